def matmul_kernel(
    a_ptr,
    b_ptr,
    c_ptr,
    M,
    N,
    K,
    stride_am,
    stride_ak,
    stride_bk,
    stride_bn,
    stride_cm,
    stride_cn,
    BLOCK_M: tl.constexpr,
    BLOCK_N: tl.constexpr,
    BLOCK_K: tl.constexpr,
    GROUP_M: tl.constexpr,
):
    pid = tl.program_id(axis=0)
    num_pid_m = tl.cdiv(M, BLOCK_M)
    num_pid_n = tl.cdiv(N, BLOCK_N)
    num_pid_in_group = GROUP_M * num_pid_n
    group_id = pid // num_pid_in_group
    first_pid_m = group_id * GROUP_M
    group_size_m = min(num_pid_m - first_pid_m, GROUP_M)
    pid_m = first_pid_m + ((pid % num_pid_in_group) % group_size_m)
    pid_n = (pid % num_pid_in_group) // group_size_m

    offs_am = (pid_m * BLOCK_M + tl.arange(0, BLOCK_M)) % M
    offs_bn = (pid_n * BLOCK_N + tl.arange(0, BLOCK_N)) % N
    offs_k = tl.arange(0, BLOCK_K)
    a_ptrs = a_ptr + offs_am[:, None] * stride_am + offs_k[None, :] * stride_ak
    b_ptrs = b_ptr + offs_k[:, None] * stride_bk + offs_bn[None, :] * stride_bn

    acc = tl.zeros((BLOCK_M, BLOCK_N), dtype=tl.float32)
    for kk in range(0, tl.cdiv(K, BLOCK_K)):
        a = tl.load(a_ptrs, mask=offs_k[None, :] < K - kk * BLOCK_K, other=0.0)
        b = tl.load(b_ptrs, mask=offs_k[:, None] < K - kk * BLOCK_K, other=0.0)
        acc = tl.dot(a, b, acc)
        a_ptrs += BLOCK_K * stride_ak
        b_ptrs += BLOCK_K * stride_bk

    c = acc.to(c_ptr.dtype.element_ty)
    offs_cm = pid_m * BLOCK_M + tl.arange(0, BLOCK_M)
    offs_cn = pid_n * BLOCK_N + tl.arange(0, BLOCK_N)
    c_ptrs = c_ptr + offs_cm[:, None] * stride_cm + offs_cn[None, :] * stride_cn
    mask = (offs_cm[:, None] < M) & (offs_cn[None, :] < N)
    tl.store(c_ptrs, c, mask=mask)

# config = {"BLOCK_K": 32, "BLOCK_M": 128, "BLOCK_N": 128, "GROUP_M": 8, "arch": "sm_100", "dtype": "fp8e5m2", "num_ctas": 1, "num_stages": 3, "num_warps": 2}
# arch = sm_100


// ===== COMPILED SASS (sm_100a) =====

	.target	sm_100a

	.elftype	@"ET_EXEC"


//--------------------- .note.nv.tkinfo           --------------------------
	.section	.note.nv.tkinfo,"",@"SHT_NOTE"
	.sectionflags	@"SHF_NOTE_NV_TKINFO"
	.tkinfo
        /*0018*/ 	.word	0x00000081
        /*0030*/ 	.string	""
        /*0030*/ 	.string	"ptxas-blackwell"
        /*0030*/ 	.string	"Cuda compilation tools, release 12.9, V12.9.86"
        /*0030*/ 	.string	"Build cuda_12.9.r12.9/compiler.36037853_0"
        /*0030*/ 	.string	"-v  -suppress-debug-info  -lineinfo  -arch sm_100a "



//--------------------- .note.nv.cuver            --------------------------
	.section	.note.nv.cuver,"",@"SHT_NOTE"
	.sectionflags	@"SHF_NOTE_NV_CUVER"
        /*0018*/ 	.short	0x0001
        /*001a*/ 	.short	0x0064
        /*001c*/ 	.short	0x0001
        /*001e*/ 	.short	0x0000
        /*0020*/ 	.short	0x0001
        /*0022*/ 	.short	0x0000


//--------------------- .nv.info                  --------------------------
	.section	.nv.info,"",@"SHT_CUDA_INFO"
	.align	4


	//----- nvinfo : EIATTR_REGCOUNT
	.align		4
        /*0000*/ 	.byte	0x04, 0x2f
        /*0002*/ 	.short	(.L_1 - .L_0)
	.align		4
.L_0:
        /*0004*/ 	.word	index@(matmul_kernel)
        /*0008*/ 	.word	0x00000020


	//----- nvinfo : EIATTR_FRAME_SIZE
	.align		4
.L_1:
        /*000c*/ 	.byte	0x04, 0x11
        /*000e*/ 	.short	(.L_3 - .L_2)
	.align		4
.L_2:
        /*0010*/ 	.word	index@(matmul_kernel)
        /*0014*/ 	.word	0x00001290


	//----- nvinfo : EIATTR_MIN_STACK_SIZE
	.align		4
.L_3:
        /*0018*/ 	.byte	0x04, 0x12
        /*001a*/ 	.short	(.L_5 - .L_4)
	.align		4
.L_4:
        /*001c*/ 	.word	index@(matmul_kernel)
        /*0020*/ 	.word	0x00001290
.L_5:


//--------------------- .nv.info.matmul_kernel    --------------------------
	.section	.nv.info.matmul_kernel,"",@"SHT_CUDA_INFO"
	.sectionflags	@""
	.align	4


	//----- nvinfo : EIATTR_CUDA_API_VERSION
	.align		4
        /*0000*/ 	.byte	0x04, 0x37
        /*0002*/ 	.short	(.L_7 - .L_6)
.L_6:
        /*0004*/ 	.word	0x00000081


	//----- nvinfo : EIATTR_KPARAM_INFO
	.align		4
.L_7:
        /*0008*/ 	.byte	0x04, 0x17
        /*000a*/ 	.short	(.L_9 - .L_8)
.L_8:
        /*000c*/ 	.word	0x00000000
        /*0010*/ 	.short	0x000d
        /*0012*/ 	.short	0x0048
        /*0014*/ 	.byte	0x00, 0xf4, 0x21, 0x00


	//----- nvinfo : EIATTR_KPARAM_INFO
	.align		4
.L_9:
        /*0018*/ 	.byte	0x04, 0x17
        /*001a*/ 	.short	(.L_11 - .L_10)
.L_10:
        /*001c*/ 	.word	0x00000000
        /*0020*/ 	.short	0x000c
        /*0022*/ 	.short	0x0040
        /*0024*/ 	.byte	0x00, 0xf4, 0x21, 0x00


	//----- nvinfo : EIATTR_KPARAM_INFO
	.align		4
.L_11:
        /*0028*/ 	.byte	0x04, 0x17
        /*002a*/ 	.short	(.L_13 - .L_12)
.L_12:
        /*002c*/ 	.word	0x00000000
        /*0030*/ 	.short	0x000b
        /*0032*/ 	.short	0x0038
        /*0034*/ 	.byte	0x00, 0xf0, 0x11, 0x00


	//----- nvinfo : EIATTR_KPARAM_INFO
	.align		4
.L_13:
        /*0038*/ 	.byte	0x04, 0x17
        /*003a*/ 	.short	(.L_15 - .L_14)
.L_14:
        /*003c*/ 	.word	0x00000000
        /*0040*/ 	.short	0x000a
        /*0042*/ 	.short	0x0034
        /*0044*/ 	.byte	0x00, 0xf0, 0x11, 0x00


	//----- nvinfo : EIATTR_KPARAM_INFO
	.align		4
.L_15:
        /*0048*/ 	.byte	0x04, 0x17
        /*004a*/ 	.short	(.L_17 - .L_16)
.L_16:
        /*004c*/ 	.word	0x00000000
        /*0050*/ 	.short	0x0009
        /*0052*/ 	.short	0x0030
        /*0054*/ 	.byte	0x00, 0xf0, 0x11, 0x00


	//----- nvinfo : EIATTR_KPARAM_INFO
	.align		4
.L_17:
        /*0058*/ 	.byte	0x04, 0x17
        /*005a*/ 	.short	(.L_19 - .L_18)
.L_18:
        /*005c*/ 	.word	0x00000000
        /*0060*/ 	.short	0x0008
        /*0062*/ 	.short	0x002c
        /*0064*/ 	.byte	0x00, 0xf0, 0x11, 0x00


	//----- nvinfo : EIATTR_KPARAM_INFO
	.align		4
.L_19:
        /*0068*/ 	.byte	0x04, 0x17
        /*006a*/ 	.short	(.L_21 - .L_20)
.L_20:
        /*006c*/ 	.word	0x00000000
        /*0070*/ 	.short	0x0007
        /*0072*/ 	.short	0x0028
        /*0074*/ 	.byte	0x00, 0xf0, 0x11, 0x00


	//----- nvinfo : EIATTR_KPARAM_INFO
	.align		4
.L_21:
        /*0078*/ 	.byte	0x04, 0x17
        /*007a*/ 	.short	(.L_23 - .L_22)
.L_22:
        /*007c*/ 	.word	0x00000000
        /*0080*/ 	.short	0x0006
        /*0082*/ 	.short	0x0024
        /*0084*/ 	.byte	0x00, 0xf0, 0x11, 0x00


	//----- nvinfo : EIATTR_KPARAM_INFO
	.align		4
.L_23:
        /*0088*/ 	.byte	0x04, 0x17
        /*008a*/ 	.short	(.L_25 - .L_24)
.L_24:
        /*008c*/ 	.word	0x00000000
        /*0090*/ 	.short	0x0005
        /*0092*/ 	.short	0x0020
        /*0094*/ 	.byte	0x00, 0xf0, 0x11, 0x00


	//----- nvinfo : EIATTR_KPARAM_INFO
	.align		4
.L_25:
        /*0098*/ 	.byte	0x04, 0x17
        /*009a*/ 	.short	(.L_27 - .L_26)
.L_26:
        /*009c*/ 	.word	0x00000000
        /*00a0*/ 	.short	0x0004
        /*00a2*/ 	.short	0x001c
        /*00a4*/ 	.byte	0x00, 0xf0, 0x11, 0x00


	//----- nvinfo : EIATTR_KPARAM_INFO
	.align		4
.L_27:
        /*00a8*/ 	.byte	0x04, 0x17
        /*00aa*/ 	.short	(.L_29 - .L_28)
.L_28:
        /*00ac*/ 	.word	0x00000000
        /*00b0*/ 	.short	0x0003
        /*00b2*/ 	.short	0x0018
        /*00b4*/ 	.byte	0x00, 0xf0, 0x11, 0x00


	//----- nvinfo : EIATTR_KPARAM_INFO
	.align		4
.L_29:
        /*00b8*/ 	.byte	0x04, 0x17
        /*00ba*/ 	.short	(.L_31 - .L_30)
.L_30:
        /*00bc*/ 	.word	0x00000000
        /*00c0*/ 	.short	0x0002
        /*00c2*/ 	.short	0x0010
        /*00c4*/ 	.byte	0x00, 0xf4, 0x21, 0x00


	//----- nvinfo : EIATTR_KPARAM_INFO
	.align		4
.L_31:
        /*00c8*/ 	.byte	0x04, 0x17
        /*00ca*/ 	.short	(.L_33 - .L_32)
.L_32:
        /*00cc*/ 	.word	0x00000000
        /*00d0*/ 	.short	0x0001
        /*00d2*/ 	.short	0x0008
        /*00d4*/ 	.byte	0x00, 0xf4, 0x21, 0x00


	//----- nvinfo : EIATTR_KPARAM_INFO
	.align		4
.L_33:
        /*00d8*/ 	.byte	0x04, 0x17
        /*00da*/ 	.short	(.L_35 - .L_34)
.L_34:
        /*00dc*/ 	.word	0x00000000
        /*00e0*/ 	.short	0x0000
        /*00e2*/ 	.short	0x0000
        /*00e4*/ 	.byte	0x00, 0xf4, 0x21, 0x00


	//----- nvinfo : EIATTR_SPARSE_MMA_MASK
	.align		4
.L_35:
        /*00e8*/ 	.byte	0x03, 0x50
        /*00ea*/ 	.short	0x0000


	//----- nvinfo : EIATTR_MAXREG_COUNT
	.align		4
        /*00ec*/ 	.byte	0x03, 0x1b
        /*00ee*/ 	.short	0x00ff


	//----- nvinfo : EIATTR_NUM_BARRIERS
	.align		4
        /*00f0*/ 	.byte	0x02, 0x4c
        /*00f2*/ 	.byte	0x01
	.zero		1


	//----- nvinfo : EIATTR_ANNOTATIONS
	.align		4
        /*00f4*/ 	.byte	0x04, 0x55
        /*00f6*/ 	.short	(.L_37 - .L_36)


	//   ....[0]....
.L_36:
        /*00f8*/ 	.word	0x00000001
        /*00fc*/ 	.byte	0x50, 0x00, 0x00, 0x00, 0x01, 0x00, 0x00, 0x00, 0x90, 0x00, 0x00, 0x00, 0x01, 0x00, 0x00, 0x00
        /* <DEDUP_REMOVED lines=2189> */
        /*89dc*/ 	.byte	0x20, 0x5b, 0x02, 0x00


	//----- nvinfo : EIATTR_VRC_CTA_INIT_COUNT
	.align		4
.L_37:
        /*89e0*/ 	.byte	0x02, 0x4a
	.zero		1
	.zero		1


	//----- nvinfo : EIATTR_EXIT_INSTR_OFFSETS
	.align		4
        /*89e4*/ 	.byte	0x04, 0x1c
        /*89e6*/ 	.short	(.L_39 - .L_38)


	//   ....[0]....
.L_38:
        /*89e8*/ 	.word	0x00027fc0


	//   ....[1]....
        /*89ec*/ 	.word	0x00027fe0


	//----- nvinfo : EIATTR_REQNTID
	.align		4
.L_39:
        /*89f0*/ 	.byte	0x04, 0x10
        /*89f2*/ 	.short	(.L_41 - .L_40)
.L_40:
        /*89f4*/ 	.word	0x00000040
        /*89f8*/ 	.word	0x00000001
        /*89fc*/ 	.word	0x00000001


	//----- nvinfo : EIATTR_CBANK_PARAM_SIZE
	.align		4
.L_41:
        /*8a00*/ 	.byte	0x03, 0x19
        /*8a02*/ 	.short	0x0050


	//----- nvinfo : EIATTR_PARAM_CBANK
	.align		4
        /*8a04*/ 	.byte	0x04, 0x0a
        /*8a06*/ 	.short	(.L_43 - .L_42)
	.align		4
.L_42:
        /*8a08*/ 	.word	index@(.nv.constant0.matmul_kernel)
        /*8a0c*/ 	.short	0x0380
        /*8a0e*/ 	.short	0x0050


	//----- nvinfo : EIATTR_SW_WAR
	.align		4
.L_43:
        /*8a10*/ 	.byte	0x04, 0x36
        /*8a12*/ 	.short	(.L_45 - .L_44)
.L_44:
        /*8a14*/ 	.word	0x00000008
.L_45:


//--------------------- .nv.compat                --------------------------
	.section	.nv.compat,"",@"SHT_CUDA_COMPAT_INFO"
	.align	4
        /*0000*/ 	.byte	0x02, 0x02, 0x02, 0x00, 0x02, 0x05, 0x05, 0x00, 0x02, 0x03, 0x00, 0x00, 0x02, 0x06, 0x01, 0x00


//--------------------- .nv.callgraph             --------------------------
	.section	.nv.callgraph,"",@"SHT_CUDA_CALLGRAPH"
	.align	4
	.sectionentsize	8
	.align		4
        /*0000*/ 	.word	0x00000000
	.align		4
        /*0004*/ 	.word	0xffffffff
	.align		4
        /*0008*/ 	.word	0x00000000
	.align		4
        /*000c*/ 	.word	0xfffffffe
	.align		4
        /*0010*/ 	.word	0x00000000
	.align		4
        /*0014*/ 	.word	0xfffffffd
	.align		4
        /*0018*/ 	.word	0x00000000
	.align		4
        /*001c*/ 	.word	0xfffffffc


//--------------------- .text.matmul_kernel       --------------------------
	.section	.text.matmul_kernel,"ax",@progbits
	.align	128
        .global         matmul_kernel
        .type           matmul_kernel,@function
        .size           matmul_kernel,(.L_x_3 - matmul_kernel)
        .other          matmul_kernel,@"STO_CUDA_ENTRY STV_DEFAULT"
matmul_kernel:
.text.matmul_kernel:
[----:B------:R-:W0:Y:S08]  /*0000*/  LDC R1, c[0x0][0x37c] ;  /* 0x0000df00ff017b82 */ /* 0x000e300000000800 */
[----:B------:R-:W1:Y:S01]  /*0010*/  LDC.64 R26, c[0x0][0x398] ;  /* 0x0000e600ff1a7b82 */ /* 0x000e620000000a00 */
[----:B0-----:R-:W-:Y:S01]  /*0020*/  VIADD R1, R1, 0xffffed70 ;  /* 0xffffed7001017836 */ /* 0x001fe20000000000 */
[----:B------:R-:W0:Y:S01]  /*0030*/  S2R R13, SR_TID.X ;  /* 0x00000000000d7919 */ /* 0x000e220000002100 */
[----:B------:R-:W2:Y:S03]  /*0040*/  LDCU UR6, c[0x0][0x3a0] ;  /* 0x00007400ff0677ac */ /* 0x000ea60008000800 */
[----:B------:R3:W-:Y:S01]  /*0050*/  STL [R1+0x60], RZ ;  /* 0x000060ff01007387 */ /* 0x0007e20000100800 */
[----:B------:R-:W-:Y:S01]  /*0060*/  UMOV UR4, 0x400 ;  /* 0x0000040000047882 */ /* 0x000fe20000000000 */
[----:B------:R-:W4:Y:S01]  /*0070*/  S2UR UR7, SR_CgaCtaId ;  /* 0x00000000000779c3 */ /* 0x000f220000008800 */
[----:B------:R-:W0:Y:S01]  /*0080*/  LDCU.64 UR8, c[0x0][0x358] ;  /* 0x00006b00ff0877ac */ /* 0x000e220008000a00 */
[----:B------:R3:W-:Y:S04]  /*0090*/  STL [R1+0x64], RZ ;  /* 0x000064ff01007387 */ /* 0x0007e80000100800 */
[----:B------:R3:W-:Y:S04]  /*00a0*/  STL [R1+0x68], RZ ;  /* 0x000068ff01007387 */ /* 0x0007e80000100800 */
[----:B------:R3:W-:Y:S01]  /*00b0*/  STL [R1+0x6c], RZ ;  /* 0x00006cff01007387 */ /* 0x0007e20000100800 */
[----:B--2---:R-:W-:-:S03]  /*00c0*/  UIADD3 UR6, UPT, UPT, UR6, 0x1f, URZ ;  /* 0x0000001f06067890 */ /* 0x004fc6000fffe0ff */
[----:B------:R3:W-:Y:S01]  /*00d0*/  STL [R1+0x80], RZ ;  /* 0x000080ff01007387 */ /* 0x0007e20000100800 */
[----:B-1----:R-:W-:Y:S01]  /*00e0*/  VIADD R0, R27, 0x7f ;  /* 0x0000007f1b007836 */ /* 0x002fe20000000000 */
[----:B------:R-:W-:Y:S02]  /*00f0*/  UISETP.GE.AND UP0, UPT, UR6, 0x20, UPT ;  /* 0x000000200600788c */ /* 0x000fe4000bf06270 */
[----:B------:R3:W-:Y:S02]  /*0100*/  STL [R1+0x84], RZ ;  /* 0x000084ff01007387 */ /* 0x0007e40000100800 */
[----:B------:R-:W-:Y:S02]  /*0110*/  SHF.R.S32.HI R3, RZ, 0x1f, R0 ;  /* 0x0000001fff037819 */ /* 0x000fe40000011400 */
[----:B------:R3:W-:Y:S01]  /*0120*/  STL [R1+0x88], RZ ;  /* 0x000088ff01007387 */ /* 0x0007e20000100800 */
[----:B----4-:R-:W-:Y:S01]  /*0130*/  ULEA UR4, UR7, UR4, 0x18 ;  /* 0x0000000407047291 */ /* 0x010fe2000f8ec0ff */
[----:B------:R-:W-:-:S02]  /*0140*/  LEA.HI R3, R3, R0, RZ, 0x7 ;  /* 0x0000000003037211 */ /* 0x000fc400078f38ff */
[----:B------:R3:W-:Y:S01]  /*0150*/  STL [R1+0x8c], RZ ;  /* 0x00008cff01007387 */ /* 0x0007e20000100800 */
[----:B0-----:R-:W-:Y:S02]  /*0160*/  LOP3.LUT R29, R13, 0x1f, RZ, 0xc0, !PT ;  /* 0x0000001f0d1d7812 */ /* 0x001fe400078ec0ff */
[----:B------:R-:W-:Y:S01]  /*0170*/  SHF.R.S32.HI R0, RZ, 0x7, R3 ;  /* 0x00000007ff007819 */ /* 0x000fe20000011403 */
[----:B------:R3:W-:Y:S04]  /*0180*/  STL [R1+0xa0], RZ ;  /* 0x0000a0ff01007387 */ /* 0x0007e80000100800 */
[----:B------:R-:W-:Y:S01]  /*0190*/  IMAD.SHL.U32 R0, R0, 0x8, RZ ;  /* 0x0000000800007824 */ /* 0x000fe200078e00ff */
[----:B------:R-:W0:Y:S04]  /*01a0*/  S2R R3, SR_CTAID.X ;  /* 0x0000000000037919 */ /* 0x000e280000002500 */
[-C--:B------:R-:W-:Y:S01]  /*01b0*/  IABS R7, R0.reuse ;  /* 0x0000000000077213 */ /* 0x080fe20000000000 */
[----:B------:R3:W-:Y:S01]  /*01c0*/  STL [R1+0xa4], RZ ;  /* 0x0000a4ff01007387 */ /* 0x0007e20000100800 */
[----:B------:R-:W-:-:S02]  /*01d0*/  IABS R10, R0 ;  /* 0x00000000000a7213 */ /* 0x000fc40000000000 */
[----:B------:R-:W1:Y:S01]  /*01e0*/  I2F.RP R2, R7 ;  /* 0x0000000700027306 */ /* 0x000e620000209400 */
[----:B------:R3:W-:Y:S04]  /*01f0*/  STL [R1+0xa8], RZ ;  /* 0x0000a8ff01007387 */ /* 0x0007e80000100800 */
[----:B------:R3:W-:Y:S04]  /*0200*/  STL [R1+0xac], RZ ;  /* 0x0000acff01007387 */ /* 0x0007e80000100800 */
[----:B------:R3:W-:Y:S04]  /*0210*/  STL [R1+0xc0], RZ ;  /* 0x0000c0ff01007387 */ /* 0x0007e80000100800 */
[----:B------:R3:W-:Y:S01]  /*0220*/  STL [R1+0xc4], RZ ;  /* 0x0000c4ff01007387 */ /* 0x0007e20000100800 */
[----:B-1----:R-:W1:Y:S03]  /*0230*/  MUFU.RCP R2, R2 ;  /* 0x0000000200027308 */ /* 0x002e660000001000 */
[----:B------:R3:W-:Y:S04]  /*0240*/  STL [R1+0xc8], RZ ;  /* 0x0000c8ff01007387 */ /* 0x0007e80000100800 */
[----:B------:R3:W-:Y:S01]  /*0250*/  STL [R1+0xcc], RZ ;  /* 0x0000ccff01007387 */ /* 0x0007e20000100800 */
[----:B0-----:R-:W-:-:S03]  /*0260*/  IABS R8, R3 ;  /* 0x0000000300087213 */ /* 0x001fc60000000000 */
[----:B------:R3:W-:Y:S04]  /*0270*/  STL [R1+0xe0], RZ ;  /* 0x0000e0ff01007387 */ /* 0x0007e80000100800 */
[----:B------:R3:W-:Y:S01]  /*0280*/  STL [R1+0xe4], RZ ;  /* 0x0000e4ff01007387 */ /* 0x0007e20000100800 */
[----:B-1----:R-:W-:-:S03]  /*0290*/  VIADD R4, R2, 0xffffffe ;  /* 0x0ffffffe02047836 */ /* 0x002fc60000000000 */
[----:B------:R3:W-:Y:S01]  /*02a0*/  STL [R1+0xe8], RZ ;  /* 0x0000e8ff01007387 */ /* 0x0007e20000100800 */
[----:B------:R-:W-:Y:S01]  /*02b0*/  IMAD.MOV R2, RZ, RZ, -R10 ;  /* 0x000000ffff027224 */ /* 0x000fe200078e0a0a */
[----:B------:R0:W1:Y:S02]  /*02c0*/  F2I.FTZ.U32.TRUNC.NTZ R5, R4 ;  /* 0x0000000400057305 */ /* 0x000064000021f000 */
[----:B------:R3:W-:Y:S04]  /*02d0*/  STL [R1+0xec], RZ ;  /* 0x0000ecff01007387 */ /* 0x0007e80000100800 */
[----:B------:R3:W-:Y:S01]  /*02e0*/  STL [R1+0x170], RZ ;  /* 0x000170ff01007387 */ /* 0x0007e20000100800 */
[----:B0-----:R-:W-:-:S03]  /*02f0*/  IMAD.MOV.U32 R4, RZ, RZ, RZ ;  /* 0x000000ffff047224 */ /* 0x001fc600078e00ff */
[----:B------:R3:W-:Y:S04]  /*0300*/  STL [R1+0x174], RZ ;  /* 0x000174ff01007387 */ /* 0x0007e80000100800 */
[----:B------:R3:W-:Y:S01]  /*0310*/  STL [R1+0x178], RZ ;  /* 0x000178ff01007387 */ /* 0x0007e20000100800 */
[----:B-1----:R-:W-:-:S03]  /*0320*/  IMAD.MOV R6, RZ, RZ, -R5 ;  /* 0x000000ffff067224 */ /* 0x002fc600078e0a05 */
[----:B------:R3:W-:Y:S01]  /*0330*/  STL [R1+0x17c], RZ ;  /* 0x00017cff01007387 */ /* 0x0007e20000100800 */
[----:B------:R-:W-:Y:S02]  /*0340*/  IMAD R9, R6, R7, RZ ;  /* 0x0000000706097224 */ /* 0x000fe400078e02ff */
[----:B------:R-:W-:Y:S01]  /*0350*/  IMAD.MOV.U32 R6, RZ, RZ, R8 ;  /* 0x000000ffff067224 */ /* 0x000fe200078e0008 */
[----:B------:R3:W-:Y:S01]  /*0360*/  STL [R1+0x420], RZ ;  /* 0x000420ff01007387 */ /* 0x0007e20000100800 */
[----:B------:R-:W-:-:S03]  /*0370*/  IMAD.HI.U32 R5, R5, R9, R4 ;  /* 0x0000000905057227 */ /* 0x000fc600078e0004 */
[----:B------:R3:W-:Y:S03]  /*0380*/  STL [R1+0x424], RZ ;  /* 0x000424ff01007387 */ /* 0x0007e60000100800 */
[----:B------:R-:W-:Y:S01]  /*0390*/  IMAD.HI.U32 R5, R5, R6, RZ ;  /* 0x0000000605057227 */ /* 0x000fe200078e00ff */
[----:B------:R3:W-:Y:S03]  /*03a0*/  STL [R1+0x428], RZ ;  /* 0x000428ff01007387 */ /* 0x0007e60000100800 */
[----:B------:R-:W-:Y:S01]  /*03b0*/  IMAD R2, R5, R2, R6 ;  /* 0x0000000205027224 */ /* 0x000fe200078e0206 */
[----:B------:R3:W-:Y:S04]  /*03c0*/  STL [R1+0x42c], RZ ;  /* 0x00042cff01007387 */ /* 0x0007e80000100800 */
[----:B------:R3:W-:Y:S01]  /*03d0*/  STL [R1+0x160], RZ ;  /* 0x000160ff01007387 */ /* 0x0007e20000100800 */
[----:B------:R-:W-:-:S03]  /*03e0*/  ISETP.GT.U32.AND P1, PT, R7, R2, PT ;  /* 0x000000020700720c */ /* 0x000fc60003f24070 */
[----:B------:R3:W-:Y:S04]  /*03f0*/  STL [R1+0x164], RZ ;  /* 0x000164ff01007387 */ /* 0x0007e80000100800 */
[----:B------:R3:W-:Y:S04]  /*0400*/  STL [R1+0x168], RZ ;  /* 0x000168ff01007387 */ /* 0x0007e80000100800 */
[----:B------:R3:W-:Y:S02]  /*0410*/  STL [R1+0x16c], RZ ;  /* 0x00016cff01007387 */ /* 0x0007e40000100800 */
[----:B------:R-:W-:-:S02]  /*0420*/  @!P1 IMAD.IADD R2, R2, 0x1, -R7 ;  /* 0x0000000102029824 */ /* 0x000fc400078e0a07 */
[----:B------:R3:W-:Y:S01]  /*0430*/  STL [R1+0x410], RZ ;  /* 0x000410ff01007387 */ /* 0x0007e20000100800 */
[----:B------:R-:W-:Y:S01]  /*0440*/  @!P1 VIADD R5, R5, 0x1 ;  /* 0x0000000105059836 */ /* 0x000fe20000000000 */
[----:B------:R-:W-:Y:S02]  /*0450*/  ISETP.NE.AND P1, PT, R0, RZ, PT ;  /* 0x000000ff0000720c */ /* 0x000fe40003f25270 */
[----:B------:R3:W-:Y:S01]  /*0460*/  STL [R1+0x414], RZ ;  /* 0x000414ff01007387 */ /* 0x0007e20000100800 */
[----:B------:R-:W-:Y:S02]  /*0470*/  ISETP.GE.U32.AND P0, PT, R2, R7, PT ;  /* 0x000000070200720c */ /* 0x000fe40003f06070 */
[----:B------:R-:W-:Y:S01]  /*0480*/  LOP3.LUT R2, R3, R0, RZ, 0x3c, !PT ;  /* 0x0000000003027212 */ /* 0x000fe200078e3cff */
[----:B------:R3:W-:Y:S03]  /*0490*/  STL [R1+0x418], RZ ;  /* 0x000418ff01007387 */ /* 0x0007e60000100800 */
[----:B------:R-:W-:Y:S01]  /*04a0*/  ISETP.GE.AND P2, PT, R2, RZ, PT ;  /* 0x000000ff0200720c */ /* 0x000fe20003f46270 */
[----:B------:R3:W-:Y:S01]  /*04b0*/  STL [R1+0x41c], RZ ;  /* 0x00041cff01007387 */ /* 0x0007e20000100800 */
[----:B------:R-:W-:-:S03]  /*04c0*/  VIADD R2, R26, 0x7f ;  /* 0x0000007f1a027836 */ /* 0x000fc60000000000 */
[----:B------:R3:W-:Y:S02]  /*04d0*/  STL [R1+0x400], RZ ;  /* 0x000400ff01007387 */ /* 0x0007e40000100800 */
[----:B------:R-:W-:Y:S02]  /*04e0*/  @P0 VIADD R5, R5, 0x1 ;  /* 0x0000000105050836 */ /* 0x000fe40000000000 */
[----:B------:R3:W-:Y:S02]  /*04f0*/  STL [R1+0x404], RZ ;  /* 0x000404ff01007387 */ /* 0x0007e40000100800 */
[----:B------:R-:W-:Y:S01]  /*0500*/  IMAD.MOV.U32 R4, RZ, RZ, R5 ;  /* 0x000000ffff047224 */ /* 0x000fe200078e0005 */
[----:B------:R-:W-:Y:S01]  /*0510*/  SHF.R.S32.HI R5, RZ, 0x1f, R2 ;  /* 0x0000001fff057819 */ /* 0x000fe20000011402 */
[----:B------:R3:W-:Y:S02]  /*0520*/  STL [R1+0x408], RZ ;  /* 0x000408ff01007387 */ /* 0x0007e40000100800 */
[----:B------:R-:W-:Y:S01]  /*0530*/  @!P2 IMAD.MOV R4, RZ, RZ, -R4 ;  /* 0x000000ffff04a224 */ /* 0x000fe200078e0a04 */
[----:B------:R-:W-:Y:S01]  /*0540*/  @!P1 LOP3.LUT R4, RZ, R0, RZ, 0x33, !PT ;  /* 0x00000000ff049212 */ /* 0x000fe200078e33ff */
[----:B------:R3:W-:Y:S01]  /*0550*/  STL [R1+0x40c], RZ ;  /* 0x00040cff01007387 */ /* 0x0007e20000100800 */
[----:B------:R-:W-:-:S03]  /*0560*/  LEA.HI R5, R5, R2, RZ, 0x7 ;  /* 0x0000000205057211 */ /* 0x000fc600078f38ff */
[----:B------:R3:W-:Y:S01]  /*0570*/  STL [R1+0x3f0], RZ ;  /* 0x0003f0ff01007387 */ /* 0x0007e20000100800 */
[----:B------:R-:W-:Y:S02]  /*0580*/  IMAD.SHL.U32 R2, R4, 0x8, RZ ;  /* 0x0000000804027824 */ /* 0x000fe400078e00ff */
[----:B------:R-:W-:Y:S01]  /*0590*/  IMAD.MOV R4, RZ, RZ, -R4 ;  /* 0x000000ffff047224 */ /* 0x000fe200078e0a04 */
[----:B------:R3:W-:Y:S02]  /*05a0*/  STL [R1+0x3f4], RZ ;  /* 0x0003f4ff01007387 */ /* 0x0007e40000100800 */
[----:B------:R-:W-:Y:S01]  /*05b0*/  LEA.HI.SX32 R5, R5, -R2, 0x19 ;  /* 0x8000000205057211 */ /* 0x000fe200078fcaff */
[----:B------:R-:W-:Y:S01]  /*05c0*/  IMAD R11, R0, R4, R3 ;  /* 0x00000004000b7224 */ /* 0x000fe200078e0203 */
[----:B------:R3:W-:Y:S01]  /*05d0*/  STL [R1+0x3f8], RZ ;  /* 0x0003f8ff01007387 */ /* 0x0007e20000100800 */
[----:B------:R-:W-:Y:S01]  /*05e0*/  IMAD.MOV.U32 R4, RZ, RZ, RZ ;  /* 0x000000ffff047224 */ /* 0x000fe200078e00ff */
[----:B------:R-:W-:-:S02]  /*05f0*/  VIMNMX R6, PT, PT, R5, 0x8, PT ;  /* 0x0000000805067848 */ /* 0x000fc40003fe0100 */
[----:B------:R3:W-:Y:S02]  /*0600*/  STL [R1+0x3fc], RZ ;  /* 0x0003fcff01007387 */ /* 0x0007e40000100800 */
[-C--:B------:R-:W-:Y:S02]  /*0610*/  IABS R8, R6.reuse ;  /* 0x0000000600087213 */ /* 0x080fe40000000000 */
[----:B------:R3:W-:Y:S01]  /*0620*/  STL [R1+0x3e0], RZ ;  /* 0x0003e0ff01007387 */ /* 0x0007e20000100800 */
[----:B------:R-:W-:Y:S01]  /*0630*/  IABS R0, R6 ;  /* 0x0000000600007213 */ /* 0x000fe20000000000 */
[----:B------:R-:W0:Y:S02]  /*0640*/  I2F.RP R7, R8 ;  /* 0x0000000800077306 */ /* 0x000e240000209400 */
[----:B------:R3:W-:Y:S04]  /*0650*/  STL [R1+0x3e4], RZ ;  /* 0x0003e4ff01007387 */ /* 0x0007e80000100800 */
[----:B------:R3:W-:Y:S04]  /*0660*/  STL [R1+0x3e8], RZ ;  /* 0x0003e8ff01007387 */ /* 0x0007e80000100800 */
[----:B------:R3:W-:Y:S04]  /*0670*/  STL [R1+0x3ec], RZ ;  /* 0x0003ecff01007387 */ /* 0x0007e80000100800 */
[----:B------:R3:W-:Y:S01]  /*0680*/  STL [R1+0x3d0], RZ ;  /* 0x0003d0ff01007387 */ /* 0x0007e20000100800 */
[----:B0-----:R-:W0:Y:S03]  /*0690*/  MUFU.RCP R7, R7 ;  /* 0x0000000700077308 */ /* 0x001e260000001000 */
[----:B------:R3:W-:Y:S04]  /*06a0*/  STL [R1+0x3d4], RZ ;  /* 0x0003d4ff01007387 */ /* 0x0007e80000100800 */
[----:B------:R3:W-:Y:S04]  /*06b0*/  STL [R1+0x3d8], RZ ;  /* 0x0003d8ff01007387 */ /* 0x0007e80000100800 */
[----:B------:R3:W-:Y:S04]  /*06c0*/  STL [R1+0x3dc], RZ ;  /* 0x0003dcff01007387 */ /* 0x0007e80000100800 */
[----:B------:R3:W-:Y:S01]  /*06d0*/  STL [R1+0x3c0], RZ ;  /* 0x0003c0ff01007387 */ /* 0x0007e20000100800 */
[----:B0-----:R-:W-:-:S03]  /*06e0*/  VIADD R5, R7, 0xffffffe ;  /* 0x0ffffffe07057836 */ /* 0x001fc60000000000 */
[----:B------:R3:W-:Y:S04]  /*06f0*/  STL [R1+0x3c4], RZ ;  /* 0x0003c4ff01007387 */ /* 0x0007e80000100800 */
[----:B------:R3:W-:Y:S01]  /*0700*/  STL [R1+0x3c8], RZ ;  /* 0x0003c8ff01007387 */ /* 0x0007e20000100800 */
[----:B------:R-:W0:Y:S03]  /*0710*/  F2I.FTZ.U32.TRUNC.NTZ R5, R5 ;  /* 0x0000000500057305 */ /* 0x000e26000021f000 */
[----:B------:R3:W-:Y:S04]  /*0720*/  STL [R1+0x3cc], RZ ;  /* 0x0003ccff01007387 */ /* 0x0007e80000100800 */
[----:B------:R3:W-:Y:S04]  /*0730*/  STL [R1+0x3b0], RZ ;  /* 0x0003b0ff01007387 */ /* 0x0007e80000100800 */
[----:B------:R3:W-:Y:S04]  /*0740*/  STL [R1+0x3b4], RZ ;  /* 0x0003b4ff01007387 */ /* 0x0007e80000100800 */
[----:B------:R3:W-:Y:S01]  /*0750*/  STL [R1+0x3b8], RZ ;  /* 0x0003b8ff01007387 */ /* 0x0007e20000100800 */
[----:B0-----:R-:W-:-:S03]  /*0760*/  IMAD.MOV R9, RZ, RZ, -R5 ;  /* 0x000000ffff097224 */ /* 0x001fc600078e0a05 */
[----:B------:R3:W-:Y:S01]  /*0770*/  STL [R1+0x3bc], RZ ;  /* 0x0003bcff01007387 */ /* 0x0007e20000100800 */
[----:B------:R-:W-:Y:S01]  /*0780*/  IMAD.MOV.U32 R3, RZ, RZ, R9 ;  /* 0x000000ffff037224 */ /* 0x000fe200078e0009 */
[----:B------:R-:W-:Y:S02]  /*0790*/  IABS R9, R11 ;  /* 0x0000000b00097213 */ /* 0x000fe40000000000 */
[----:B------:R3:W-:Y:S01]  /*07a0*/  STL [R1+0x150], RZ ;  /* 0x000150ff01007387 */ /* 0x0007e20000100800 */
[----:B------:R-:W-:-:S03]  /*07b0*/  IMAD R3, R3, R8, RZ ;  /* 0x0000000803037224 */ /* 0x000fc600078e02ff */
[----:B------:R3:W-:Y:S01]  /*07c0*/  STL [R1+0x154], RZ ;  /* 0x000154ff01007387 */ /* 0x0007e20000100800 */
[----:B------:R-:W-:-:S03]  /*07d0*/  IMAD.HI.U32 R4, R5, R3, R4 ;  /* 0x0000000305047227 */ /* 0x000fc600078e0004 */
[----:B------:R3:W-:Y:S01]  /*07e0*/  STL [R1+0x158], RZ ;  /* 0x000158ff01007387 */ /* 0x0007e20000100800 */
[----:B------:R-:W-:Y:S02]  /*07f0*/  IMAD.MOV R3, RZ, RZ, -R0 ;  /* 0x000000ffff037224 */ /* 0x000fe400078e0a00 */
[----:B------:R-:W-:Y:S01]  /*0800*/  IMAD.HI.U32 R0, R4, R9, RZ ;  /* 0x0000000904007227 */ /* 0x000fe200078e00ff */
[----:B------:R3:W-:Y:S01]  /*0810*/  STL [R1+0x15c], RZ ;  /* 0x00015cff01007387 */ /* 0x0007e20000100800 */
[----:B------:R-:W-:Y:S02]  /*0820*/  LOP3.LUT R4, R13, 0x20, RZ, 0xc0, !PT ;  /* 0x000000200d047812 */ /* 0x000fe400078ec0ff */
[----:B------:R-:W-:Y:S01]  /*0830*/  IMAD R3, R0, R3, R9 ;  /* 0x0000000300037224 */ /* 0x000fe200078e0209 */
[----:B------:R3:W-:Y:S01]  /*0840*/  STL [R1+0x3a0], RZ ;  /* 0x0003a0ff01007387 */ /* 0x0007e20000100800 */
[----:B------:R-:W-:-:S03]  /*0850*/  R2UR UR5, R4 ;  /* 0x00000000040572ca */ /* 0x000fc600000e0000 */
        /* <DEDUP_REMOVED lines=14> */
[----:B------:R3:W-:Y:S04]  /*0940*/  STL [R1+0x380], RZ ;  /* 0x000380ff01007387 */ /* 0x0007e80000100800 */
[----:B------:R3:W-:Y:S02]  /*0950*/  STL [R1+0x384], RZ ;  /* 0x000384ff01007387 */ /* 0x0007e40000100800 */
[----:B------:R-:W-:-:S02]  /*0960*/  @P0 VIADD R0, R0, 0x1 ;  /* 0x0000000100000836 */ /* 0x000fc40000000000 */
[----:B------:R3:W-:Y:S04]  /*0970*/  STL [R1+0x388], RZ ;  /* 0x000388ff01007387 */ /* 0x0007e80000100800 */
[----:B------:R3:W-:Y:S01]  /*0980*/  STL [R1+0x38c], RZ ;  /* 0x00038cff01007387 */ /* 0x0007e20000100800 */
[----:B------:R-:W-:Y:S01]  /*0990*/  @!P2 IMAD.MOV R0, RZ, RZ, -R0 ;  /* 0x000000ffff00a224 */ /* 0x000fe200078e0a00 */
[----:B------:R-:W-:Y:S02]  /*09a0*/  @!P1 LOP3.LUT R0, RZ, R6, RZ, 0x33, !PT ;  /* 0x00000006ff009212 */ /* 0x000fe400078e33ff */
[----:B------:R3:W-:Y:S03]  /*09b0*/  STL [R1+0x370], RZ ;  /* 0x000370ff01007387 */ /* 0x0007e60000100800 */
[----:B------:R-:W-:Y:S01]  /*09c0*/  IMAD.MOV R3, RZ, RZ, -R0 ;  /* 0x000000ffff037224 */ /* 0x000fe200078e0a00 */
[----:B------:R3:W-:Y:S01]  /*09d0*/  STL [R1+0x374], RZ ;  /* 0x000374ff01007387 */ /* 0x0007e20000100800 */
[----:B------:R-:W-:-:S02]  /*09e0*/  IMAD.SHL.U32 R12, R0, 0x80, RZ ;  /* 0x00000080000c7824 */ /* 0x000fc400078e00ff */
[----:B------:R-:W-:Y:S01]  /*09f0*/  IMAD R3, R6, R3, R11 ;  /* 0x0000000306037224 */ /* 0x000fe200078e020b */
[----:B------:R3:W-:Y:S03]  /*0a00*/  STL [R1+0x378], RZ ;  /* 0x000378ff01007387 */ /* 0x0007e60000100800 */
[----:B------:R-:W-:Y:S01]  /*0a10*/  IMAD.IADD R2, R2, 0x1, R3 ;  /* 0x0000000102027824 */ /* 0x000fe200078e0203 */
[----:B------:R3:W-:Y:S01]  /*0a20*/  STL [R1+0x37c], RZ ;  /* 0x00037cff01007387 */ /* 0x0007e20000100800 */
[----:B------:R-:W-:-:S03]  /*0a30*/  LOP3.LUT R3, R13, 0x3f, RZ, 0xc0, !PT ;  /* 0x0000003f0d037812 */ /* 0x000fc600078ec0ff */
[----:B------:R3:W-:Y:S02]  /*0a40*/  STL [R1+0x360], RZ ;  /* 0x000360ff01007387 */ /* 0x0007e40000100800 */
[----:B------:R-:W-:Y:S02]  /*0a50*/  IMAD R17, R2, 0x80, R3 ;  /* 0x0000008002117824 */ /* 0x000fe400078e0203 */
[----:B------:R3:W-:Y:S02]  /*0a60*/  STL [R1+0x364], RZ ;  /* 0x000364ff01007387 */ /* 0x0007e40000100800 */
[----:B------:R-:W-:Y:S02]  /*0a70*/  VIADD R18, R17, 0x40 ;  /* 0x0000004011127836 */ /* 0x000fe40000000000 */
[----:B------:R3:W-:Y:S04]  /*0a80*/  STL [R1+0x368], RZ ;  /* 0x000368ff01007387 */ /* 0x0007e80000100800 */
        /* <DEDUP_REMOVED lines=157> */
[----:B------:R3:W-:Y:S04]  /*1460*/  STL [R1+0x45c], R12 ;  /* 0x00045c0c01007387 */ /* 0x0007e80000100800 */
[----:B------:R3:W-:Y:S04]  /*1470*/  STL [R1+0x70], RZ ;  /* 0x000070ff01007387 */ /* 0x0007e80000100800 */
[----:B------:R3:W-:Y:S04]  /*1480*/  STL [R1+0x4a8], R17 ;  /* 0x0004a81101007387 */ /* 0x0007e80000100800 */
        /* <DEDUP_REMOVED lines=15> */
[----:B------:R3:W-:Y:S01]  /*1580*/  STL [R1+0x4bc], R18 ;  /* 0x0004bc1201007387 */ /* 0x0007e20000100800 */
[----:B------:R-:W-:Y:S05]  /*1590*/  BRA.U !UP0, `(.L_x_0) ;  /* 0x0000016908c87547 */ /* 0x000fea000b800000 */
[----:B------:R-:W-:Y:S01]  /*15a0*/  IABS R5, R26 ;  /* 0x0000001a00057213 */ /* 0x000fe20000000000 */
[----:B------:R-:W0:Y:S01]  /*15b0*/  LDCU UR10, c[0x0][0x3b0] ;  /* 0x00007600ff0a77ac */ /* 0x000e220008000800 */
[----:B------:R-:W-:Y:S02]  /*15c0*/  IABS R9, R27 ;  /* 0x0000001b00097213 */ /* 0x000fe40000000000 */
[----:B------:R-:W1:Y:S01]  /*15d0*/  I2F.RP R4, R5 ;  /* 0x0000000500047306 */ /* 0x000e620000209400 */
[----:B------:R-:W-:Y:S01]  /*15e0*/  IABS R10, R18 ;  /* 0x00000012000a7213 */ /* 0x000fe20000000000 */
[----:B------:R-:W2:Y:S01]  /*15f0*/  LDCU.64 UR16, c[0x0][0x388] ;  /* 0x00007100ff1077ac */ /* 0x000ea20008000a00 */
[----:B------:R-:W-:Y:S01]  /*1600*/  IABS R14, R17 ;  /* 0x00000011000e7213 */ /* 0x000fe20000000000 */
[----:B------:R-:W4:Y:S04]  /*1610*/  LDCU UR14, c[0x0][0x3a8] ;  /* 0x00007500ff0e77ac */ /* 0x000f280008000800 */
[----:B------:R-:W5:Y:S01]  /*1620*/  I2F.RP R0, R9 ;  /* 0x0000000900007306 */ /* 0x000f620000209400 */
[----:B------:R-:W3:Y:S01]  /*1630*/  LDCU UR15, c[0x0][0x3ac] ;  /* 0x00007580ff0f77ac */ /* 0x000ee20008000800 */
[----:B------:R-:W0:Y:S06]  /*1640*/  LDCU UR12, c[0x0][0x3a4] ;  /* 0x00007480ff0c77ac */ /* 0x000e2c0008000800 */
[----:B-1----:R-:W1:Y:S01]  /*1650*/  MUFU.RCP R4, R4 ;  /* 0x0000000400047308 */ /* 0x002e620000001000 */
[----:B------:R-:W-:-:S07]  /*1660*/  USHF.R.S32.HI UR7, URZ, 0x1f, UR6 ;  /* 0x0000001fff077899 */ /* 0x000fce0008011406 */
[----:B-----5:R-:W5:Y:S01]  /*1670*/  MUFU.RCP R0, R0 ;  /* 0x0000000000007308 */ /* 0x020f620000001000 */
[----:B-1----:R-:W-:Y:S02]  /*1680*/  VIADD R6, R4, 0xffffffe ;  /* 0x0ffffffe04067836 */ /* 0x002fe40000000000 */
[----:B------:R-:W-:Y:S01]  /*1690*/  IMAD.U32 R4, RZ, RZ, UR5 ;  /* 0x00000005ff047e24 */ /* 0x000fe2000f8e00ff */
[----:B----4-:R-:W-:-:S04]  /*16a0*/  UIMAD UR47, UR14, 0x1f, URZ ;  /* 0x0000001f0e2f78a4 */ /* 0x010fc8000f8e02ff */
[----:B------:R1:W4:Y:S01]  /*16b0*/  F2I.FTZ.U32.TRUNC.NTZ R7, R6 ;  /* 0x0000000600077305 */ /* 0x000322000021f000 */
[----:B------:R-:W-:Y:S02]  /*16c0*/  UIMAD UR46, UR14, 0x1e, URZ ;  /* 0x0000001e0e2e78a4 */ /* 0x000fe4000f8e02ff */
[----:B------:R-:W-:Y:S01]  /*16d0*/  UIMAD UR45, UR14, 0x1d, URZ ;  /* 0x0000001d0e2d78a4 */ /* 0x000fe2000f8e02ff */
[----:B-----5:R-:W-:Y:S01]  /*16e0*/  VIADD R2, R0, 0xffffffe ;  /* 0x0ffffffe00027836 */ /* 0x020fe20000000000 */
[----:B------:R-:W-:Y:S02]  /*16f0*/  UIMAD UR44, UR14, 0x1c, URZ ;  /* 0x0000001c0e2c78a4 */ /* 0x000fe4000f8e02ff */
[----:B------:R-:W-:Y:S01]  /*1700*/  UIMAD UR43, UR14, 0x1b, URZ ;  /* 0x0000001b0e2b78a4 */ /* 0x000fe2000f8e02ff */
[----:B------:R-:W5:Y:S01]  /*1710*/  F2I.FTZ.U32.TRUNC.NTZ R3, R2 ;  /* 0x0000000200037305 */ /* 0x000f62000021f000 */
[----:B-1----:R-:W-:Y:S01]  /*1720*/  IMAD.MOV.U32 R6, RZ, RZ, RZ ;  /* 0x000000ffff067224 */ /* 0x002fe200078e00ff */
[----:B------:R-:W-:-:S02]  /*1730*/  UIMAD UR42, UR14, 0x1a, URZ ;  /* 0x0000001a0e2a78a4 */ /* 0x000fc4000f8e02ff */
[----:B------:R-:W-:Y:S02]  /*1740*/  UIMAD UR41, UR14, 0x19, URZ ;  /* 0x000000190e2978a4 */ /* 0x000fe4000f8e02ff */
[----:B------:R-:W-:Y:S01]  /*1750*/  UIMAD UR40, UR14, 0x18, URZ ;  /* 0x000000180e2878a4 */ /* 0x000fe2000f8e02ff */
[--C-:B----4-:R-:W-:Y:S01]  /*1760*/  IMAD.MOV R8, RZ, RZ, -R7.reuse ;  /* 0x000000ffff087224 */ /* 0x110fe200078e0a07 */
[----:B------:R-:W-:Y:S02]  /*1770*/  UIMAD UR39, UR14, 0x17, URZ ;  /* 0x000000170e2778a4 */ /* 0x000fe4000f8e02ff */
[----:B------:R-:W-:Y:S01]  /*1780*/  UIMAD UR38, UR14, 0x16, URZ ;  /* 0x000000160e2678a4 */ /* 0x000fe2000f8e02ff */
[----:B------:R-:W-:Y:S01]  /*1790*/  IMAD R11, R8, R5, RZ ;  /* 0x00000005080b7224 */ /* 0x000fe200078e02ff */
[----:B------:R-:W-:Y:S02]  /*17a0*/  UIMAD UR37, UR14, 0x15, URZ ;  /* 0x000000150e2578a4 */ /* 0x000fe4000f8e02ff */
[----:B------:R-:W-:Y:S01]  /*17b0*/  UIMAD UR36, UR14, 0x14, URZ ;  /* 0x000000140e2478a4 */ /* 0x000fe2000f8e02ff */
[----:B------:R-:W-:Y:S01]  /*17c0*/  IMAD.HI.U32 R7, R7, R11, R6 ;  /* 0x0000000b07077227 */ /* 0x000fe200078e0006 */
[----:B------:R-:W-:Y:S01]  /*17d0*/  LEA.HI R6, R4, R12, RZ, 0x1b ;  /* 0x0000000c04067211 */ /* 0x000fe200078fd8ff */
[----:B------:R-:W-:-:S02]  /*17e0*/  UIMAD UR35, UR14, 0x13, URZ ;  /* 0x000000130e2378a4 */ /* 0x000fc4000f8e02ff */
[----:B-----5:R-:W-:Y:S01]  /*17f0*/  IMAD.MOV R4, RZ, RZ, -R3 ;  /* 0x000000ffff047224 */ /* 0x020fe200078e0a03 */
[----:B------:R-:W-:Y:S01]  /*1800*/  UIMAD UR34, UR14, 0x12, URZ ;  /* 0x000000120e2278a4 */ /* 0x000fe2000f8e02ff */
[C---:B------:R-:W-:Y:S01]  /*1810*/  IMAD.HI.U32 R2, R7.reuse, R10, RZ ;  /* 0x0000000a07027227 */ /* 0x040fe200078e00ff */
[----:B------:R-:W-:Y:S02]  /*1820*/  UIMAD UR33, UR14, 0x11, URZ ;  /* 0x000000110e2178a4 */ /* 0x000fe4000f8e02ff */
[----:B------:R-:W-:Y:S01]  /*1830*/  USHF.L.U32 UR32, UR14, 0x4, URZ ;  /* 0x000000040e207899 */ /* 0x000fe200080006ff */
[----:B------:R-:W-:Y:S01]  /*1840*/  IMAD.HI.U32 R7, R7, R14, RZ ;  /* 0x0000000e07077227 */ /* 0x000fe200078e00ff */
[----:B------:R-:W-:Y:S02]  /*1850*/  UIMAD UR31, UR14, 0xf, URZ ;  /* 0x0000000f0e1f78a4 */ /* 0x000fe4000f8e02ff */
[----:B------:R-:W-:Y:S01]  /*1860*/  UIMAD UR30, UR14, 0xe, URZ ;  /* 0x0000000e0e1e78a4 */ /* 0x000fe2000f8e02ff */
[----:B------:R-:W-:Y:S01]  /*1870*/  IMAD.MOV R7, RZ, RZ, -R7 ;  /* 0x000000ffff077224 */ /* 0x000fe200078e0a07 */
[----:B------:R-:W-:Y:S01]  /*1880*/  UIMAD UR29, UR14, 0xd, URZ ;  /* 0x0000000d0e1d78a4 */ /* 0x000fe2000f8e02ff */
[----:B------:R-:W-:Y:S01]  /*1890*/  IMAD R11, R4, R9, RZ ;  /* 0x00000009040b7224 */ /* 0x000fe200078e02ff */
[----:B------:R-:W-:Y:S01]  /*18a0*/  UIMAD UR28, UR14, 0xc, URZ ;  /* 0x0000000c0e1c78a4 */ /* 0x000fe2000f8e02ff */
[C---:B------:R-:W-:Y:S01]  /*18b0*/  IMAD R14, R5.reuse, R7, R14 ;  /* 0x00000007050e7224 */ /* 0x040fe200078e020e */
[----:B------:R-:W-:Y:S01]  /*18c0*/  UIMAD UR27, UR14, 0xb, URZ ;  /* 0x0000000b0e1b78a4 */ /* 0x000fe2000f8e02ff */
[----:B------:R-:W-:Y:S01]  /*18d0*/  IMAD.MOV R4, RZ, RZ, -R2 ;  /* 0x000000ffff047224 */ /* 0x000fe200078e0a02 */
[----:B------:R-:W-:Y:S01]  /*18e0*/  UIMAD UR26, UR14, 0xa, URZ ;  /* 0x0000000a0e1a78a4 */ /* 0x000fe2000f8e02ff */
[----:B------:R-:W-:Y:S01]  /*18f0*/  VIADD R0, R6, 0x7e ;  /* 0x0000007e06007836 */ /* 0x000fe20000000000 */
[C---:B------:R-:W-:Y:S01]  /*1900*/  ISETP.GT.U32.AND P2, PT, R5.reuse, R14, PT ;  /* 0x0000000e0500720c */ /* 0x040fe20003f44070 */
[C---:B------:R-:W-:Y:S01]  /*1910*/  IMAD R10, R5.reuse, R4, R10 ;  /* 0x00000004050a7224 */ /* 0x040fe200078e020a */
[----:B------:R-:W-:Y:S01]  /*1920*/  UIMAD UR25, UR14, 0x9, URZ ;  /* 0x000000090e1978a4 */ /* 0x000fe2000f8e02ff */
[----:B------:R-:W-:Y:S01]  /*1930*/  IMAD.MOV.U32 R2, RZ, RZ, RZ ;  /* 0x000000ffff027224 */ /* 0x000fe200078e00ff */
[----:B------:R-:W-:Y:S01]  /*1940*/  ISETP.GE.AND P3, PT, R0, RZ, PT ;  /* 0x000000ff0000720c */ /* 0x000fe20003f66270 */
[C---:B------:R-:W-:Y:S01]  /*1950*/  VIADD R7, R6.reuse, 0x7a ;  /* 0x0000007a06077836 */ /* 0x040fe20000000000 */
[----:B------:R-:W-:Y:S01]  /*1960*/  ISETP.GT.U32.AND P1, PT, R5, R10, PT ;  /* 0x0000000a0500720c */ /* 0x000fe20003f24070 */
[----:B------:R-:W-:Y:S01]  /*1970*/  VIADD R4, R6, 0x7c ;  /* 0x0000007c06047836 */ /* 0x000fe20000000000 */
[----:B------:R-:W-:Y:S01]  /*1980*/  IABS R19, R0 ;  /* 0x0000000000137213 */ /* 0x000fe20000000000 */
[----:B------:R-:W-:Y:S01]  /*1990*/  IMAD.HI.U32 R0, R3, R11, R2 ;  /* 0x0000000b03007227 */ /* 0x000fe200078e0002 */
[----:B------:R-:W-:Y:S01]  /*19a0*/  IABS R8, R7 ;  /* 0x0000000700087213 */ /* 0x000fe20000000000 */
[----:B------:R-:W-:Y:S01]  /*19b0*/  USHF.L.U32 UR24, UR14, 0x3, URZ ;  /* 0x000000030e187899 */ /* 0x000fe200080006ff */
[----:B------:R-:W-:Y:S01]  /*19c0*/  ISETP.GE.AND P0, PT, R4, RZ, PT ;  /* 0x000000ff0400720c */ /* 0x000fe20003f06270 */
[--C-:B------:R-:W-:Y:S01]  /*19d0*/  @!P2 IMAD.IADD R14, R14, 0x1, -R5.reuse ;  /* 0x000000010e0ea824 */ /* 0x100fe200078e0a05 */
[----:B------:R-:W-:Y:S01]  /*19e0*/  IABS R16, R4 ;  /* 0x0000000400107213 */ /* 0x000fe20000000000 */
[----:B------:R-:W-:Y:S01]  /*19f0*/  IMAD.HI.U32 R2, R0, R19, RZ ;  /* 0x0000001300027227 */ /* 0x000fe200078e00ff */
[----:B------:R-:W-:Y:S01]  /*1a00*/  ISETP.GE.AND P4, PT, R7, RZ, PT ;  /* 0x000000ff0700720c */ /* 0x000fe20003f86270 */
[----:B------:R-:W-:Y:S01]  /*1a10*/  UIMAD UR23, UR14, 0x7, URZ ;  /* 0x000000070e1778a4 */ /* 0x000fe2000f8e02ff */
[----:B------:R-:W-:Y:S01]  /*1a20*/  ISETP.GT.U32.AND P6, PT, R5, R14, PT ;  /* 0x0000000e0500720c */ /* 0x000fe20003fc4070 */
[----:B------:R-:W-:Y:S01]  /*1a30*/  VIADD R3, R6, 0x78 ;  /* 0x0000007806037836 */ /* 0x000fe20000000000 */
[----:B------:R-:W-:Y:S01]  /*1a40*/  ISETP.GE.AND P2, PT, R17, RZ, PT ;  /* 0x000000ff1100720c */ /* 0x000fe20003f46270 */
[----:B------:R-:W-:Y:S01]  /*1a50*/  IMAD.MOV R2, RZ, RZ, -R2 ;  /* 0x000000ffff027224 */ /* 0x000fe200078e0a02 */
[----:B------:R-:W-:Y:S01]  /*1a60*/  UIMAD UR22, UR14, 0x6, URZ ;  /* 0x000000060e1678a4 */ /* 0x000fe2000f8e02ff */
[----:B------:R-:W-:Y:S01]  /*1a70*/  @!P1 IMAD.IADD R10, R10, 0x1, -R5 ;  /* 0x000000010a0a9824 */ /* 0x000fe200078e0a05 */
[----:B---3--:R-:W-:Y:S01]  /*1a80*/  IABS R12, R3 ;  /* 0x00000003000c7213 */ /* 0x008fe20000000000 */
[----:B------:R-:W-:Y:S01]  /*1a90*/  VIADD R4, R6, 0x76 ;  /* 0x0000007606047836 */ /* 0x000fe20000000000 */
[----:B------:R-:W-:Y:S01]  /*1aa0*/  ISETP.GE.AND P1, PT, R18, RZ, PT ;  /* 0x000000ff1200720c */ /* 0x000fe20003f26270 */
[----:B------:R-:W-:Y:S01]  /*1ab0*/  IMAD R19, R9, R2, R19 ;  /* 0x0000000209137224 */ /* 0x000fe200078e0213 */
[----:B------:R-:W-:Y:S01]  /*1ac0*/  ISETP.GT.U32.AND P5, PT, R5, R10, PT ;  /* 0x0000000a0500720c */ /* 0x000fe20003fa4070 */
[----:B------:R-:W-:Y:S01]  /*1ad0*/  IMAD.HI.U32 R11, R0, R8, RZ ;  /* 0x00000008000b7227 */ /* 0x000fe200078e00ff */
[----:B------:R-:W-:Y:S01]  /*1ae0*/  IABS R15, R4 ;  /* 0x00000004000f7213 */ /* 0x000fe20000000000 */
[----:B------:R-:W-:-:S02]  /*1af0*/  UIMAD UR21, UR14, 0x5, URZ ;  /* 0x000000050e1578a4 */ /* 0x000fc4000f8e02ff */
[----:B------:R-:W-:Y:S01]  /*1b00*/  IMAD.HI.U32 R13, R0, R12, RZ ;  /* 0x0000000c000d7227 */ /* 0x000fe200078e00ff */
[----:B------:R-:W-:Y:S02]  /*1b10*/  USHF.L.U32 UR20, UR14, 0x2, URZ ;  /* 0x000000020e147899 */ /* 0x000fe400080006ff */
[----:B------:R-:W-:Y:S01]  /*1b20*/  UIMAD UR19, UR14, 0x3, URZ ;  /* 0x000000030e1378a4 */ /* 0x000fe2000f8e02ff */
[----:B------:R-:W-:Y:S01]  /*1b30*/  IMAD.MOV R11, RZ, RZ, -R11 ;  /* 0x000000ffff0b7224 */ /* 0x000fe200078e0a0b */
[----:B------:R-:W-:Y:S01]  /*1b40*/  USHF.L.U32 UR18, UR14, 0x1, URZ ;  /* 0x000000010e127899 */ /* 0x000fe200080006ff */
[----:B------:R-:W-:Y:S01]  /*1b50*/  @!P6 IMAD.IADD R14, R14, 0x1, -R5 ;  /* 0x000000010e0ee824 */ /* 0x000fe200078e0a05 */
[C---:B------:R-:W-:Y:S01]  /*1b60*/  ISETP.GT.U32.AND P6, PT, R9.reuse, R19, PT ;  /* 0x000000130900720c */ /* 0x040fe20003fc4070 */
[----:B------:R-:W-:Y:S01]  /*1b70*/  IMAD.MOV R13, RZ, RZ, -R13 ;  /* 0x000000ffff0d7224 */ /* 0x000fe200078e0a0d */
[----:B------:R-:W1:Y:S01]  /*1b80*/  LDCU UR13, c[0x0][0x3a0] ;  /* 0x00007400ff0d77ac */ /* 0x000e620008000800 */
[----:B------:R-:W-:-:S02]  /*1b90*/  IMAD R8, R9, R11, R8 ;  /* 0x0000000b09087224 */ /* 0x000fc400078e0208 */
[----:B------:R-:W-:Y:S01]  /*1ba0*/  IMAD.MOV.U32 R11, RZ, RZ, R15 ;  /* 0x000000ffff0b7224 */ /* 0x000fe200078e000f */
[----:B------:R-:W-:Y:S01]  /*1bb0*/  ULEA.HI UR6, UR7, UR6, URZ, 0x5 ;  /* 0x0000000607067291 */ /* 0x000fe2000f8f28ff */
[----:B------:R-:W-:Y:S01]  /*1bc0*/  IMAD R12, R9, R13, R12 ;  /* 0x0000000d090c7224 */ /* 0x000fe200078e020c */
[----:B------:R-:W-:Y:S01]  /*1bd0*/  ULEA UR5, UR5, UR4, 0x3 ;  /* 0x0000000405057291 */ /* 0x000fe2000f8e18ff */
[----:B------:R-:W-:-:S04]  /*1be0*/  IMAD.HI.U32 R13, R0, R11, RZ ;  /* 0x0000000b000d7227 */ /* 0x000fc800078e00ff */
[----:B------:R-:W-:-:S04]  /*1bf0*/  IMAD.HI.U32 R7, R0, R16, RZ ;  /* 0x0000001000077227 */ /* 0x000fc800078e00ff */
[----:B------:R-:W-:Y:S01]  /*1c00*/  @!P5 IMAD.IADD R10, R10, 0x1, -R5 ;  /* 0x000000010a0ad824 */ /* 0x000fe200078e0a05 */
[----:B------:R-:W-:Y:S01]  /*1c10*/  ISETP.NE.AND P5, PT, R26, RZ, PT ;  /* 0x000000ff1a00720c */ /* 0x000fe20003fa5270 */
[----:B------:R-:W-:Y:S01]  /*1c20*/  IMAD.MOV R18, RZ, RZ, -R13 ;  /* 0x000000ffff127224 */ /* 0x000fe200078e0a0d */
[----:B------:R-:W-:Y:S01]  /*1c30*/  LOP3.LUT R26, RZ, R26, RZ, 0x33, !PT ;  /* 0x0000001aff1a7212 */ /* 0x000fe200078e33ff */
[----:B------:R-:W-:Y:S02]  /*1c40*/  VIADD R2, R6, 0x74 ;  /* 0x0000007406027836 */ /* 0x000fe40000000000 */
[----:B------:R-:W-:Y:S02]  /*1c50*/  IMAD.MOV R7, RZ, RZ, -R7 ;  /* 0x000000ffff077224 */ /* 0x000fe400078e0a07 */
[----:B------:R-:W-:Y:S02]  /*1c60*/  IMAD.MOV.U32 R13, RZ, RZ, R10 ;  /* 0x000000ffff0d7224 */ /* 0x000fe400078e000a */
[----:B------:R-:W-:Y:S01]  /*1c70*/  @!P6 IMAD.IADD R19, R19, 0x1, -R9 ;  /* 0x000000011313e824 */ /* 0x000fe200078e0a09 */
[C---:B------:R-:W-:Y:S01]  /*1c80*/  ISETP.GT.U32.AND P6, PT, R9.reuse, R8, PT ;  /* 0x000000080900720c */ /* 0x040fe20003fc4070 */
[C---:B------:R-:W-:Y:S01]  /*1c90*/  IMAD R16, R9.reuse, R7, R16 ;  /* 0x0000000709107224 */ /* 0x040fe200078e0210 */
[----:B------:R-:W-:Y:S01]  /*1ca0*/  IABS R7, R2 ;  /* 0x0000000200077213 */ /* 0x000fe20000000000 */
[----:B------:R-:W-:Y:S01]  /*1cb0*/  @!P1 IMAD.MOV R13, RZ, RZ, -R13 ;  /* 0x000000ffff0d9224 */ /* 0x000fe200078e0a0d */
[C---:B------:R-:W-:Y:S01]  /*1cc0*/  ISETP.GT.U32.AND P1, PT, R9.reuse, R19, PT ;  /* 0x000000130900720c */ /* 0x040fe20003f24070 */
[----:B------:R-:W-:Y:S01]  /*1cd0*/  @!P2 IMAD.MOV R14, RZ, RZ, -R14 ;  /* 0x000000ffff0ea224 */ /* 0x000fe200078e0a0e */
[----:B------:R-:W-:Y:S01]  /*1ce0*/  ISETP.GT.U32.AND P2, PT, R9, R16, PT ;  /* 0x000000100900720c */ /* 0x000fe20003f44070 */
[----:B------:R-:W-:-:S04]  /*1cf0*/  IMAD.HI.U32 R5, R0, R7, RZ ;  /* 0x0000000700057227 */ /* 0x000fc800078e00ff */
[----:B------:R-:W-:Y:S01]  /*1d00*/  IMAD.MOV R10, RZ, RZ, -R5 ;  /* 0x000000ffff0a7224 */ /* 0x000fe200078e0a05 */
[C---:B------:R-:W-:Y:S01]  /*1d10*/  SEL R5, R26.reuse, R14, !P5 ;  /* 0x0000000e1a057207 */ /* 0x040fe20006800000 */
[C---:B------:R-:W-:Y:S02]  /*1d20*/  IMAD R11, R9.reuse, R18, R11 ;  /* 0x00000012090b7224 */ /* 0x040fe400078e020b */
[----:B------:R-:W-:Y:S01]  /*1d30*/  IMAD R10, R9, R10, R7 ;  /* 0x0000000a090a7224 */ /* 0x000fe200078e0207 */
[----:B------:R-:W-:Y:S01]  /*1d40*/  SEL R7, R26, R13, !P5 ;  /* 0x0000000d1a077207 */ /* 0x000fe20006800000 */
[--C-:B------:R-:W-:Y:S01]  /*1d50*/  @!P1 IMAD.IADD R19, R19, 0x1, -R9.reuse ;  /* 0x0000000113139824 */ /* 0x100fe200078e0a09 */
[C---:B------:R-:W-:Y:S01]  /*1d60*/  ISETP.GT.U32.AND P1, PT, R9.reuse, R11, PT ;  /* 0x0000000b0900720c */ /* 0x040fe20003f24070 */
[----:B------:R-:W-:Y:S01]  /*1d70*/  VIADD R14, R6, 0x72 ;  /* 0x00000072060e7836 */ /* 0x000fe20000000000 */
[C---:B------:R-:W-:Y:S01]  /*1d80*/  ISETP.GT.U32.AND P5, PT, R9.reuse, R12, PT ;  /* 0x0000000c0900720c */ /* 0x040fe20003fa4070 */
[--C-:B------:R-:W-:Y:S01]  /*1d90*/  @!P6 IMAD.IADD R8, R8, 0x1, -R9.reuse ;  /* 0x000000010808e824 */ /* 0x100fe200078e0a09 */
[----:B------:R-:W-:Y:S01]  /*1da0*/  ISETP.GT.U32.AND P6, PT, R9, R10, PT ;  /* 0x0000000a0900720c */ /* 0x000fe20003fc4070 */
[----:B------:R-:W-:Y:S01]  /*1db0*/  @!P2 IMAD.IADD R16, R16, 0x1, -R9 ;  /* 0x000000011010a824 */ /* 0x000fe200078e0a09 */
[----:B------:R-:W-:Y:S01]  /*1dc0*/  IABS R20, R14 ;  /* 0x0000000e00147213 */ /* 0x000fe20000000000 */
[----:B------:R-:W-:Y:S01]  /*1dd0*/  STL [R1+0x430], R7 ;  /* 0x0004300701007387 */ /* 0x000fe20000100800 */
[----:B------:R-:W-:-:S02]  /*1de0*/  VIADD R13, R6, 0x70 ;  /* 0x00000070060d7836 */ /* 0x000fc40000000000 */
[----:B------:R-:W-:Y:S01]  /*1df0*/  ISETP.GT.U32.AND P2, PT, R9, R16, PT ;  /* 0x000000100900720c */ /* 0x000fe20003f44070 */
[----:B------:R3:W-:Y:S01]  /*1e00*/  STL [R1+0x434], R5 ;  /* 0x0004340501007387 */ /* 0x0007e20000100800 */
[----:B------:R-:W-:Y:S01]  /*1e10*/  IMAD.HI.U32 R21, R0, R20, RZ ;  /* 0x0000001400157227 */ /* 0x000fe200078e00ff */
[----:B------:R-:W-:-:S03]  /*1e20*/  IABS R17, R13 ;  /* 0x0000000d00117213 */ /* 0x000fc60000000000 */
[----:B------:R-:W-:Y:S02]  /*1e30*/  @!P1 IMAD.IADD R11, R11, 0x1, -R9 ;  /* 0x000000010b0b9824 */ /* 0x000fe400078e0a09 */
[----:B------:R-:W-:Y:S02]  /*1e40*/  IMAD.MOV R21, RZ, RZ, -R21 ;  /* 0x000000ffff157224 */ /* 0x000fe400078e0a15 */
[--C-:B------:R-:W-:Y:S01]  /*1e50*/  @!P5 IMAD.IADD R12, R12, 0x1, -R9.reuse ;  /* 0x000000010c0cd824 */ /* 0x100fe200078e0a09 */
[----:B------:R-:W-:Y:S01]  /*1e60*/  ISETP.GE.AND P5, PT, R3, RZ, PT ;  /* 0x000000ff0300720c */ /* 0x000fe20003fa6270 */
[----:B---3--:R-:W-:Y:S02]  /*1e70*/  VIADD R5, R6, 0x6e ;  /* 0x0000006e06057836 */ /* 0x008fe40000000000 */
[--C-:B------:R-:W-:Y:S01]  /*1e80*/  @!P6 IMAD.IADD R10, R10, 0x1, -R9.reuse ;  /* 0x000000010a0ae824 */ /* 0x100fe200078e0a09 */
[C---:B------:R-:W-:Y:S01]  /*1e90*/  ISETP.GT.U32.AND P6, PT, R9.reuse, R11, PT ;  /* 0x0000000b0900720c */ /* 0x040fe20003fc4070 */
[C---:B------:R-:W-:Y:S01]  /*1ea0*/  IMAD R3, R9.reuse, R21, R20 ;  /* 0x0000001509037224 */ /* 0x040fe200078e0214 */
[----:B------:R-:W-:Y:S01]  /*1eb0*/  IABS R18, R5 ;  /* 0x0000000500127213 */ /* 0x000fe20000000000 */
[----:B------:R-:W-:Y:S01]  /*1ec0*/  @!P2 IMAD.IADD R16, R16, 0x1, -R9 ;  /* 0x000000011010a824 */ /* 0x000fe200078e0a09 */
[C---:B------:R-:W-:Y:S01]  /*1ed0*/  ISETP.GT.U32.AND P1, PT, R9.reuse, R12, PT ;  /* 0x0000000c0900720c */ /* 0x040fe20003f24070 */
[----:B------:R-:W-:Y:S01]  /*1ee0*/  IMAD.MOV.U32 R22, RZ, RZ, R19 ;  /* 0x000000ffff167224 */ /* 0x000fe200078e0013 */
[----:B------:R-:W-:Y:S01]  /*1ef0*/  ISETP.GT.U32.AND P2, PT, R9, R8, PT ;  /* 0x000000080900720c */ /* 0x000fe20003f44070 */
[----:B------:R-:W-:-:S04]  /*1f00*/  IMAD.HI.U32 R20, R0, R18, RZ ;  /* 0x0000001200147227 */ /* 0x000fc800078e00ff */
[----:B------:R-:W-:Y:S02]  /*1f10*/  IMAD.MOV R20, RZ, RZ, -R20 ;  /* 0x000000ffff147224 */ /* 0x000fe400078e0a14 */
[----:B------:R-:W-:Y:S01]  /*1f20*/  @!P3 IMAD.MOV R22, RZ, RZ, -R22 ;  /* 0x000000ffff16b224 */ /* 0x000fe200078e0a16 */
[C---:B------:R-:W-:Y:S01]  /*1f30*/  ISETP.GT.U32.AND P3, PT, R9.reuse, R10, PT ;  /* 0x0000000a0900720c */ /* 0x040fe20003f64070 */
[----:B------:R-:W-:Y:S02]  /*1f40*/  IMAD.MOV.U32 R19, RZ, RZ, R16 ;  /* 0x000000ffff137224 */ /* 0x000fe400078e0010 */
[----:B------:R-:W-:Y:S01]  /*1f50*/  IMAD R16, R9, R20, R18 ;  /* 0x0000001409107224 */ /* 0x000fe200078e0212 */
[----:B------:R-:W-:Y:S01]  /*1f60*/  STL [R1+0xc], R22 ;  /* 0x00000c1601007387 */ /* 0x000fe20000100800 */
[----:B------:R-:W-:-:S04]  /*1f70*/  IMAD.HI.U32 R15, R0, R17, RZ ;  /* 0x00000011000f7227 */ /* 0x000fc800078e00ff */
[----:B------:R-:W-:Y:S01]  /*1f80*/  @!P0 IMAD.MOV R19, RZ, RZ, -R19 ;  /* 0x000000ffff138224 */ /* 0x000fe200078e0a13 */
[----:B------:R-:W-:Y:S01]  /*1f90*/  ISETP.GT.U32.AND P0, PT, R9, R3, PT ;  /* 0x000000030900720c */ /* 0x000fe20003f04070 */
[----:B------:R-:W-:Y:S01]  /*1fa0*/  @!P6 IMAD.IADD R11, R11, 0x1, -R9 ;  /* 0x000000010b0be824 */ /* 0x000fe200078e0a09 */
[C---:B------:R-:W-:Y:S01]  /*1fb0*/  ISETP.GT.U32.AND P6, PT, R9.reuse, R16, PT ;  /* 0x000000100900720c */ /* 0x040fe20003fc4070 */
[----:B------:R-:W-:Y:S01]  /*1fc0*/  IMAD.MOV R15, RZ, RZ, -R15 ;  /* 0x000000ffff0f7224 */ /* 0x000fe200078e0a0f */
[----:B------:R3:W-:Y:S01]  /*1fd0*/  STL [R1+0x8], R19 ;  /* 0x0000081301007387 */ /* 0x0007e20000100800 */
[----:B------:R-:W-:Y:S01]  /*1fe0*/  @!P1 IMAD.IADD R12, R12, 0x1, -R9 ;  /* 0x000000010c0c9824 */ /* 0x000fe200078e0a09 */
[----:B------:R-:W-:Y:S01]  /*1ff0*/  ISETP.GE.AND P1, PT, R4, RZ, PT ;  /* 0x000000ff0400720c */ /* 0x000fe20003f26270 */
[----:B------:R-:W-:Y:S02]  /*2000*/  IMAD R17, R9, R15, R17 ;  /* 0x0000000f09117224 */ /* 0x000fe400078e0211 */
[----:B------:R-:W-:-:S02]  /*2010*/  VIADD R7, R6, 0x6c ;  /* 0x0000006c06077836 */ /* 0x000fc40000000000 */
[----:B------:R-:W-:Y:S02]  /*2020*/  VIADD R4, R6, 0x6a ;  /* 0x0000006a06047836 */ /* 0x000fe40000000000 */
[--C-:B------:R-:W-:Y:S01]  /*2030*/  @!P2 IMAD.IADD R8, R8, 0x1, -R9.reuse ;  /* 0x000000010808a824 */ /* 0x100fe200078e0a09 */
[----:B------:R-:W-:Y:S01]  /*2040*/  ISETP.GT.U32.AND P2, PT, R9, R17, PT ;  /* 0x000000110900720c */ /* 0x000fe20003f44070 */
[--C-:B------:R-:W-:Y:S01]  /*2050*/  @!P3 IMAD.IADD R10, R10, 0x1, -R9.reuse ;  /* 0x000000010a0ab824 */ /* 0x100fe200078e0a09 */
[----:B------:R-:W-:Y:S01]  /*2060*/  ISETP.GE.AND P3, PT, R2, RZ, PT ;  /* 0x000000ff0200720c */ /* 0x000fe20003f66270 */
[--C-:B------:R-:W-:Y:S01]  /*2070*/  @!P0 IMAD.IADD R3, R3, 0x1, -R9.reuse ;  /* 0x0000000103038824 */ /* 0x100fe200078e0a09 */
[----:B------:R-:W-:Y:S01]  /*2080*/  IABS R15, R7 ;  /* 0x00000007000f7213 */ /* 0x000fe20000000000 */
[----:B------:R-:W-:Y:S01]  /*2090*/  @!P6 IMAD.IADD R16, R16, 0x1, -R9 ;  /* 0x000000011010e824 */ /* 0x000fe200078e0a09 */
[----:B------:R-:W-:Y:S01]  /*20a0*/  IABS R2, R4 ;  /* 0x0000000400027213 */ /* 0x000fe20000000000 */
[----:B------:R-:W-:Y:S01]  /*20b0*/  IMAD.MOV.U32 R20, RZ, RZ, R8 ;  /* 0x000000ffff147224 */ /* 0x000fe200078e0008 */
[----:B------:R-:W-:Y:S01]  /*20c0*/  ISETP.GE.AND P0, PT, R14, RZ, PT ;  /* 0x000000ff0e00720c */ /* 0x000fe20003f06270 */
[----:B------:R-:W-:Y:S01]  /*20d0*/  IMAD.HI.U32 R18, R0, R15, RZ ;  /* 0x0000000f00127227 */ /* 0x000fe200078e00ff */
[----:B------:R-:W-:-:S03]  /*20e0*/  ISETP.GT.U32.AND P6, PT, R9, R16, PT ;  /* 0x000000100900720c */ /* 0x000fc60003fc4070 */
[----:B------:R-:W-:Y:S02]  /*20f0*/  IMAD.MOV.U32 R14, RZ, RZ, R2 ;  /* 0x000000ffff0e7224 */ /* 0x000fe400078e0002 */
[----:B------:R-:W-:Y:S02]  /*2100*/  IMAD.MOV R18, RZ, RZ, -R18 ;  /* 0x000000ffff127224 */ /* 0x000fe400078e0a12 */
[----:B------:R-:W-:-:S04]  /*2110*/  IMAD.HI.U32 R8, R0, R14, RZ ;  /* 0x0000000e00087227 */ /* 0x000fc800078e00ff */
[----:B------:R-:W-:Y:S01]  /*2120*/  @!P2 IMAD.IADD R17, R17, 0x1, -R9 ;  /* 0x000000011111a824 */ /* 0x000fe200078e0a09 */
[----:B------:R-:W-:Y:S01]  /*2130*/  ISETP.GE.AND P2, PT, R13, RZ, PT ;  /* 0x000000ff0d00720c */ /* 0x000fe20003f46270 */
[----:B---3--:R-:W-:Y:S02]  /*2140*/  IMAD.MOV.U32 R19, RZ, RZ, R12 ;  /* 0x000000ffff137224 */ /* 0x008fe400078e000c */
[C---:B------:R-:W-:Y:S02]  /*2150*/  IMAD R15, R9.reuse, R18, R15 ;  /* 0x00000012090f7224 */ /* 0x040fe400078e020f */
[----:B------:R-:W-:Y:S02]  /*2160*/  IMAD.MOV R8, RZ, RZ, -R8 ;  /* 0x000000ffff087224 */ /* 0x000fe400078e0a08 */
[----:B------:R-:W-:Y:S01]  /*2170*/  @!P4 IMAD.MOV R20, RZ, RZ, -R20 ;  /* 0x000000ffff14c224 */ /* 0x000fe200078e0a14 */
[C---:B------:R-:W-:Y:S01]  /*2180*/  ISETP.GT.U32.AND P4, PT, R9.reuse, R3, PT ;  /* 0x000000030900720c */ /* 0x040fe20003f84070 */
[----:B------:R-:W-:Y:S01]  /*2190*/  @!P5 IMAD.MOV R19, RZ, RZ, -R19 ;  /* 0x000000ffff13d224 */ /* 0x000fe200078e0a13 */
[C---:B------:R-:W-:Y:S01]  /*21a0*/  ISETP.GT.U32.AND P5, PT, R9.reuse, R17, PT ;  /* 0x000000110900720c */ /* 0x040fe20003fa4070 */
[----:B------:R-:W-:Y:S01]  /*21b0*/  @!P3 IMAD.MOV R10, RZ, RZ, -R10 ;  /* 0x000000ffff0ab224 */ /* 0x000fe200078e0a0a */
[C---:B------:R-:W-:Y:S01]  /*21c0*/  ISETP.GT.U32.AND P3, PT, R9.reuse, R15, PT ;  /* 0x0000000f0900720c */ /* 0x040fe20003f64070 */
[----:B------:R-:W-:Y:S01]  /*21d0*/  IMAD R14, R9, R8, R14 ;  /* 0x00000008090e7224 */ /* 0x000fe200078e020e */
[----:B------:R-:W-:Y:S01]  /*21e0*/  STL [R1+0x18], R20 ;  /* 0x0000181401007387 */ /* 0x000fe20000100800 */
[----:B------:R-:W-:-:S02]  /*21f0*/  @!P6 IMAD.IADD R16, R16, 0x1, -R9 ;  /* 0x000000011010e824 */ /* 0x000fc400078e0a09 */
[C---:B------:R-:W-:Y:S01]  /*2200*/  VIADD R2, R6.reuse, 0x68 ;  /* 0x0000006806027836 */ /* 0x040fe20000000000 */
[----:B------:R-:W-:Y:S01]  /*2210*/  ISETP.GT.U32.AND P6, PT, R9, R14, PT ;  /* 0x0000000e0900720c */ /* 0x000fe20003fc4070 */
[----:B------:R-:W-:Y:S01]  /*2220*/  @!P1 IMAD.MOV R11, RZ, RZ, -R11 ;  /* 0x000000ffff0b9224 */ /* 0x000fe200078e0a0b */
[----:B------:R-:W-:Y:S01]  /*2230*/  ISETP.GE.AND P1, PT, R5, RZ, PT ;  /* 0x000000ff0500720c */ /* 0x000fe20003f26270 */
[--C-:B------:R-:W-:Y:S01]  /*2240*/  @!P4 IMAD.IADD R3, R3, 0x1, -R9.reuse ;  /* 0x000000010303c824 */ /* 0x100fe200078e0a09 */
[----:B------:R-:W-:Y:S01]  /*2250*/  IABS R5, R2 ;  /* 0x0000000200057213 */ /* 0x000fe20000000000 */
[--C-:B------:R-:W-:Y:S01]  /*2260*/  @!P5 IMAD.IADD R17, R17, 0x1, -R9.reuse ;  /* 0x000000011111d824 */ /* 0x100fe200078e0a09 */
[----:B------:R-:W-:Y:S01]  /*2270*/  ISETP.GE.AND P4, PT, R7, RZ, PT ;  /* 0x000000ff0700720c */ /* 0x000fe20003f86270 */
[----:B------:R-:W-:Y:S01]  /*2280*/  VIADD R7, R6, 0x66 ;  /* 0x0000006606077836 */ /* 0x000fe20000000000 */
[----:B------:R-:W-:Y:S01]  /*2290*/  ISETP.GE.AND P5, PT, R4, RZ, PT ;  /* 0x000000ff0400720c */ /* 0x000fe20003fa6270 */
[----:B------:R-:W-:Y:S01]  /*22a0*/  @!P3 IMAD.IADD R15, R15, 0x1, -R9 ;  /* 0x000000010f0fb824 */ /* 0x000fe200078e0a09 */
[----:B------:R-:W-:Y:S01]  /*22b0*/  STL [R1+0xa4], R19 ;  /* 0x0000a41301007387 */ /* 0x000fe20000100800 */
[----:B------:R-:W-:Y:S01]  /*22c0*/  IMAD.HI.U32 R4, R0, R5, RZ ;  /* 0x0000000500047227 */ /* 0x000fe200078e00ff */
[----:B------:R-:W-:-:S02]  /*22d0*/  IABS R8, R7 ;  /* 0x0000000700087213 */ /* 0x000fc40000000000 */
[C---:B------:R-:W-:Y:S01]  /*22e0*/  ISETP.GT.U32.AND P3, PT, R9.reuse, R15, PT ;  /* 0x0000000f0900720c */ /* 0x040fe20003f64070 */
[----:B------:R-:W-:Y:S01]  /*22f0*/  @!P6 IMAD.IADD R14, R14, 0x1, -R9 ;  /* 0x000000010e0ee824 */ /* 0x000fe200078e0a09 */
[----:B------:R-:W-:Y:S01]  /*2300*/  STL [R1+0xac], R11 ;  /* 0x0000ac0b01007387 */ /* 0x000fe20000100800 */
[----:B------:R-:W-:Y:S02]  /*2310*/  IMAD.MOV R4, RZ, RZ, -R4 ;  /* 0x000000ffff047224 */ /* 0x000fe400078e0a04 */
[----:B------:R-:W-:Y:S01]  /*2320*/  @!P2 IMAD.MOV R17, RZ, RZ, -R17 ;  /* 0x000000ffff11a224 */ /* 0x000fe200078e0a11 */
[----:B------:R3:W-:Y:S01]  /*2330*/  STL [R1+0xb0], R10 ;  /* 0x0000b00a01007387 */ /* 0x0007e20000100800 */
[----:B------:R-:W-:Y:S01]  /*2340*/  ISETP.GT.U32.AND P6, PT, R9, R14, PT ;  /* 0x0000000e0900720c */ /* 0x000fe20003fc4070 */
[----:B------:R-:W-:Y:S02]  /*2350*/  @!P1 IMAD.MOV R16, RZ, RZ, -R16 ;  /* 0x000000ffff109224 */ /* 0x000fe400078e0a10 */
[----:B------:R-:W-:-:S03]  /*2360*/  VIADD R22, R6, 0x16 ;  /* 0x0000001606167836 */ /* 0x000fc60000000000 */
[----:B------:R-:W-:Y:S02]  /*2370*/  @!P3 IMAD.IADD R15, R15, 0x1, -R9 ;  /* 0x000000010f0fb824 */ /* 0x000fe400078e0a09 */
[----:B---3--:R-:W-:Y:S02]  /*2380*/  IMAD.MOV.U32 R10, RZ, RZ, R3 ;  /* 0x000000ffff0a7224 */ /* 0x008fe400078e0003 */
[----:B------:R-:W-:Y:S02]  /*2390*/  IMAD R3, R9, R4, R5 ;  /* 0x0000000409037224 */ /* 0x000fe400078e0205 */
[----:B------:R-:W-:-:S03]  /*23a0*/  IMAD.HI.U32 R4, R0, R8, RZ ;  /* 0x0000000800047227 */ /* 0x000fc600078e00ff */
[C---:B------:R-:W-:Y:S01]  /*23b0*/  ISETP.GT.U32.AND P3, PT, R9.reuse, R3, PT ;  /* 0x000000030900720c */ /* 0x040fe20003f64070 */
[----:B------:R-:W-:Y:S02]  /*23c0*/  IMAD.MOV R4, RZ, RZ, -R4 ;  /* 0x000000ffff047224 */ /* 0x000fe400078e0a04 */
[----:B------:R-:W-:Y:S01]  /*23d0*/  @!P0 IMAD.MOV R10, RZ, RZ, -R10 ;  /* 0x000000ffff0a8224 */ /* 0x000fe200078e0a0a */
[----:B------:R-:W-:Y:S01]  /*23e0*/  ISETP.GE.AND P0, PT, R2, RZ, PT ;  /* 0x000000ff0200720c */ /* 0x000fe20003f06270 */
[C---:B------:R-:W-:Y:S02]  /*23f0*/  IMAD R8, R9.reuse, R4, R8 ;  /* 0x0000000409087224 */ /* 0x040fe400078e0208 */
[----:B------:R-:W-:Y:S01]  /*2400*/  VIADD R5, R6, 0x64 ;  /* 0x0000006406057836 */ /* 0x000fe20000000000 */
[----:B------:R3:W-:Y:S01]  /*2410*/  STL [R1+0xb4], R10 ;  /* 0x0000b40a01007387 */ /* 0x0007e20000100800 */
[--C-:B------:R-:W-:Y:S01]  /*2420*/  @!P6 IMAD.IADD R14, R14, 0x1, -R9.reuse ;  /* 0x000000010e0ee824 */ /* 0x100fe200078e0a09 */
[----:B------:R-:W-:Y:S01]  /*2430*/  ISETP.GT.U32.AND P6, PT, R9, R8, PT ;  /* 0x000000080900720c */ /* 0x000fe20003fc4070 */
[----:B------:R-:W-:Y:S01]  /*2440*/  VIADD R2, R6, 0x62 ;  /* 0x0000006206027836 */ /* 0x000fe20000000000 */
[----:B------:R-:W-:Y:S01]  /*2450*/  IABS R11, R5 ;  /* 0x00000005000b7213 */ /* 0x000fe20000000000 */
[----:B------:R-:W-:Y:S01]  /*2460*/  @!P3 IMAD.IADD R3, R3, 0x1, -R9 ;  /* 0x000000010303b824 */ /* 0x000fe200078e0a09 */
[----:B------:R-:W-:Y:S01]  /*2470*/  ISETP.GE.AND P3, PT, R7, RZ, PT ;  /* 0x000000ff0700720c */ /* 0x000fe20003f66270 */
[----:B------:R-:W-:Y:S01]  /*2480*/  STL [R1+0x28], R17 ;  /* 0x0000281101007387 */ /* 0x000fe20000100800 */
[----:B------:R-:W-:Y:S01]  /*2490*/  IABS R13, R2 ;  /* 0x00000002000d7213 */ /* 0x000fe20000000000 */
[----:B------:R-:W-:-:S02]  /*24a0*/  IMAD.HI.U32 R20, R0, R11, RZ ;  /* 0x0000000b00147227 */ /* 0x000fc400078e00ff */
[----:B------:R4:W-:Y:S02]  /*24b0*/  STL [R1+0x30], R16 ;  /* 0x0000301001007387 */ /* 0x0009e40000100800 */
[----:B---3--:R-:W-:Y:S02]  /*24c0*/  VIADD R10, R6, 0x60 ;  /* 0x00000060060a7836 */ /* 0x008fe40000000000 */
[----:B------:R-:W-:-:S03]  /*24d0*/  IMAD.HI.U32 R19, R0, R13, RZ ;  /* 0x0000000d00137227 */ /* 0x000fc600078e00ff */
[----:B------:R-:W-:Y:S01]  /*24e0*/  IABS R12, R10 ;  /* 0x0000000a000c7213 */ /* 0x000fe20000000000 */
[----:B------:R-:W-:Y:S02]  /*24f0*/  IMAD.MOV R20, RZ, RZ, -R20 ;  /* 0x000000ffff147224 */ /* 0x000fe400078e0a14 */
[----:B------:R-:W-:Y:S01]  /*2500*/  @!P6 IMAD.IADD R8, R8, 0x1, -R9 ;  /* 0x000000010808e824 */ /* 0x000fe200078e0a09 */
[----:B------:R-:W-:Y:S01]  /*2510*/  ISETP.GT.U32.AND P6, PT, R9, R3, PT ;  /* 0x000000030900720c */ /* 0x000fe20003fc4070 */
[----:B------:R-:W-:-:S03]  /*2520*/  IMAD.HI.U32 R18, R0, R12, RZ ;  /* 0x0000000c00127227 */ /* 0x000fc600078e00ff */
[C---:B------:R-:W-:Y:S01]  /*2530*/  ISETP.GT.U32.AND P2, PT, R9.reuse, R8, PT ;  /* 0x000000080900720c */ /* 0x040fe20003f44070 */
[----:B------:R-:W-:Y:S02]  /*2540*/  IMAD.MOV R19, RZ, RZ, -R19 ;  /* 0x000000ffff137224 */ /* 0x000fe400078e0a13 */
[C---:B------:R-:W-:Y:S02]  /*2550*/  IMAD R7, R9.reuse, R20, R11 ;  /* 0x0000001409077224 */ /* 0x040fe400078e020b */
[----:B------:R-:W-:Y:S02]  /*2560*/  IMAD.MOV R18, RZ, RZ, -R18 ;  /* 0x000000ffff127224 */ /* 0x000fe400078e0a12 */
[C---:B------:R-:W-:Y:S01]  /*2570*/  IMAD R13, R9.reuse, R19, R13 ;  /* 0x00000013090d7224 */ /* 0x040fe200078e020d */
[C---:B------:R-:W-:Y:S01]  /*2580*/  ISETP.GT.U32.AND P1, PT, R9.reuse, R7, PT ;  /* 0x000000070900720c */ /* 0x040fe20003f24070 */
[C---:B------:R-:W-:Y:S02]  /*2590*/  IMAD R12, R9.reuse, R18, R12 ;  /* 0x00000012090c7224 */ /* 0x040fe400078e020c */
[----:B------:R-:W-:Y:S01]  /*25a0*/  @!P4 IMAD.MOV R15, RZ, RZ, -R15 ;  /* 0x000000ffff0fc224 */ /* 0x000fe200078e0a0f */
[----:B------:R-:W-:Y:S01]  /*25b0*/  ISETP.GT.U32.AND P4, PT, R9, R13, PT ;  /* 0x0000000d0900720c */ /* 0x000fe20003f84070 */
[----:B----4-:R-:W-:-:S02]  /*25c0*/  IMAD.MOV.U32 R16, RZ, RZ, R14 ;  /* 0x000000ffff107224 */ /* 0x010fc400078e000e */
[--C-:B------:R-:W-:Y:S01]  /*25d0*/  @!P6 IMAD.IADD R3, R3, 0x1, -R9.reuse ;  /* 0x000000010303e824 */ /* 0x100fe200078e0a09 */
[----:B------:R-:W-:Y:S01]  /*25e0*/  ISETP.GT.U32.AND P6, PT, R9, R12, PT ;  /* 0x0000000c0900720c */ /* 0x000fe20003fc4070 */
[C---:B------:R-:W-:Y:S01]  /*25f0*/  VIADD R4, R6.reuse, 0x5e ;  /* 0x0000005e06047836 */ /* 0x040fe20000000000 */
[----:B------:R3:W-:Y:S01]  /*2600*/  STL [R1+0x38], R15 ;  /* 0x0000380f01007387 */ /* 0x0007e20000100800 */
[----:B------:R-:W-:Y:S01]  /*2610*/  @!P5 IMAD.MOV R16, RZ, RZ, -R16 ;  /* 0x000000ffff10d224 */ /* 0x000fe200078e0a10 */
[----:B------:R-:W-:Y:S01]  /*2620*/  ISETP.GE.AND P5, PT, R5, RZ, PT ;  /* 0x000000ff0500720c */ /* 0x000fe20003fa6270 */
[----:B------:R-:W-:Y:S01]  /*2630*/  VIADD R5, R6, 0x5c ;  /* 0x0000005c06057836 */ /* 0x000fe20000000000 */
[----:B------:R-:W-:Y:S01]  /*2640*/  IABS R11, R4 ;  /* 0x00000004000b7213 */ /* 0x000fe20000000000 */
[--C-:B------:R-:W-:Y:S01]  /*2650*/  @!P1 IMAD.IADD R7, R7, 0x1, -R9.reuse ;  /* 0x0000000107079824 */ /* 0x100fe200078e0a09 */
[----:B------:R-:W-:Y:S01]  /*2660*/  ISETP.GE.AND P1, PT, R10, RZ, PT ;  /* 0x000000ff0a00720c */ /* 0x000fe20003f26270 */
[----:B------:R-:W-:Y:S01]  /*2670*/  @!P4 IMAD.IADD R13, R13, 0x1, -R9 ;  /* 0x000000010d0dc824 */ /* 0x000fe200078e0a09 */
[----:B------:R4:W-:Y:S01]  /*2680*/  STL [R1+0x3c], R16 ;  /* 0x00003c1001007387 */ /* 0x0009e20000100800 */
[----:B------:R-:W-:Y:S01]  /*2690*/  IMAD.HI.U32 R14, R0, R11, RZ ;  /* 0x0000000b000e7227 */ /* 0x000fe200078e00ff */
[----:B---3--:R-:W-:-:S02]  /*26a0*/  IABS R15, R5 ;  /* 0x00000005000f7213 */ /* 0x008fc40000000000 */
[C---:B------:R-:W-:Y:S01]  /*26b0*/  ISETP.GT.U32.AND P4, PT, R9.reuse, R7, PT ;  /* 0x000000070900720c */ /* 0x040fe20003f84070 */
[----:B------:R-:W-:Y:S02]  /*26c0*/  @!P6 IMAD.IADD R12, R12, 0x1, -R9 ;  /* 0x000000010c0ce824 */ /* 0x000fe400078e0a09 */
[----:B------:R-:W-:Y:S02]  /*26d0*/  IMAD.MOV R14, RZ, RZ, -R14 ;  /* 0x000000ffff0e7224 */ /* 0x000fe400078e0a0e */
[----:B------:R-:W-:Y:S01]  /*26e0*/  IMAD.MOV.U32 R10, RZ, RZ, R15 ;  /* 0x000000ffff0a7224 */ /* 0x000fe200078e000f */
[C---:B------:R-:W-:Y:S01]  /*26f0*/  ISETP.GT.U32.AND P6, PT, R9.reuse, R12, PT ;  /* 0x0000000c0900720c */ /* 0x040fe20003fc4070 */
[----:B------:R-:W-:Y:S01]  /*2700*/  @!P2 IMAD.IADD R8, R8, 0x1, -R9 ;  /* 0x000000010808a824 */ /* 0x000fe200078e0a09 */
[----:B------:R-:W-:Y:S01]  /*2710*/  ISETP.GE.AND P2, PT, R2, RZ, PT ;  /* 0x000000ff0200720c */ /* 0x000fe20003f46270 */
[----:B------:R-:W-:Y:S02]  /*2720*/  IMAD R2, R9, R14, R11 ;  /* 0x0000000e09027224 */ /* 0x000fe400078e020b */
[----:B------:R-:W-:-:S04]  /*2730*/  IMAD.HI.U32 R11, R0, R10, RZ ;  /* 0x0000000a000b7227 */ /* 0x000fc800078e00ff */
[----:B----4-:R-:W-:Y:S02]  /*2740*/  IMAD.MOV.U32 R16, RZ, RZ, R3 ;  /* 0x000000ffff107224 */ /* 0x010fe400078e0003 */
[----:B------:R-:W-:Y:S02]  /*2750*/  VIADD R3, R6, 0x5a ;  /* 0x0000005a06037836 */ /* 0x000fe40000000000 */
[----:B------:R-:W-:Y:S02]  /*2760*/  IMAD.MOV R11, RZ, RZ, -R11 ;  /* 0x000000ffff0b7224 */ /* 0x000fe400078e0a0b */
[----:B------:R-:W-:Y:S01]  /*2770*/  @!P3 IMAD.MOV R8, RZ, RZ, -R8 ;  /* 0x000000ffff08b224 */ /* 0x000fe200078e0a08 */
[----:B------:R-:W-:Y:S01]  /*2780*/  ISETP.GT.U32.AND P3, PT, R9, R2, PT ;  /* 0x000000020900720c */ /* 0x000fe20003f64070 */
[--C-:B------:R-:W-:Y:S01]  /*2790*/  @!P4 IMAD.IADD R7, R7, 0x1, -R9.reuse ;  /* 0x000000010707c824 */ /* 0x100fe200078e0a09 */
[----:B------:R-:W-:Y:S01]  /*27a0*/  ISETP.GE.AND P4, PT, R4, RZ, PT ;  /* 0x000000ff0400720c */ /* 0x000fe20003f86270 */
[C---:B------:R-:W-:Y:S01]  /*27b0*/  IMAD R4, R9.reuse, R11, R10 ;  /* 0x0000000b09047224 */ /* 0x040fe200078e020a */
[----:B------:R-:W-:Y:S01]  /*27c0*/  IABS R15, R3 ;  /* 0x00000003000f7213 */ /* 0x000fe20000000000 */
[----:B------:R-:W-:Y:S01]  /*27d0*/  @!P0 IMAD.MOV R16, RZ, RZ, -R16 ;  /* 0x000000ffff108224 */ /* 0x000fe200078e0a10 */
[C---:B------:R-:W-:Y:S01]  /*27e0*/  ISETP.GT.U32.AND P0, PT, R9.reuse, R13, PT ;  /* 0x0000000d0900720c */ /* 0x040fe20003f04070 */
[--C-:B------:R-:W-:Y:S01]  /*27f0*/  @!P6 IMAD.IADD R12, R12, 0x1, -R9.reuse ;  /* 0x000000010c0ce824 */ /* 0x100fe200078e0a09 */
[----:B------:R-:W-:Y:S01]  /*2800*/  ISETP.GT.U32.AND P6, PT, R9, R4, PT ;  /* 0x000000040900720c */ /* 0x000fe20003fc4070 */
[----:B------:R-:W-:Y:S01]  /*2810*/  IMAD.HI.U32 R10, R0, R15, RZ ;  /* 0x0000000f000a7227 */ /* 0x000fe200078e00ff */
[----:B------:R-:W-:Y:S03]  /*2820*/  STL [R1+0x48], R16 ;  /* 0x0000481001007387 */ /* 0x000fe60000100800 */
[----:B------:R-:W-:Y:S01]  /*2830*/  IMAD.MOV R10, RZ, RZ, -R10 ;  /* 0x000000ffff0a7224 */ /* 0x000fe200078e0a0a */
[----:B------:R3:W-:Y:S01]  /*2840*/  STL [R1+0xa0], R8 ;  /* 0x0000a00801007387 */ /* 0x0007e20000100800 */
[----:B------:R-:W-:Y:S01]  /*2850*/  @!P3 IMAD.IADD R2, R2, 0x1, -R9 ;  /* 0x000000010202b824 */ /* 0x000fe200078e0a09 */
[----:B------:R-:W-:Y:S01]  /*2860*/  ISETP.GE.AND P3, PT, R3, RZ, PT ;  /* 0x000000ff0300720c */ /* 0x000fe20003f66270 */
[----:B------:R-:W-:-:S02]  /*2870*/  IMAD.MOV.U32 R17, RZ, RZ, R7 ;  /* 0x000000ffff117224 */ /* 0x000fc400078e0007 */
[C---:B------:R-:W-:Y:S02]  /*2880*/  IMAD R15, R9.reuse, R10, R15 ;  /* 0x0000000a090f7224 */ /* 0x040fe400078e020f */
[----:B------:R-:W-:Y:S01]  /*2890*/  @!P5 IMAD.MOV R17, RZ, RZ, -R17 ;  /* 0x000000ffff11d224 */ /* 0x000fe200078e0a11 */
[----:B------:R-:W-:Y:S01]  /*28a0*/  ISETP.GT.U32.AND P5, PT, R9, R2, PT ;  /* 0x000000020900720c */ /* 0x000fe20003fa4070 */
[--C-:B------:R-:W-:Y:S01]  /*28b0*/  @!P0 IMAD.IADD R13, R13, 0x1, -R9.reuse ;  /* 0x000000010d0d8824 */ /* 0x100fe200078e0a09 */
[----:B------:R-:W-:Y:S01]  /*28c0*/  ISETP.GE.AND P0, PT, R5, RZ, PT ;  /* 0x000000ff0500720c */ /* 0x000fe20003f06270 */
[----:B---3--:R-:W-:Y:S01]  /*28d0*/  VIADD R8, R6, 0x58 ;  /* 0x0000005806087836 */ /* 0x008fe20000000000 */
[----:B------:R-:W-:Y:S01]  /*28e0*/  STL [R1+0x50], R17 ;  /* 0x0000501101007387 */ /* 0x000fe20000100800 */
[----:B------:R-:W-:Y:S01]  /*28f0*/  @!P6 IMAD.IADD R4, R4, 0x1, -R9 ;  /* 0x000000010404e824 */ /* 0x000fe200078e0a09 */
[----:B------:R-:W-:Y:S01]  /*2900*/  ISETP.GT.U32.AND P6, PT, R9, R15, PT ;  /* 0x0000000f0900720c */ /* 0x000fe20003fc4070 */
[----:B------:R-:W-:Y:S01]  /*2910*/  IMAD.MOV.U32 R14, RZ, RZ, R13 ;  /* 0x000000ffff0e7224 */ /* 0x000fe200078e000d */
[----:B------:R-:W-:Y:S01]  /*2920*/  IABS R16, R8 ;  /* 0x0000000800107213 */ /* 0x000fe20000000000 */
[----:B------:R-:W-:-:S02]  /*2930*/  VIADD R3, R6, 0x54 ;  /* 0x0000005406037836 */ /* 0x000fc40000000000 */
[----:B------:R-:W-:Y:S01]  /*2940*/  @!P2 IMAD.MOV R14, RZ, RZ, -R14 ;  /* 0x000000ffff0ea224 */ /* 0x000fe200078e0a0e */
[----:B------:R-:W-:Y:S01]  /*2950*/  ISETP.GT.U32.AND P2, PT, R9, R4, PT ;  /* 0x000000040900720c */ /* 0x000fe20003f44070 */
[----:B------:R-:W-:Y:S01]  /*2960*/  IMAD.HI.U32 R7, R0, R16, RZ ;  /* 0x0000001000077227 */ /* 0x000fe200078e00ff */
[----:B------:R-:W-:Y:S02]  /*2970*/  IABS R11, R3 ;  /* 0x00000003000b7213 */ /* 0x000fe40000000000 */
[----:B------:R3:W-:Y:S01]  /*2980*/  STL [R1+0x94], R14 ;  /* 0x0000940e01007387 */ /* 0x0007e20000100800 */
[----:B------:R-:W-:Y:S02]  /*2990*/  @!P5 IMAD.IADD R2, R2, 0x1, -R9 ;  /* 0x000000010202d824 */ /* 0x000fe400078e0a09 */
[----:B------:R-:W-:Y:S02]  /*29a0*/  VIADD R5, R6, 0x56 ;  /* 0x0000005606057836 */ /* 0x000fe40000000000 */
[----:B------:R-:W-:-:S02]  /*29b0*/  IMAD.MOV R7, RZ, RZ, -R7 ;  /* 0x000000ffff077224 */ /* 0x000fc400078e0a07 */
[----:B------:R-:W-:Y:S01]  /*29c0*/  @!P6 IMAD.IADD R15, R15, 0x1, -R9 ;  /* 0x000000010f0fe824 */ /* 0x000fe200078e0a09 */
[----:B------:R-:W-:Y:S01]  /*29d0*/  IABS R10, R5 ;  /* 0x00000005000a7213 */ /* 0x000fe20000000000 */
[----:B------:R-:W-:Y:S01]  /*29e0*/  IMAD.MOV.U32 R13, RZ, RZ, R2 ;  /* 0x000000ffff0d7224 */ /* 0x000fe200078e0002 */
[----:B------:R-:W-:Y:S01]  /*29f0*/  ISETP.GE.AND P6, PT, R3, RZ, PT ;  /* 0x000000ff0300720c */ /* 0x000fe20003fc6270 */
[C---:B------:R-:W-:Y:S02]  /*2a00*/  IMAD R16, R9.reuse, R7, R16 ;  /* 0x0000000709107224 */ /* 0x040fe400078e0210 */
[----:B------:R-:W-:Y:S01]  /*2a10*/  @!P1 IMAD.MOV R12, RZ, RZ, -R12 ;  /* 0x000000ffff0c9224 */ /* 0x000fe200078e0a0c */
[----:B------:R-:W-:Y:S01]  /*2a20*/  ISETP.GE.AND P1, PT, R8, RZ, PT ;  /* 0x000000ff0800720c */ /* 0x000fe20003f26270 */
[----:B------:R-:W-:Y:S01]  /*2a30*/  @!P4 IMAD.MOV R13, RZ, RZ, -R13 ;  /* 0x000000ffff0dc224 */ /* 0x000fe200078e0a0d */
[C---:B------:R-:W-:Y:S01]  /*2a40*/  ISETP.GT.U32.AND P4, PT, R9.reuse, R15, PT ;  /* 0x0000000f0900720c */ /* 0x040fe20003f84070 */
[C---:B------:R-:W-:Y:S01]  /*2a50*/  IMAD.HI.U32 R8, R0.reuse, R11, RZ ;  /* 0x0000000b00087227 */ /* 0x040fe200078e00ff */
[----:B------:R-:W-:Y:S01]  /*2a60*/  ISETP.GT.U32.AND P5, PT, R9, R16, PT ;  /* 0x000000100900720c */ /* 0x000fe20003fa4070 */
[----:B------:R-:W-:Y:S02]  /*2a70*/  STL [R1+0x98], R12 ;  /* 0x0000980c01007387 */ /* 0x000fe40000100800 */
[----:B------:R-:W-:-:S02]  /*2a80*/  IMAD.HI.U32 R7, R0, R10, RZ ;  /* 0x0000000a00077227 */ /* 0x000fc400078e00ff */
[----:B------:R-:W-:Y:S02]  /*2a90*/  STL [R1+0xa8], R13 ;  /* 0x0000a80d01007387 */ /* 0x000fe40000100800 */
[----:B------:R-:W-:Y:S01]  /*2aa0*/  @!P2 IMAD.IADD R4, R4, 0x1, -R9 ;  /* 0x000000010404a824 */ /* 0x000fe200078e0a09 */
[----:B------:R-:W-:Y:S01]  /*2ab0*/  ISETP.GE.AND P2, PT, R5, RZ, PT ;  /* 0x000000ff0500720c */ /* 0x000fe20003f46270 */
[----:B------:R-:W-:Y:S02]  /*2ac0*/  IMAD.MOV R5, RZ, RZ, -R8 ;  /* 0x000000ffff057224 */ /* 0x000fe400078e0a08 */
[----:B------:R-:W-:Y:S02]  /*2ad0*/  IMAD.MOV R7, RZ, RZ, -R7 ;  /* 0x000000ffff077224 */ /* 0x000fe400078e0a07 */
[----:B------:R-:W-:Y:S02]  /*2ae0*/  VIADD R3, R6, 0x52 ;  /* 0x0000005206037836 */ /* 0x000fe40000000000 */
[----:B------:R-:W-:-:S02]  /*2af0*/  IMAD R11, R9, R5, R11 ;  /* 0x00000005090b7224 */ /* 0x000fc400078e020b */
[----:B------:R-:W-:Y:S01]  /*2b00*/  IMAD R10, R9, R7, R10 ;  /* 0x00000007090a7224 */ /* 0x000fe200078e020a */
[----:B------:R-:W-:Y:S01]  /*2b10*/  IABS R7, R3 ;  /* 0x0000000300077213 */ /* 0x000fe20000000000 */
[--C-:B------:R-:W-:Y:S01]  /*2b20*/  @!P4 IMAD.IADD R15, R15, 0x1, -R9.reuse ;  /* 0x000000010f0fc824 */ /* 0x100fe200078e0a09 */
[C---:B------:R-:W-:Y:S01]  /*2b30*/  ISETP.GT.U32.AND P4, PT, R9.reuse, R11, PT ;  /* 0x0000000b0900720c */ /* 0x040fe20003f84070 */
[----:B------:R-:W-:Y:S02]  /*2b40*/  @!P5 IMAD.IADD R16, R16, 0x1, -R9 ;  /* 0x000000011010d824 */ /* 0x000fe400078e0a09 */
[----:B------:R-:W-:Y:S01]  /*2b50*/  @!P0 IMAD.MOV R4, RZ, RZ, -R4 ;  /* 0x000000ffff048224 */ /* 0x000fe200078e0a04 */
[C---:B------:R-:W-:Y:S01]  /*2b60*/  ISETP.GT.U32.AND P0, PT, R9.reuse, R10, PT ;  /* 0x0000000a0900720c */ /* 0x040fe20003f04070 */
[----:B---3--:R-:W-:Y:S01]  /*2b70*/  IMAD.HI.U32 R14, R0, R7, RZ ;  /* 0x00000007000e7227 */ /* 0x008fe200078e00ff */
[----:B------:R-:W-:Y:S02]  /*2b80*/  ISETP.GT.U32.AND P5, PT, R9, R16, PT ;  /* 0x000000100900720c */ /* 0x000fe40003fa4070 */
[----:B------:R3:W-:Y:S01]  /*2b90*/  STL [R1+0x9c], R4 ;  /* 0x00009c0401007387 */ /* 0x0007e20000100800 */
[----:B------:R-:W-:-:S02]  /*2ba0*/  IMAD.MOV R14, RZ, RZ, -R14 ;  /* 0x000000ffff0e7224 */ /* 0x000fc400078e0a0e */
[----:B------:R-:W-:Y:S02]  /*2bb0*/  VIADD R2, R6, 0x4e ;  /* 0x0000004e06027836 */ /* 0x000fe40000000000 */
[----:B------:R-:W-:Y:S02]  /*2bc0*/  IMAD R7, R9, R14, R7 ;  /* 0x0000000e09077224 */ /* 0x000fe400078e0207 */
[--C-:B------:R-:W-:Y:S01]  /*2bd0*/  @!P4 IMAD.IADD R11, R11, 0x1, -R9.reuse ;  /* 0x000000010b0bc824 */ /* 0x100fe200078e0a09 */
[----:B------:R-:W-:Y:S01]  /*2be0*/  IABS R8, R2 ;  /* 0x0000000200087213 */ /* 0x000fe20000000000 */
[--C-:B------:R-:W-:Y:S01]  /*2bf0*/  @!P0 IMAD.IADD R10, R10, 0x1, -R9.reuse ;  /* 0x000000010a0a8824 */ /* 0x100fe200078e0a09 */
[C---:B------:R-:W-:Y:S01]  /*2c00*/  ISETP.GT.U32.AND P0, PT, R9.reuse, R7, PT ;  /* 0x000000070900720c */ /* 0x040fe20003f04070 */
[----:B------:R-:W-:Y:S01]  /*2c10*/  VIADD R5, R6, 0x4c ;  /* 0x0000004c06057836 */ /* 0x000fe20000000000 */
[----:B------:R-:W-:Y:S01]  /*2c20*/  ISETP.GT.U32.AND P4, PT, R9, R11, PT ;  /* 0x0000000b0900720c */ /* 0x000fe20003f84070 */
[----:B------:R-:W-:Y:S01]  /*2c30*/  @!P5 IMAD.IADD R16, R16, 0x1, -R9 ;  /* 0x000000011010d824 */ /* 0x000fe200078e0a09 */
[----:B------:R-:W-:Y:S01]  /*2c40*/  ISETP.GE.AND P5, PT, R3, RZ, PT ;  /* 0x000000ff0300720c */ /* 0x000fe20003fa6270 */
[----:B------:R-:W-:Y:S01]  /*2c50*/  IMAD.HI.U32 R3, R0, R8, RZ ;  /* 0x0000000800037227 */ /* 0x000fe200078e00ff */
[----:B---3--:R-:W-:-:S03]  /*2c60*/  IABS R4, R5 ;  /* 0x0000000500047213 */ /* 0x008fc60000000000 */
[----:B------:R-:W-:Y:S02]  /*2c70*/  VIADD R12, R6, 0x50 ;  /* 0x00000050060c7836 */ /* 0x000fe40000000000 */
[----:B------:R-:W-:Y:S02]  /*2c80*/  IMAD.MOV.U32 R17, RZ, RZ, R15 ;  /* 0x000000ffff117224 */ /* 0x000fe400078e000f */
[----:B------:R-:W-:Y:S01]  /*2c90*/  IMAD.MOV R3, RZ, RZ, -R3 ;  /* 0x000000ffff037224 */ /* 0x000fe200078e0a03 */
[----:B------:R-:W-:Y:S01]  /*2ca0*/  IABS R13, R12 ;  /* 0x0000000c000d7213 */ /* 0x000fe20000000000 */
[----:B------:R-:W-:-:S04]  /*2cb0*/  IMAD.HI.U32 R15, R0, R4, RZ ;  /* 0x00000004000f7227 */ /* 0x000fc800078e00ff */
[----:B------:R-:W-:Y:S01]  /*2cc0*/  @!P3 IMAD.MOV R17, RZ, RZ, -R17 ;  /* 0x000000ffff11b224 */ /* 0x000fe200078e0a11 */
[----:B------:R-:W-:Y:S01]  /*2cd0*/  ISETP.GT.U32.AND P3, PT, R9, R10, PT ;  /* 0x0000000a0900720c */ /* 0x000fe20003f64070 */
[----:B------:R-:W-:Y:S01]  /*2ce0*/  @!P1 IMAD.MOV R16, RZ, RZ, -R16 ;  /* 0x000000ffff109224 */ /* 0x000fe200078e0a10 */
[----:B------:R-:W-:Y:S01]  /*2cf0*/  ISETP.GE.AND P1, PT, R12, RZ, PT ;  /* 0x000000ff0c00720c */ /* 0x000fe20003f26270 */
[----:B------:R-:W-:Y:S01]  /*2d00*/  @!P0 IMAD.IADD R7, R7, 0x1, -R9 ;  /* 0x0000000107078824 */ /* 0x000fe200078e0a09 */
[----:B------:R-:W-:Y:S01]  /*2d10*/  STL [R1+0x90], R17 ;  /* 0x0000901101007387 */ /* 0x000fe20000100800 */
[----:B------:R-:W-:Y:S02]  /*2d20*/  IMAD R8, R9, R3, R8 ;  /* 0x0000000309087224 */ /* 0x000fe400078e0208 */
[----:B------:R-:W-:Y:S01]  /*2d30*/  IMAD.MOV R12, RZ, RZ, -R15 ;  /* 0x000000ffff0c7224 */ /* 0x000fe200078e0a0f */
[----:B------:R3:W-:Y:S01]  /*2d40*/  STL [R1+0x58], R16 ;  /* 0x0000581001007387 */ /* 0x0007e20000100800 */
[----:B------:R-:W-:Y:S01]  /*2d50*/  @!P4 IMAD.IADD R11, R11, 0x1, -R9 ;  /* 0x000000010b0bc824 */ /* 0x000fe200078e0a09 */
[C---:B------:R-:W-:Y:S01]  /*2d60*/  ISETP.GT.U32.AND P0, PT, R9.reuse, R7, PT ;  /* 0x000000070900720c */ /* 0x040fe20003f04070 */
[----:B------:R-:W-:Y:S01]  /*2d70*/  IMAD.HI.U32 R14, R0, R13, RZ ;  /* 0x0000000d000e7227 */ /* 0x000fe200078e00ff */
[----:B------:R-:W-:-:S03]  /*2d80*/  ISETP.GT.U32.AND P4, PT, R9, R8, PT ;  /* 0x000000080900720c */ /* 0x000fc60003f84070 */
[C---:B------:R-:W-:Y:S02]  /*2d90*/  IMAD R4, R9.reuse, R12, R4 ;  /* 0x0000000c09047224 */ /* 0x040fe400078e0204 */
[----:B------:R-:W-:Y:S02]  /*2da0*/  IMAD.MOV R14, RZ, RZ, -R14 ;  /* 0x000000ffff0e7224 */ /* 0x000fe400078e0a0e */
[----:B---3--:R-:W-:Y:S02]  /*2db0*/  IMAD.MOV.U32 R16, RZ, RZ, R11 ;  /* 0x000000ffff107224 */ /* 0x008fe400078e000b */
[C---:B------:R-:W-:Y:S02]  /*2dc0*/  IMAD R13, R9.reuse, R14, R13 ;  /* 0x0000000e090d7224 */ /* 0x040fe400078e020d */
[----:B------:R-:W-:Y:S01]  /*2dd0*/  @!P6 IMAD.MOV R16, RZ, RZ, -R16 ;  /* 0x000000ffff10e224 */ /* 0x000fe200078e0a10 */
[----:B------:R-:W-:Y:S01]  /*2de0*/  ISETP.GT.U32.AND P6, PT, R9, R4, PT ;  /* 0x000000040900720c */ /* 0x000fe20003fc4070 */
[----:B------:R-:W-:-:S02]  /*2df0*/  VIADD R3, R6, 0x4a ;  /* 0x0000004a06037836 */ /* 0x000fc40000000000 */
[--C-:B------:R-:W-:Y:S01]  /*2e00*/  @!P3 IMAD.IADD R10, R10, 0x1, -R9.reuse ;  /* 0x000000010a0ab824 */ /* 0x100fe200078e0a09 */
[----:B------:R-:W-:Y:S01]  /*2e10*/  ISETP.GT.U32.AND P3, PT, R9, R13, PT ;  /* 0x0000000d0900720c */ /* 0x000fe20003f64070 */
[--C-:B------:R-:W-:Y:S01]  /*2e20*/  @!P0 IMAD.IADD R7, R7, 0x1, -R9.reuse ;  /* 0x0000000107078824 */ /* 0x100fe200078e0a09 */
[----:B------:R-:W-:Y:S01]  /*2e30*/  IABS R12, R3 ;  /* 0x00000003000c7213 */ /* 0x000fe20000000000 */
[----:B------:R-:W-:Y:S01]  /*2e40*/  @!P4 IMAD.IADD R8, R8, 0x1, -R9 ;  /* 0x000000010808c824 */ /* 0x000fe200078e0a09 */
[----:B------:R-:W-:Y:S01]  /*2e50*/  ISETP.GE.AND P0, PT, R5, RZ, PT ;  /* 0x000000ff0500720c */ /* 0x000fe20003f06270 */
[----:B------:R-:W-:Y:S02]  /*2e60*/  IMAD.MOV.U32 R17, RZ, RZ, R10 ;  /* 0x000000ffff117224 */ /* 0x000fe400078e000a */
[----:B------:R-:W-:Y:S01]  /*2e70*/  VIADD R5, R6, 0x48 ;  /* 0x0000004806057836 */ /* 0x000fe20000000000 */
[----:B------:R-:W-:Y:S01]  /*2e80*/  ISETP.GT.U32.AND P4, PT, R9, R8, PT ;  /* 0x000000080900720c */ /* 0x000fe20003f84070 */
[----:B------:R-:W-:-:S02]  /*2e90*/  IMAD.MOV.U32 R10, RZ, RZ, R12 ;  /* 0x000000ffff0a7224 */ /* 0x000fc400078e000c */
[----:B------:R-:W-:Y:S01]  /*2ea0*/  @!P2 IMAD.MOV R17, RZ, RZ, -R17 ;  /* 0x000000ffff11a224 */ /* 0x000fe200078e0a11 */
[----:B------:R-:W-:Y:S01]  /*2eb0*/  ISETP.GE.AND P2, PT, R2, RZ, PT ;  /* 0x000000ff0200720c */ /* 0x000fe20003f46270 */
[--C-:B------:R-:W-:Y:S01]  /*2ec0*/  @!P6 IMAD.IADD R4, R4, 0x1, -R9.reuse ;  /* 0x000000010404e824 */ /* 0x100fe200078e0a09 */
[----:B------:R-:W-:Y:S01]  /*2ed0*/  IABS R12, R5 ;  /* 0x00000005000c7213 */ /* 0x000fe20000000000 */
[----:B------:R-:W-:Y:S01]  /*2ee0*/  IMAD.HI.U32 R2, R0, R10, RZ ;  /* 0x0000000a00027227 */ /* 0x000fe200078e00ff */
[----:B------:R-:W-:Y:S02]  /*2ef0*/  STL [R1+0x4c], R17 ;  /* 0x00004c1101007387 */ /* 0x000fe40000100800 */
[----:B------:R-:W-:Y:S01]  /*2f00*/  ISETP.GT.U32.AND P6, PT, R9, R4, PT ;  /* 0x000000040900720c */ /* 0x000fe20003fc4070 */
[----:B------:R-:W-:Y:S01]  /*2f10*/  @!P3 IMAD.IADD R13, R13, 0x1, -R9 ;  /* 0x000000010d0db824 */ /* 0x000fe200078e0a09 */
[----:B------:R-:W-:Y:S01]  /*2f20*/  STL [R1+0x88], R16 ;  /* 0x0000881001007387 */ /* 0x000fe20000100800 */
[----:B------:R-:W-:-:S02]  /*2f30*/  IMAD.MOV R2, RZ, RZ, -R2 ;  /* 0x000000ffff027224 */ /* 0x000fc400078e0a02 */
[----:B------:R-:W-:Y:S01]  /*2f40*/  IMAD.HI.U32 R14, R0, R12, RZ ;  /* 0x0000000c000e7227 */ /* 0x000fe200078e00ff */
[----:B------:R-:W-:-:S03]  /*2f50*/  ISETP.GT.U32.AND P3, PT, R9, R13, PT ;  /* 0x0000000d0900720c */ /* 0x000fc60003f64070 */
[----:B------:R-:W-:Y:S02]  /*2f60*/  IMAD R10, R9, R2, R10 ;  /* 0x00000002090a7224 */ /* 0x000fe400078e020a */
[----:B------:R-:W-:Y:S02]  /*2f70*/  IMAD.MOV.U32 R15, RZ, RZ, R7 ;  /* 0x000000ffff0f7224 */ /* 0x000fe400078e0007 */
[----:B------:R-:W-:Y:S02]  /*2f80*/  VIADD R11, R6, 0x46 ;  /* 0x00000046060b7836 */ /* 0x000fe40000000000 */
[----:B------:R-:W-:Y:S02]  /*2f90*/  IMAD.MOV R14, RZ, RZ, -R14 ;  /* 0x000000ffff0e7224 */ /* 0x000fe400078e0a0e */
[----:B------:R-:W-:Y:S01]  /*2fa0*/  @!P4 IMAD.IADD R8, R8, 0x1, -R9 ;  /* 0x000000010808c824 */ /* 0x000fe200078e0a09 */
[----:B------:R-:W-:Y:S01]  /*2fb0*/  ISETP.GE.AND P4, PT, R5, RZ, PT ;  /* 0x000000ff0500720c */ /* 0x000fe20003f86270 */
[----:B------:R-:W-:Y:S01]  /*2fc0*/  @!P5 IMAD.MOV R15, RZ, RZ, -R15 ;  /* 0x000000ffff0fd224 */ /* 0x000fe200078e0a0f */
[C---:B------:R-:W-:Y:S01]  /*2fd0*/  ISETP.GT.U32.AND P5, PT, R9.reuse, R10, PT ;  /* 0x0000000a0900720c */ /* 0x040fe20003fa4070 */
[----:B------:R-:W-:Y:S01]  /*2fe0*/  IMAD R5, R9, R14, R12 ;  /* 0x0000000e09057224 */ /* 0x000fe200078e020c */
[----:B------:R-:W-:Y:S01]  /*2ff0*/  IABS R2, R11 ;  /* 0x0000000b00027213 */ /* 0x000fe20000000000 */
[--C-:B------:R-:W-:Y:S01]  /*3000*/  @!P6 IMAD.IADD R4, R4, 0x1, -R9.reuse ;  /* 0x000000010404e824 */ /* 0x100fe200078e0a09 */
[----:B------:R3:W-:Y:S01]  /*3010*/  STL [R1+0x8c], R15 ;  /* 0x00008c0f01007387 */ /* 0x0007e20000100800 */
[----:B------:R-:W-:Y:S01]  /*3020*/  @!P3 IMAD.IADD R13, R13, 0x1, -R9 ;  /* 0x000000010d0db824 */ /* 0x000fe200078e0a09 */
[----:B------:R-:W-:Y:S01]  /*3030*/  ISETP.GT.U32.AND P6, PT, R9, R5, PT ;  /* 0x000000050900720c */ /* 0x000fe20003fc4070 */
[----:B------:R-:W-:Y:S01]  /*3040*/  IMAD.HI.U32 R7, R0, R2, RZ ;  /* 0x0000000200077227 */ /* 0x000fe200078e00ff */
[----:B------:R-:W-:-:S03]  /*3050*/  ISETP.GE.AND P3, PT, R3, RZ, PT ;  /* 0x000000ff0300720c */ /* 0x000fc60003f66270 */
[----:B------:R-:W-:Y:S02]  /*3060*/  IMAD.MOV R7, RZ, RZ, -R7 ;  /* 0x000000ffff077224 */ /* 0x000fe400078e0a07 */
[----:B------:R-:W-:Y:S01]  /*3070*/  @!P5 IMAD.IADD R10, R10, 0x1, -R9 ;  /* 0x000000010a0ad824 */ /* 0x000fe200078e0a09 */
[----:B------:R-:W-:Y:S01]  /*3080*/  ISETP.GE.AND P5, PT, R11, RZ, PT ;  /* 0x000000ff0b00720c */ /* 0x000fe20003fa6270 */
[----:B---3--:R-:W-:Y:S02]  /*3090*/  IMAD.MOV.U32 R15, RZ, RZ, R13 ;  /* 0x000000ffff0f7224 */ /* 0x008fe400078e000d */
[----:B------:R-:W-:Y:S02]  /*30a0*/  VIADD R3, R6, 0x44 ;  /* 0x0000004406037836 */ /* 0x000fe40000000000 */
[C---:B------:R-:W-:Y:S02]  /*30b0*/  IMAD R2, R9.reuse, R7, R2 ;  /* 0x0000000709027224 */ /* 0x040fe400078e0202 */
[----:B------:R-:W-:Y:S01]  /*30c0*/  IMAD.MOV.U32 R13, RZ, RZ, R4 ;  /* 0x000000ffff0d7224 */ /* 0x000fe200078e0004 */
[----:B------:R-:W-:Y:S01]  /*30d0*/  IABS R12, R3 ;  /* 0x00000003000c7213 */ /* 0x000fe20000000000 */
[----:B------:R-:W-:Y:S01]  /*30e0*/  @!P1 IMAD.MOV R15, RZ, RZ, -R15 ;  /* 0x000000ffff0f9224 */ /* 0x000fe200078e0a0f */
[C---:B------:R-:W-:Y:S01]  /*30f0*/  ISETP.GT.U32.AND P1, PT, R9.reuse, R10, PT ;  /* 0x0000000a0900720c */ /* 0x040fe20003f24070 */
[----:B------:R-:W-:Y:S01]  /*3100*/  @!P0 IMAD.MOV R13, RZ, RZ, -R13 ;  /* 0x000000ffff0d8224 */ /* 0x000fe200078e0a0d */
[----:B------:R-:W-:Y:S01]  /*3110*/  ISETP.GT.U32.AND P0, PT, R9, R2, PT ;  /* 0x000000020900720c */ /* 0x000fe20003f04070 */
[----:B------:R-:W-:Y:S01]  /*3120*/  @!P6 IMAD.IADD R5, R5, 0x1, -R9 ;  /* 0x000000010505e824 */ /* 0x000fe200078e0a09 */
[----:B------:R-:W-:Y:S01]  /*3130*/  STL [R1+0x70], R15 ;  /* 0x0000700f01007387 */ /* 0x000fe20000100800 */
[----:B------:R-:W-:Y:S01]  /*3140*/  @!P2 IMAD.MOV R8, RZ, RZ, -R8 ;  /* 0x000000ffff08a224 */ /* 0x000fe200078e0a08 */
[----:B------:R-:W-:Y:S01]  /*3150*/  ISETP.GE.AND P2, PT, R3, RZ, PT ;  /* 0x000000ff0300720c */ /* 0x000fe20003f46270 */
[----:B------:R-:W-:Y:S01]  /*3160*/  IMAD.HI.U32 R4, R0, R12, RZ ;  /* 0x0000000c00047227 */ /* 0x000fe200078e00ff */
[----:B------:R-:W-:-:S02]  /*3170*/  ISETP.GT.U32.AND P6, PT, R9, R5, PT ;  /* 0x000000050900720c */ /* 0x000fc40003fc4070 */
[----:B------:R3:W-:Y:S01]  /*3180*/  STL [R1+0x74], R8 ;  /* 0x0000740801007387 */ /* 0x0007e20000100800 */
[----:B------:R-:W-:Y:S02]  /*3190*/  IMAD.MOV R4, RZ, RZ, -R4 ;  /* 0x000000ffff047224 */ /* 0x000fe400078e0a04 */
[--C-:B------:R-:W-:Y:S01]  /*31a0*/  @!P1 IMAD.IADD R10, R10, 0x1, -R9.reuse ;  /* 0x000000010a0a9824 */ /* 0x100fe200078e0a09 */
[----:B------:R4:W-:Y:S01]  /*31b0*/  STL [R1+0x84], R13 ;  /* 0x0000840d01007387 */ /* 0x0009e20000100800 */
[C---:B------:R-:W-:Y:S02]  /*31c0*/  IMAD R12, R9.reuse, R4, R12 ;  /* 0x00000004090c7224 */ /* 0x040fe400078e020c */
[--C-:B------:R-:W-:Y:S02]  /*31d0*/  @!P0 IMAD.IADD R2, R2, 0x1, -R9.reuse ;  /* 0x0000000102028824 */ /* 0x100fe400078e0a09 */
[C---:B------:R-:W-:Y:S02]  /*31e0*/  VIADD R11, R6.reuse, 0x40 ;  /* 0x00000040060b7836 */ /* 0x040fe40000000000 */
[----:B---3--:R-:W-:Y:S01]  /*31f0*/  VIADD R8, R6, 0x42 ;  /* 0x0000004206087836 */ /* 0x008fe20000000000 */
[----:B------:R-:W-:Y:S01]  /*3200*/  ISETP.GT.U32.AND P0, PT, R9, R2, PT ;  /* 0x000000020900720c */ /* 0x000fe20003f04070 */
[----:B------:R-:W-:Y:S01]  /*3210*/  @!P6 IMAD.IADD R5, R5, 0x1, -R9 ;  /* 0x000000010505e824 */ /* 0x000fe200078e0a09 */
[----:B------:R-:W-:Y:S01]  /*3220*/  ISETP.GT.U32.AND P6, PT, R9, R12, PT ;  /* 0x0000000c0900720c */ /* 0x000fe20003fc4070 */
[----:B----4-:R-:W-:Y:S01]  /*3230*/  IMAD.MOV.U32 R13, RZ, RZ, R10 ;  /* 0x000000ffff0d7224 */ /* 0x010fe200078e000a */
[----:B------:R-:W-:Y:S01]  /*3240*/  ISETP.GE.AND P1, PT, R8, RZ, PT ;  /* 0x000000ff0800720c */ /* 0x000fe20003f26270 */
[----:B------:R-:W-:Y:S01]  /*3250*/  VIADD R3, R6, 0x3e ;  /* 0x0000003e06037836 */ /* 0x000fe20000000000 */
[----:B------:R-:W-:Y:S01]  /*3260*/  IABS R8, R8 ;  /* 0x0000000800087213 */ /* 0x000fe20000000000 */
[----:B------:R-:W-:Y:S01]  /*3270*/  @!P3 IMAD.MOV R13, RZ, RZ, -R13 ;  /* 0x000000ffff0db224 */ /* 0x000fe200078e0a0d */
[----:B------:R-:W-:-:S02]  /*3280*/  IABS R7, R11 ;  /* 0x0000000b00077213 */ /* 0x000fc40000000000 */
[----:B------:R-:W-:Y:S01]  /*3290*/  IABS R4, R3 ;  /* 0x0000000300047213 */ /* 0x000fe20000000000 */
[----:B------:R-:W-:Y:S01]  /*32a0*/  IMAD.HI.U32 R10, R0, R8, RZ ;  /* 0x00000008000a7227 */ /* 0x000fe200078e00ff */
[----:B------:R3:W-:Y:S01]  /*32b0*/  STL [R1+0x80], R13 ;  /* 0x0000800d01007387 */ /* 0x0007e20000100800 */
[----:B------:R-:W-:Y:S02]  /*32c0*/  ISETP.GE.AND P3, PT, R11, RZ, PT ;  /* 0x000000ff0b00720c */ /* 0x000fe40003f66270 */
[----:B------:R-:W-:Y:S02]  /*32d0*/  IMAD.MOV R10, RZ, RZ, -R10 ;  /* 0x000000ffff0a7224 */ /* 0x000fe400078e0a0a */
[--C-:B------:R-:W-:Y:S02]  /*32e0*/  @!P0 IMAD.IADD R2, R2, 0x1, -R9.reuse ;  /* 0x0000000102028824 */ /* 0x100fe400078e0a09 */
[----:B------:R-:W-:Y:S02]  /*32f0*/  IMAD R8, R9, R10, R8 ;  /* 0x0000000a09087224 */ /* 0x000fe400078e0208 */
[----:B------:R-:W-:-:S02]  /*3300*/  @!P6 IMAD.IADD R12, R12, 0x1, -R9 ;  /* 0x000000010c0ce824 */ /* 0x000fc400078e0a09 */
[----:B---3--:R-:W-:Y:S01]  /*3310*/  IMAD.MOV.U32 R13, RZ, RZ, R5 ;  /* 0x000000ffff0d7224 */ /* 0x008fe200078e0005 */
[C---:B------:R-:W-:Y:S01]  /*3320*/  ISETP.GT.U32.AND P0, PT, R9.reuse, R8, PT ;  /* 0x000000080900720c */ /* 0x040fe20003f04070 */
[----:B------:R-:W-:Y:S01]  /*3330*/  IMAD.HI.U32 R5, R0, R7, RZ ;  /* 0x0000000700057227 */ /* 0x000fe200078e00ff */
[----:B------:R-:W-:-:S03]  /*3340*/  ISETP.GT.U32.AND P6, PT, R9, R12, PT ;  /* 0x0000000c0900720c */ /* 0x000fc60003fc4070 */
[----:B------:R-:W-:Y:S02]  /*3350*/  IMAD.MOV R5, RZ, RZ, -R5 ;  /* 0x000000ffff057224 */ /* 0x000fe400078e0a05 */
[----:B------:R-:W-:Y:S01]  /*3360*/  @!P4 IMAD.MOV R13, RZ, RZ, -R13 ;  /* 0x000000ffff0dc224 */ /* 0x000fe200078e0a0d */
[----:B------:R-:W-:Y:S01]  /*3370*/  ISETP.GE.AND P4, PT, R3, RZ, PT ;  /* 0x000000ff0300720c */ /* 0x000fe20003f86270 */
[----:B------:R-:W-:Y:S02]  /*3380*/  IMAD R7, R9, R5, R7 ;  /* 0x0000000509077224 */ /* 0x000fe400078e0207 */
[----:B------:R-:W-:Y:S01]  /*3390*/  IMAD.MOV.U32 R10, RZ, RZ, R2 ;  /* 0x000000ffff0a7224 */ /* 0x000fe200078e0002 */
[----:B------:R-:W-:Y:S01]  /*33a0*/  STL [R1+0x7c], R13 ;  /* 0x00007c0d01007387 */ /* 0x000fe20000100800 */
[----:B------:R-:W-:-:S04]  /*33b0*/  IMAD.HI.U32 R3, R0, R4, RZ ;  /* 0x0000000400037227 */ /* 0x000fc800078e00ff */
[----:B------:R-:W-:Y:S01]  /*33c0*/  @!P5 IMAD.MOV R10, RZ, RZ, -R10 ;  /* 0x000000ffff0ad224 */ /* 0x000fe200078e0a0a */
[C---:B------:R-:W-:Y:S01]  /*33d0*/  ISETP.GT.U32.AND P5, PT, R9.reuse, R7, PT ;  /* 0x000000070900720c */ /* 0x040fe20003fa4070 */
[----:B------:R-:W-:Y:S02]  /*33e0*/  IMAD.MOV R3, RZ, RZ, -R3 ;  /* 0x000000ffff037224 */ /* 0x000fe400078e0a03 */
[--C-:B------:R-:W-:Y:S01]  /*33f0*/  @!P0 IMAD.IADD R8, R8, 0x1, -R9.reuse ;  /* 0x0000000108088824 */ /* 0x100fe200078e0a09 */
[----:B------:R3:W-:Y:S01]  /*3400*/  STL [R1+0xbc], R10 ;  /* 0x0000bc0a01007387 */ /* 0x0007e20000100800 */
[C---:B------:R-:W-:Y:S02]  /*3410*/  IMAD R4, R9.reuse, R3, R4 ;  /* 0x0000000309047224 */ /* 0x040fe400078e0204 */
[----:B------:R-:W-:Y:S01]  /*3420*/  VIADD R2, R6, 0x3c ;  /* 0x0000003c06027836 */ /* 0x000fe20000000000 */
[C---:B------:R-:W-:Y:S01]  /*3430*/  ISETP.GT.U32.AND P0, PT, R9.reuse, R8, PT ;  /* 0x000000080900720c */ /* 0x040fe20003f04070 */
[--C-:B------:R-:W-:Y:S01]  /*3440*/  @!P6 IMAD.IADD R12, R12, 0x1, -R9.reuse ;  /* 0x000000010c0ce824 */ /* 0x100fe200078e0a09 */
[----:B------:R-:W-:Y:S01]  /*3450*/  ISETP.GT.U32.AND P6, PT, R9, R4, PT ;  /* 0x000000040900720c */ /* 0x000fe20003fc4070 */
[----:B------:R-:W-:Y:S01]  /*3460*/  VIADD R5, R6, 0x38 ;  /* 0x0000003806057836 */ /* 0x000fe20000000000 */
[----:B------:R-:W-:Y:S01]  /*3470*/  IABS R11, R2 ;  /* 0x00000002000b7213 */ /* 0x000fe20000000000 */
[----:B------:R-:W-:-:S02]  /*3480*/  @!P5 IMAD.IADD R7, R7, 0x1, -R9 ;  /* 0x000000010707d824 */ /* 0x000fc400078e0a09 */
[----:B------:R-:W-:Y:S01]  /*3490*/  IMAD.MOV.U32 R15, RZ, RZ, R12 ;  /* 0x000000ffff0f7224 */ /* 0x000fe200078e000c */
[----:B------:R-:W-:Y:S01]  /*34a0*/  IABS R14, R5 ;  /* 0x00000005000e7213 */ /* 0x000fe20000000000 */
[----:B------:R-:W-:Y:S01]  /*34b0*/  IMAD.HI.U32 R12, R0, R11, RZ ;  /* 0x0000000b000c7227 */ /* 0x000fe200078e00ff */
[----:B------:R-:W-:-:S03]  /*34c0*/  ISETP.GT.U32.AND P5, PT, R9, R7, PT ;  /* 0x000000070900720c */ /* 0x000fc60003fa4070 */
[----:B---3--:R-:W-:Y:S02]  /*34d0*/  VIADD R10, R6, 0x3a ;  /* 0x0000003a060a7836 */ /* 0x008fe40000000000 */
[----:B------:R-:W-:Y:S02]  /*34e0*/  IMAD.MOV R12, RZ, RZ, -R12 ;  /* 0x000000ffff0c7224 */ /* 0x000fe400078e0a0c */
[--C-:B------:R-:W-:Y:S01]  /*34f0*/  @!P6 IMAD.IADD R4, R4, 0x1, -R9.reuse ;  /* 0x000000010404e824 */ /* 0x100fe200078e0a09 */
[----:B------:R-:W-:Y:S01]  /*3500*/  IABS R3, R10 ;  /* 0x0000000a00037213 */ /* 0x000fe20000000000 */
[----:B------:R-:W-:Y:S01]  /*3510*/  @!P0 IMAD.IADD R8, R8, 0x1, -R9 ;  /* 0x0000000108088824 */ /* 0x000fe200078e0a09 */
[----:B------:R-:W-:Y:S01]  /*3520*/  ISETP.GE.AND P0, PT, R10, RZ, PT ;  /* 0x000000ff0a00720c */ /* 0x000fe20003f06270 */
[C---:B------:R-:W-:Y:S01]  /*3530*/  IMAD R10, R9.reuse, R12, R11 ;  /* 0x0000000c090a7224 */ /* 0x040fe200078e020b */
[----:B------:R-:W-:Y:S01]  /*3540*/  ISETP.GT.U32.AND P6, PT, R9, R4, PT ;  /* 0x000000040900720c */ /* 0x000fe20003fc4070 */
[----:B------:R-:W-:Y:S01]  /*3550*/  @!P2 IMAD.MOV R15, RZ, RZ, -R15 ;  /* 0x000000ffff0fa224 */ /* 0x000fe200078e0a0f */
[----:B------:R-:W-:Y:S01]  /*3560*/  ISETP.GE.AND P2, PT, R2, RZ, PT ;  /* 0x000000ff0200720c */ /* 0x000fe20003f46270 */
[----:B------:R-:W-:Y:S01]  /*3570*/  @!P5 IMAD.IADD R7, R7, 0x1, -R9 ;  /* 0x000000010707d824 */ /* 0x000fe200078e0a09 */
[----:B------:R-:W-:Y:S01]  /*3580*/  ISETP.GT.U32.AND P5, PT, R9, R10, PT ;  /* 0x0000000a0900720c */ /* 0x000fe20003fa4070 */
[----:B------:R-:W-:Y:S01]  /*3590*/  IMAD.MOV.U32 R2, RZ, RZ, R14 ;  /* 0x000000ffff027224 */ /* 0x000fe200078e000e */
[----:B------:R3:W-:Y:S01]  /*35a0*/  STL [R1+0x78], R15 ;  /* 0x0000780f01007387 */ /* 0x0007e20000100800 */
[----:B------:R-:W-:-:S04]  /*35b0*/  IMAD.HI.U32 R13, R0, R3, RZ ;  /* 0x00000003000d7227 */ /* 0x000fc800078e00ff */
[----:B------:R-:W-:-:S04]  /*35c0*/  IMAD.HI.U32 R11, R0, R2, RZ ;  /* 0x00000002000b7227 */ /* 0x000fc800078e00ff */
[----:B------:R-:W-:Y:S02]  /*35d0*/  IMAD.MOV.U32 R16, RZ, RZ, R8 ;  /* 0x000000ffff107224 */ /* 0x000fe400078e0008 */
[----:B------:R-:W-:Y:S02]  /*35e0*/  IMAD.MOV R11, RZ, RZ, -R11 ;  /* 0x000000ffff0b7224 */ /* 0x000fe400078e0a0b */
[----:B------:R-:W-:Y:S02]  /*35f0*/  IMAD.MOV R13, RZ, RZ, -R13 ;  /* 0x000000ffff0d7224 */ /* 0x000fe400078e0a0d */
[----:B------:R-:W-:Y:S02]  /*3600*/  VIADD R8, R6, 0x36 ;  /* 0x0000003606087836 */ /* 0x000fe40000000000 */
[----:B------:R-:W-:Y:S02]  /*3610*/  @!P6 IMAD.IADD R4, R4, 0x1, -R9 ;  /* 0x000000010404e824 */ /* 0x000fe400078e0a09 */
[----:B------:R-:W-:-:S02]  /*3620*/  IMAD R2, R9, R11, R2 ;  /* 0x0000000b09027224 */ /* 0x000fc400078e0202 */
[C---:B------:R-:W-:Y:S02]  /*3630*/  IMAD R3, R9.reuse, R13, R3 ;  /* 0x0000000d09037224 */ /* 0x040fe400078e0203 */
[----:B---3--:R-:W-:Y:S01]  /*3640*/  IMAD.MOV.U32 R15, RZ, RZ, R7 ;  /* 0x000000ffff0f7224 */ /* 0x008fe200078e0007 */
[----:B------:R-:W-:Y:S01]  /*3650*/  IABS R7, R8 ;  /* 0x0000000800077213 */ /* 0x000fe20000000000 */
[----:B------:R-:W-:Y:S01]  /*3660*/  @!P5 IMAD.IADD R10, R10, 0x1, -R9 ;  /* 0x000000010a0ad824 */ /* 0x000fe200078e0a09 */
[----:B------:R-:W-:Y:S01]  /*3670*/  ISETP.GE.AND P5, PT, R8, RZ, PT ;  /* 0x000000ff0800720c */ /* 0x000fe20003fa6270 */
[----:B------:R-:W-:Y:S01]  /*3680*/  IMAD.MOV.U32 R11, RZ, RZ, R4 ;  /* 0x000000ffff0b7224 */ /* 0x000fe200078e0004 */
[C---:B------:R-:W-:Y:S01]  /*3690*/  ISETP.GT.U32.AND P6, PT, R9.reuse, R2, PT ;  /* 0x000000020900720c */ /* 0x040fe20003fc4070 */
[----:B------:R-:W-:Y:S01]  /*36a0*/  @!P1 IMAD.MOV R16, RZ, RZ, -R16 ;  /* 0x000000ffff109224 */ /* 0x000fe200078e0a10 */
[C---:B------:R-:W-:Y:S01]  /*36b0*/  ISETP.GT.U32.AND P1, PT, R9.reuse, R3, PT ;  /* 0x000000030900720c */ /* 0x040fe20003f24070 */
[----:B------:R-:W-:Y:S01]  /*36c0*/  @!P4 IMAD.MOV R11, RZ, RZ, -R11 ;  /* 0x000000ffff0bc224 */ /* 0x000fe200078e0a0b */
[----:B------:R-:W-:Y:S01]  /*36d0*/  ISETP.GT.U32.AND P4, PT, R9, R10, PT ;  /* 0x0000000a0900720c */ /* 0x000fe20003f84070 */
[----:B------:R-:W-:Y:S01]  /*36e0*/  IMAD.HI.U32 R8, R0, R7, RZ ;  /* 0x0000000700087227 */ /* 0x000fe200078e00ff */
[----:B------:R-:W-:Y:S03]  /*36f0*/  STL [R1+0x68], R16 ;  /* 0x0000681001007387 */ /* 0x000fe60000100800 */
[----:B------:R-:W-:-:S02]  /*3700*/  IMAD.MOV R8, RZ, RZ, -R8 ;  /* 0x000000ffff087224 */ /* 0x000fc400078e0a08 */
[----:B------:R-:W-:Y:S01]  /*3710*/  @!P3 IMAD.MOV R15, RZ, RZ, -R15 ;  /* 0x000000ffff0fb224 */ /* 0x000fe200078e0a0f */
[----:B------:R-:W-:Y:S01]  /*3720*/  ISETP.GE.AND P3, PT, R5, RZ, PT ;  /* 0x000000ff0500720c */ /* 0x000fe20003f66270 */
[----:B------:R-:W-:Y:S02]  /*3730*/  IMAD R7, R9, R8, R7 ;  /* 0x0000000809077224 */ /* 0x000fe400078e0207 */
[--C-:B------:R-:W-:Y:S01]  /*3740*/  @!P1 IMAD.IADD R3, R3, 0x1, -R9.reuse ;  /* 0x0000000103039824 */ /* 0x100fe200078e0a09 */
[----:B------:R-:W-:Y:S01]  /*3750*/  STL [R1+0x6c], R15 ;  /* 0x00006c0f01007387 */ /* 0x000fe20000100800 */
[----:B------:R-:W-:Y:S01]  /*3760*/  @!P4 IMAD.IADD R10, R10, 0x1, -R9 ;  /* 0x000000010a0ac824 */ /* 0x000fe200078e0a09 */
[C---:B------:R-:W-:Y:S01]  /*3770*/  ISETP.GT.U32.AND P4, PT, R9.reuse, R7, PT ;  /* 0x000000070900720c */ /* 0x040fe20003f84070 */
[----:B------:R-:W-:Y:S01]  /*3780*/  VIADD R4, R6, 0x34 ;  /* 0x0000003406047836 */ /* 0x000fe20000000000 */
[----:B------:R-:W-:Y:S01]  /*3790*/  ISETP.GT.U32.AND P1, PT, R9, R3, PT ;  /* 0x000000030900720c */ /* 0x000fe20003f24070 */
[----:B------:R3:W-:Y:S01]  /*37a0*/  STL [R1+0xb8], R11 ;  /* 0x0000b80b01007387 */ /* 0x0007e20000100800 */
[----:B------:R-:W-:-:S02]  /*37b0*/  IMAD.MOV.U32 R13, RZ, RZ, R10 ;  /* 0x000000ffff0d7224 */ /* 0x000fc400078e000a */
[----:B------:R-:W-:Y:S01]  /*37c0*/  @!P6 IMAD.IADD R2, R2, 0x1, -R9 ;  /* 0x000000010202e824 */ /* 0x000fe200078e0a09 */
[----:B------:R-:W-:Y:S01]  /*37d0*/  IABS R18, R4 ;  /* 0x0000000400127213 */ /* 0x000fe20000000000 */
[----:B------:R-:W-:Y:S02]  /*37e0*/  @!P2 IMAD.MOV R13, RZ, RZ, -R13 ;  /* 0x000000ffff0da224 */ /* 0x000fe400078e0a0d */
[----:B------:R-:W-:Y:S01]  /*37f0*/  VIADD R5, R6, 0x30 ;  /* 0x0000003006057836 */ /* 0x000fe20000000000 */
[----:B------:R-:W-:Y:S01]  /*3800*/  ISETP.GT.U32.AND P6, PT, R9, R2, PT ;  /* 0x000000020900720c */ /* 0x000fe20003fc4070 */
[----:B------:R-:W-:Y:S01]  /*3810*/  IMAD.HI.U32 R12, R0, R18, RZ ;  /* 0x00000012000c7227 */ /* 0x000fe200078e00ff */
[----:B------:R-:W-:Y:S02]  /*3820*/  STL [R1+0x64], R13 ;  /* 0x0000640d01007387 */ /* 0x000fe40000100800 */
[----:B------:R-:W-:Y:S01]  /*3830*/  IABS R28, R5 ;  /* 0x00000005001c7213 */ /* 0x000fe20000000000 */
[----:B---3--:R-:W-:-:S02]  /*3840*/  VIADD R11, R6, 0x32 ;  /* 0x00000032060b7836 */ /* 0x008fc40000000000 */
[--C-:B------:R-:W-:Y:S01]  /*3850*/  @!P4 IMAD.IADD R7, R7, 0x1, -R9.reuse ;  /* 0x000000010707c824 */ /* 0x100fe200078e0a09 */
[----:B------:R-:W-:Y:S01]  /*3860*/  ISETP.GE.AND P4, PT, R5, RZ, PT ;  /* 0x000000ff0500720c */ /* 0x000fe20003f86270 */
[--C-:B------:R-:W-:Y:S01]  /*3870*/  @!P1 IMAD.IADD R3, R3, 0x1, -R9.reuse ;  /* 0x0000000103039824 */ /* 0x100fe200078e0a09 */
[----:B------:R-:W-:Y:S01]  /*3880*/  IABS R19, R11 ;  /* 0x0000000b00137213 */ /* 0x000fe20000000000 */
[----:B------:R-:W-:Y:S01]  /*3890*/  IMAD.MOV R12, RZ, RZ, -R12 ;  /* 0x000000ffff0c7224 */ /* 0x000fe200078e0a0c */
[----:B------:R-:W-:Y:S01]  /*38a0*/  ISETP.GE.AND P1, PT, R4, RZ, PT ;  /* 0x000000ff0400720c */ /* 0x000fe20003f26270 */
[----:B------:R-:W-:Y:S01]  /*38b0*/  @!P6 IMAD.IADD R2, R2, 0x1, -R9 ;  /* 0x000000010202e824 */ /* 0x000fe200078e0a09 */
[----:B------:R-:W-:Y:S01]  /*38c0*/  ISETP.GT.U32.AND P2, PT, R9, R7, PT ;  /* 0x000000070900720c */ /* 0x000fe20003f44070 */
[----:B------:R-:W-:Y:S01]  /*38d0*/  IMAD.HI.U32 R4, R0, R19, RZ ;  /* 0x0000001300047227 */ /* 0x000fe200078e00ff */
[----:B------:R-:W-:-:S03]  /*38e0*/  ISETP.GE.AND P6, PT, R11, RZ, PT ;  /* 0x000000ff0b00720c */ /* 0x000fc60003fc6270 */
[----:B------:R-:W-:Y:S02]  /*38f0*/  IMAD.MOV R4, RZ, RZ, -R4 ;  /* 0x000000ffff047224 */ /* 0x000fe400078e0a04 */
[C---:B------:R-:W-:Y:S02]  /*3900*/  IMAD R18, R9.reuse, R12, R18 ;  /* 0x0000000c09127224 */ /* 0x040fe400078e0212 */
[----:B------:R-:W-:Y:S02]  /*3910*/  IMAD R19, R9, R4, R19 ;  /* 0x0000000409137224 */ /* 0x000fe400078e0213 */
[----:B------:R-:W-:Y:S02]  /*3920*/  VIADD R10, R6, 0x2e ;  /* 0x0000002e060a7836 */ /* 0x000fe40000000000 */
[----:B------:R-:W-:Y:S01]  /*3930*/  @!P2 IMAD.IADD R7, R7, 0x1, -R9 ;  /* 0x000000010707a824 */ /* 0x000fe200078e0a09 */
[----:B------:R-:W-:Y:S01]  /*3940*/  ISETP.GT.U32.AND P2, PT, R9, R19, PT ;  /* 0x000000130900720c */ /* 0x000fe20003f44070 */
[----:B------:R-:W-:-:S02]  /*3950*/  IMAD.MOV.U32 R11, RZ, RZ, R2 ;  /* 0x000000ffff0b7224 */ /* 0x000fc400078e0002 */
[----:B------:R-:W-:-:S04]  /*3960*/  IMAD.HI.U32 R8, R0, R28, RZ ;  /* 0x0000001c00087227 */ /* 0x000fc800078e00ff */
[----:B------:R-:W-:Y:S01]  /*3970*/  @!P0 IMAD.MOV R3, RZ, RZ, -R3 ;  /* 0x000000ffff038224 */ /* 0x000fe200078e0a03 */
[----:B------:R-:W-:Y:S01]  /*3980*/  ISETP.GT.U32.AND P0, PT, R9, R18, PT ;  /* 0x000000120900720c */ /* 0x000fe20003f04070 */
[----:B------:R-:W-:Y:S01]  /*3990*/  @!P3 IMAD.MOV R11, RZ, RZ, -R11 ;  /* 0x000000ffff0bb224 */ /* 0x000fe200078e0a0b */
[----:B------:R-:W-:Y:S01]  /*39a0*/  ISETP.GE.AND P3, PT, R10, RZ, PT ;  /* 0x000000ff0a00720c */ /* 0x000fe20003f66270 */
[----:B------:R-:W-:Y:S01]  /*39b0*/  IMAD.MOV R8, RZ, RZ, -R8 ;  /* 0x000000ffff087224 */ /* 0x000fe200078e0a08 */
[----:B------:R-:W-:Y:S01]  /*39c0*/  IABS R10, R10 ;  /* 0x0000000a000a7213 */ /* 0x000fe20000000000 */
[----:B------:R-:W-:Y:S01]  /*39d0*/  @!P2 IMAD.IADD R19, R19, 0x1, -R9 ;  /* 0x000000011313a824 */ /* 0x000fe200078e0a09 */
[----:B------:R-:W-:Y:S01]  /*39e0*/  STL [R1+0x60], R3 ;  /* 0x0000600301007387 */ /* 0x000fe20000100800 */
[C---:B------:R-:W-:Y:S02]  /*39f0*/  IMAD R28, R9.reuse, R8, R28 ;  /* 0x00000008091c7224 */ /* 0x040fe400078e021c */
[----:B------:R-:W-:Y:S01]  /*3a00*/  VIADD R8, R6, 0x2c ;  /* 0x0000002c06087836 */ /* 0x000fe20000000000 */
[----:B------:R-:W-:Y:S01]  /*3a10*/  ISETP.GT.U32.AND P2, PT, R9, R19, PT ;  /* 0x000000130900720c */ /* 0x000fe20003f44070 */
[----:B------:R-:W-:Y:S01]  /*3a20*/  IMAD.HI.U32 R14, R0, R10, RZ ;  /* 0x0000000a000e7227 */ /* 0x000fe200078e00ff */
[----:B------:R3:W-:Y:S03]  /*3a30*/  STL [R1+0x5c], R11 ;  /* 0x00005c0b01007387 */ /* 0x0007e60000100800 */
[----:B------:R-:W-:-:S02]  /*3a40*/  IMAD.MOV.U32 R16, RZ, RZ, R7 ;  /* 0x000000ffff107224 */ /* 0x000fc400078e0007 */
[----:B------:R-:W-:Y:S02]  /*3a50*/  IMAD.MOV R14, RZ, RZ, -R14 ;  /* 0x000000ffff0e7224 */ /* 0x000fe400078e0a0e */
[--C-:B------:R-:W-:Y:S02]  /*3a60*/  @!P0 IMAD.IADD R18, R18, 0x1, -R9.reuse ;  /* 0x0000000112128824 */ /* 0x100fe400078e0a09 */
[----:B------:R-:W-:Y:S01]  /*3a70*/  @!P5 IMAD.MOV R16, RZ, RZ, -R16 ;  /* 0x000000ffff10d224 */ /* 0x000fe200078e0a10 */
[----:B---3--:R-:W-:Y:S01]  /*3a80*/  IABS R11, R8 ;  /* 0x00000008000b7213 */ /* 0x008fe20000000000 */
[C---:B------:R-:W-:Y:S01]  /*3a90*/  IMAD R10, R9.reuse, R14, R10 ;  /* 0x0000000e090a7224 */ /* 0x040fe200078e020a */
[----:B------:R-:W-:Y:S01]  /*3aa0*/  ISETP.GT.U32.AND P5, PT, R9, R28, PT ;  /* 0x0000001c0900720c */ /* 0x000fe20003fa4070 */
[----:B------:R-:W-:Y:S01]  /*3ab0*/  @!P2 IMAD.IADD R19, R19, 0x1, -R9 ;  /* 0x000000011313a824 */ /* 0x000fe200078e0a09 */
[C---:B------:R-:W-:Y:S01]  /*3ac0*/  ISETP.GT.U32.AND P0, PT, R9.reuse, R18, PT ;  /* 0x000000120900720c */ /* 0x040fe20003f04070 */
[----:B------:R-:W-:Y:S01]  /*3ad0*/  IMAD.HI.U32 R15, R0, R11, RZ ;  /* 0x0000000b000f7227 */ /* 0x000fe200078e00ff */
[----:B------:R-:W-:Y:S01]  /*3ae0*/  ISETP.GT.U32.AND P2, PT, R9, R10, PT ;  /* 0x0000000a0900720c */ /* 0x000fe20003f44070 */
[----:B------:R3:W-:Y:S02]  /*3af0*/  STL [R1+0x54], R16 ;  /* 0x0000541001007387 */ /* 0x0007e40000100800 */
[----:B------:R-:W-:-:S02]  /*3b00*/  IMAD.MOV R7, RZ, RZ, -R15 ;  /* 0x000000ffff077224 */ /* 0x000fc400078e0a0f */
[----:B------:R-:W-:Y:S02]  /*3b10*/  VIADD R3, R6, 0x28 ;  /* 0x0000002806037836 */ /* 0x000fe40000000000 */
[C---:B------:R-:W-:Y:S02]  /*3b20*/  IMAD R11, R9.reuse, R7, R11 ;  /* 0x00000007090b7224 */ /* 0x040fe400078e020b */
[--C-:B------:R-:W-:Y:S01]  /*3b30*/  @!P5 IMAD.IADD R28, R28, 0x1, -R9.reuse ;  /* 0x000000011c1cd824 */ /* 0x100fe200078e0a09 */
[----:B------:R-:W-:Y:S01]  /*3b40*/  IABS R13, R3 ;  /* 0x00000003000d7213 */ /* 0x000fe20000000000 */
[----:B------:R-:W-:Y:S01]  /*3b50*/  VIADD R2, R6, 0x2a ;  /* 0x0000002a06027836 */ /* 0x000fe20000000000 */
[C---:B------:R-:W-:Y:S01]  /*3b60*/  ISETP.GT.U32.AND P5, PT, R9.reuse, R11, PT ;  /* 0x0000000b0900720c */ /* 0x040fe20003fa4070 */
[--C-:B------:R-:W-:Y:S01]  /*3b70*/  @!P0 IMAD.IADD R18, R18, 0x1, -R9.reuse ;  /* 0x0000000112128824 */ /* 0x100fe200078e0a09 */
[----:B------:R-:W-:Y:S01]  /*3b80*/  ISETP.GE.AND P0, PT, R8, RZ, PT ;  /* 0x000000ff0800720c */ /* 0x000fe20003f06270 */
[----:B------:R-:W-:Y:S01]  /*3b90*/  @!P2 IMAD.IADD R10, R10, 0x1, -R9 ;  /* 0x000000010a0aa824 */ /* 0x000fe200078e0a09 */
[----:B------:R-:W-:Y:S01]  /*3ba0*/  ISETP.GT.U32.AND P2, PT, R9, R28, PT ;  /* 0x0000001c0900720c */ /* 0x000fe20003f44070 */
[----:B------:R-:W-:Y:S01]  /*3bb0*/  VIADD R8, R6, 0x26 ;  /* 0x0000002606087836 */ /* 0x000fe20000000000 */
[----:B------:R-:W-:Y:S01]  /*3bc0*/  IABS R12, R2 ;  /* 0x00000002000c7213 */ /* 0x000fe20000000000 */
[----:B------:R-:W-:-:S03]  /*3bd0*/  IMAD.HI.U32 R4, R0, R13, RZ ;  /* 0x0000000d00047227 */ /* 0x000fc600078e00ff */
[----:B------:R-:W-:Y:S01]  /*3be0*/  IABS R14, R8 ;  /* 0x00000008000e7213 */ /* 0x000fe20000000000 */
[----:B------:R-:W-:Y:S02]  /*3bf0*/  IMAD.MOV R4, RZ, RZ, -R4 ;  /* 0x000000ffff047224 */ /* 0x000fe400078e0a04 */
[----:B------:R-:W-:-:S04]  /*3c00*/  IMAD.HI.U32 R5, R0, R12, RZ ;  /* 0x0000000c00057227 */ /* 0x000fc800078e00ff */
[----:B------:R-:W-:Y:S01]  /*3c10*/  @!P5 IMAD.IADD R11, R11, 0x1, -R9 ;  /* 0x000000010b0bd824 */ /* 0x000fe200078e0a09 */
[C---:B------:R-:W-:Y:S01]  /*3c20*/  ISETP.GT.U32.AND P5, PT, R9.reuse, R10, PT ;  /* 0x0000000a0900720c */ /* 0x040fe20003fa4070 */
[----:B------:R-:W-:Y:S02]  /*3c30*/  IMAD R13, R9, R4, R13 ;  /* 0x00000004090d7224 */ /* 0x000fe400078e020d */
[----:B------:R-:W-:Y:S02]  /*3c40*/  IMAD.MOV R5, RZ, RZ, -R5 ;  /* 0x000000ffff057224 */ /* 0x000fe400078e0a05 */
[----:B------:R-:W-:Y:S02]  /*3c50*/  VIADD R4, R6, 0x24 ;  /* 0x0000002406047836 */ /* 0x000fe40000000000 */
[----:B------:R-:W-:-:S03]  /*3c60*/  IMAD.HI.U32 R20, R0, R14, RZ ;  /* 0x0000000e00147227 */ /* 0x000fc600078e00ff */
[----:B------:R-:W-:Y:S01]  /*3c70*/  IABS R15, R4 ;  /* 0x00000004000f7213 */ /* 0x000fe20000000000 */
[----:B------:R-:W-:Y:S02]  /*3c80*/  IMAD.MOV.U32 R29, RZ, RZ, R19 ;  /* 0x000000ffff1d7224 */ /* 0x000fe400078e0013 */
[----:B------:R-:W-:Y:S01]  /*3c90*/  @!P2 IMAD.IADD R28, R28, 0x1, -R9 ;  /* 0x000000011c1ca824 */ /* 0x000fe200078e0a09 */
[C---:B------:R-:W-:Y:S01]  /*3ca0*/  ISETP.GT.U32.AND P2, PT, R9.reuse, R13, PT ;  /* 0x0000000d0900720c */ /* 0x040fe20003f44070 */
[C---:B------:R-:W-:Y:S02]  /*3cb0*/  IMAD R12, R9.reuse, R5, R12 ;  /* 0x00000005090c7224 */ /* 0x040fe400078e020c */
[----:B------:R-:W-:Y:S02]  /*3cc0*/  IMAD.MOV R19, RZ, RZ, -R20 ;  /* 0x000000ffff137224 */ /* 0x000fe400078e0a14 */
[----:B------:R-:W-:Y:S02]  /*3cd0*/  IMAD.MOV.U32 R21, RZ, RZ, R18 ;  /* 0x000000ffff157224 */ /* 0x000fe400078e0012 */
[----:B------:R-:W-:Y:S01]  /*3ce0*/  @!P6 IMAD.MOV R29, RZ, RZ, -R29 ;  /* 0x000000ffff1de224 */ /* 0x000fe200078e0a1d */
[C---:B------:R-:W-:Y:S01]  /*3cf0*/  ISETP.GT.U32.AND P6, PT, R9.reuse, R12, PT ;  /* 0x0000000c0900720c */ /* 0x040fe20003fc4070 */
[----:B------:R-:W-:-:S02]  /*3d00*/  IMAD R14, R9, R19, R14 ;  /* 0x00000013090e7224 */ /* 0x000fc400078e020e */
[----:B------:R-:W-:-:S04]  /*3d10*/  IMAD.HI.U32 R18, R0, R15, RZ ;  /* 0x0000000f00127227 */ /* 0x000fc800078e00ff */
[----:B------:R-:W-:Y:S01]  /*3d20*/  @!P1 IMAD.MOV R21, RZ, RZ, -R21 ;  /* 0x000000ffff159224 */ /* 0x000fe200078e0a15 */
[C---:B------:R-:W-:Y:S01]  /*3d30*/  ISETP.GT.U32.AND P1, PT, R9.reuse, R11, PT ;  /* 0x0000000b0900720c */ /* 0x040fe20003f24070 */
[--C-:B------:R-:W-:Y:S01]  /*3d40*/  @!P5 IMAD.IADD R10, R10, 0x1, -R9.reuse ;  /* 0x000000010a0ad824 */ /* 0x100fe200078e0a09 */
[----:B------:R-:W-:Y:S01]  /*3d50*/  ISETP.GT.U32.AND P5, PT, R9, R14, PT ;  /* 0x0000000e0900720c */ /* 0x000fe20003fa4070 */
[C---:B------:R-:W-:Y:S01]  /*3d60*/  VIADD R7, R6.reuse, 0x20 ;  /* 0x0000002006077836 */ /* 0x040fe20000000000 */
[----:B------:R4:W-:Y:S01]  /*3d70*/  STL [R1+0x40], R21 ;  /* 0x0000401501007387 */ /* 0x0009e20000100800 */
[----:B------:R-:W-:Y:S02]  /*3d80*/  VIADD R5, R6, 0x22 ;  /* 0x0000002206057836 */ /* 0x000fe40000000000 */
[----:B------:R-:W-:Y:S01]  /*3d90*/  IMAD.MOV R18, RZ, RZ, -R18 ;  /* 0x000000ffff127224 */ /* 0x000fe200078e0a12 */
[----:B------:R-:W-:Y:S01]  /*3da0*/  IABS R17, R7 ;  /* 0x0000000700117213 */ /* 0x000fe20000000000 */
[----:B------:R-:W-:Y:S01]  /*3db0*/  @!P2 IMAD.IADD R13, R13, 0x1, -R9 ;  /* 0x000000010d0da824 */ /* 0x000fe200078e0a09 */
[----:B---3--:R-:W-:Y:S01]  /*3dc0*/  IABS R16, R5 ;  /* 0x0000000500107213 */ /* 0x008fe20000000000 */
[----:B------:R-:W-:Y:S01]  /*3dd0*/  IMAD R15, R9, R18, R15 ;  /* 0x00000012090f7224 */ /* 0x000fe200078e020f */
[----:B------:R-:W-:Y:S01]  /*3de0*/  ISETP.GE.AND P2, PT, R3, RZ, PT ;  /* 0x000000ff0300720c */ /* 0x000fe20003f46270 */
[----:B------:R-:W-:Y:S01]  /*3df0*/  @!P4 IMAD.MOV R28, RZ, RZ, -R28 ;  /* 0x000000ffff1cc224 */ /* 0x000fe200078e0a1c */
[C---:B------:R-:W-:Y:S01]  /*3e00*/  ISETP.GT.U32.AND P4, PT, R9.reuse, R13, PT ;  /* 0x0000000d0900720c */ /* 0x040fe20003f84070 */
[--C-:B------:R-:W-:Y:S01]  /*3e10*/  @!P6 IMAD.IADD R12, R12, 0x1, -R9.reuse ;  /* 0x000000010c0ce824 */ /* 0x100fe200078e0a09 */
[----:B------:R-:W-:Y:S01]  /*3e20*/  ISETP.GT.U32.AND P6, PT, R9, R15, PT ;  /* 0x0000000f0900720c */ /* 0x000fe20003fc4070 */
[C---:B------:R-:W-:Y:S01]  /*3e30*/  IMAD.HI.U32 R19, R0.reuse, R17, RZ ;  /* 0x0000001100137227 */ /* 0x040fe200078e00ff */
[----:B------:R-:W-:Y:S03]  /*3e40*/  STL [R1+0xb50], R29 ;  /* 0x000b501d01007387 */ /* 0x000fe60000100800 */
[----:B------:R-:W-:Y:S01]  /*3e50*/  IMAD.HI.U32 R18, R0, R16, RZ ;  /* 0x0000001000127227 */ /* 0x000fe200078e00ff */
[----:B------:R-:W-:Y:S03]  /*3e60*/  STL [R1+0xb54], R28 ;  /* 0x000b541c01007387 */ /* 0x000fe60000100800 */
[--C-:B------:R-:W-:Y:S01]  /*3e70*/  @!P1 IMAD.IADD R11, R11, 0x1, -R9.reuse ;  /* 0x000000010b0b9824 */ /* 0x100fe200078e0a09 */
[----:B------:R-:W-:Y:S01]  /*3e80*/  ISETP.GE.AND P1, PT, R2, RZ, PT ;  /* 0x000000ff0200720c */ /* 0x000fe20003f26270 */
[----:B------:R-:W-:Y:S01]  /*3e90*/  @!P5 IMAD.IADD R14, R14, 0x1, -R9 ;  /* 0x000000010e0ed824 */ /* 0x000fe200078e0a09 */
[----:B------:R-:W-:Y:S01]  /*3ea0*/  ISETP.GT.U32.AND P5, PT, R9, R12, PT ;  /* 0x0000000c0900720c */ /* 0x000fe20003fa4070 */
[----:B------:R-:W-:-:S02]  /*3eb0*/  IMAD.MOV R2, RZ, RZ, -R19 ;  /* 0x000000ffff027224 */ /* 0x000fc400078e0a13 */
[----:B------:R-:W-:Y:S02]  /*3ec0*/  IMAD.MOV R18, RZ, RZ, -R18 ;  /* 0x000000ffff127224 */ /* 0x000fe400078e0a12 */
[C---:B------:R-:W-:Y:S02]  /*3ed0*/  IMAD R17, R9.reuse, R2, R17 ;  /* 0x0000000209117224 */ /* 0x040fe400078e0211 */
[----:B------:R-:W-:Y:S02]  /*3ee0*/  VIADD R3, R6, 0x1e ;  /* 0x0000001e06037836 */ /* 0x000fe40000000000 */
[----:B------:R-:W-:Y:S02]  /*3ef0*/  IMAD R16, R9, R18, R16 ;  /* 0x0000001209107224 */ /* 0x000fe400078e0210 */
[--C-:B------:R-:W-:Y:S01]  /*3f00*/  @!P4 IMAD.IADD R13, R13, 0x1, -R9.reuse ;  /* 0x000000010d0dc824 */ /* 0x100fe200078e0a09 */
[----:B------:R-:W-:Y:S01]  /*3f10*/  ISETP.GT.U32.AND P4, PT, R9, R17, PT ;  /* 0x000000110900720c */ /* 0x000fe20003f84070 */
[----:B------:R-:W-:Y:S01]  /*3f20*/  @!P6 IMAD.IADD R15, R15, 0x1, -R9 ;  /* 0x000000010f0fe824 */ /* 0x000fe200078e0a09 */
[----:B------:R-:W-:Y:S01]  /*3f30*/  IABS R18, R3 ;  /* 0x0000000300127213 */ /* 0x000fe20000000000 */
[----:B------:R-:W-:Y:S01]  /*3f40*/  @!P0 IMAD.MOV R11, RZ, RZ, -R11 ;  /* 0x000000ffff0b8224 */ /* 0x000fe200078e0a0b */
[C---:B------:R-:W-:Y:S01]  /*3f50*/  ISETP.GT.U32.AND P6, PT, R9.reuse, R14, PT ;  /* 0x0000000e0900720c */ /* 0x040fe20003fc4070 */
[----:B------:R-:W-:Y:S01]  /*3f60*/  @!P5 IMAD.IADD R12, R12, 0x1, -R9 ;  /* 0x000000010c0cd824 */ /* 0x000fe200078e0a09 */
[C---:B------:R-:W-:Y:S01]  /*3f70*/  ISETP.GT.U32.AND P0, PT, R9.reuse, R16, PT ;  /* 0x000000100900720c */ /* 0x040fe20003f04070 */
[----:B------:R-:W-:Y:S01]  /*3f80*/  @!P3 IMAD.MOV R10, RZ, RZ, -R10 ;  /* 0x000000ffff0ab224 */ /* 0x000fe200078e0a0a */
[----:B------:R-:W-:Y:S01]  /*3f90*/  ISETP.GE.AND P5, PT, R8, RZ, PT ;  /* 0x000000ff0800720c */ /* 0x000fe20003fa6270 */
[----:B------:R-:W-:Y:S01]  /*3fa0*/  IMAD.HI.U32 R8, R0, R18, RZ ;  /* 0x0000001200087227 */ /* 0x000fe200078e00ff */
[----:B------:R-:W-:-:S02]  /*3fb0*/  ISETP.GT.U32.AND P3, PT, R9, R15, PT ;  /* 0x0000000f0900720c */ /* 0x000fc40003f64070 */
[----:B------:R3:W-:Y:S01]  /*3fc0*/  STL [R1+0xb58], R10 ;  /* 0x000b580a01007387 */ /* 0x0007e20000100800 */
[----:B------:R-:W-:Y:S02]  /*3fd0*/  IMAD.MOV R8, RZ, RZ, -R8 ;  /* 0x000000ffff087224 */ /* 0x000fe400078e0a08 */
[--C-:B------:R-:W-:Y:S01]  /*3fe0*/  @!P4 IMAD.IADD R17, R17, 0x1, -R9.reuse ;  /* 0x000000011111c824 */ /* 0x100fe200078e0a09 */
[----:B------:R-:W-:Y:S01]  /*3ff0*/  STL [R1+0xb5c], R11 ;  /* 0x000b5c0b01007387 */ /* 0x000fe20000100800 */
[--C-:B------:R-:W-:Y:S01]  /*4000*/  @!P6 IMAD.IADD R14, R14, 0x1, -R9.reuse ;  /* 0x000000010e0ee824 */ /* 0x100fe200078e0a09 */
[----:B------:R-:W-:Y:S01]  /*4010*/  ISETP.GE.AND P6, PT, R4, RZ, PT ;  /* 0x000000ff0400720c */ /* 0x000fe20003fc6270 */
[--C-:B------:R-:W-:Y:S01]  /*4020*/  @!P0 IMAD.IADD R16, R16, 0x1, -R9.reuse ;  /* 0x0000000110108824 */ /* 0x100fe200078e0a09 */
[C---:B------:R-:W-:Y:S01]  /*4030*/  ISETP.GT.U32.AND P4, PT, R9.reuse, R17, PT ;  /* 0x000000110900720c */ /* 0x040fe20003f84070 */
[----:B------:R-:W-:Y:S01]  /*4040*/  IMAD R18, R9, R8, R18 ;  /* 0x0000000809127224 */ /* 0x000fe200078e0212 */
[----:B------:R-:W-:Y:S01]  /*4050*/  ISETP.GE.AND P0, PT, R7, RZ, PT ;  /* 0x000000ff0700720c */ /* 0x000fe20003f06270 */
[----:B------:R-:W-:Y:S01]  /*4060*/  @!P1 IMAD.MOV R12, RZ, RZ, -R12 ;  /* 0x000000ffff0c9224 */ /* 0x000fe200078e0a0c */
[C---:B------:R-:W-:Y:S01]  /*4070*/  ISETP.GT.U32.AND P1, PT, R9.reuse, R16, PT ;  /* 0x000000100900720c */ /* 0x040fe20003f24070 */
[----:B------:R-:W-:Y:S01]  /*4080*/  @!P5 IMAD.MOV R14, RZ, RZ, -R14 ;  /* 0x000000ffff0ed224 */ /* 0x000fe200078e0a0e */
[----:B------:R-:W-:Y:S01]  /*4090*/  ISETP.GT.U32.AND P5, PT, R9, R18, PT ;  /* 0x000000120900720c */ /* 0x000fe20003fa4070 */
[C---:B------:R-:W-:Y:S01]  /*40a0*/  VIADD R2, R6.reuse, 0x1c ;  /* 0x0000001c06027836 */ /* 0x040fe20000000000 */
[----:B------:R-:W-:Y:S01]  /*40b0*/  STL [R1+0xb60], R12 ;  /* 0x000b600c01007387 */ /* 0x000fe20000100800 */
[--C-:B------:R-:W-:Y:S01]  /*40c0*/  @!P3 IMAD.IADD R15, R15, 0x1, -R9.reuse ;  /* 0x000000010f0fb824 */ /* 0x100fe200078e0a09 */
[----:B------:R-:W-:Y:S01]  /*40d0*/  ISETP.GE.AND P3, PT, R5, RZ, PT ;  /* 0x000000ff0500720c */ /* 0x000fe20003f66270 */
[----:B------:R-:W-:Y:S01]  /*40e0*/  VIADD R20, R6, 0x1a ;  /* 0x0000001a06147836 */ /* 0x000fe20000000000 */
[----:B------:R-:W-:Y:S01]  /*40f0*/  IABS R19, R2 ;  /* 0x0000000200137213 */ /* 0x000fe20000000000 */
[----:B------:R-:W-:-:S02]  /*4100*/  @!P4 IMAD.IADD R17, R17, 0x1, -R9 ;  /* 0x000000011111c824 */ /* 0x000fc400078e0a09 */
[----:B----4-:R-:W-:Y:S01]  /*4110*/  VIADD R21, R6, 0x18 ;  /* 0x0000001806157836 */ /* 0x010fe20000000000 */
[----:B------:R-:W-:Y:S01]  /*4120*/  ISETP.GE.AND P4, PT, R20, RZ, PT ;  /* 0x000000ff1400720c */ /* 0x000fe20003f86270 */
[----:B------:R-:W-:Y:S01]  /*4130*/  IMAD.HI.U32 R4, R0, R19, RZ ;  /* 0x0000001300047227 */ /* 0x000fe200078e00ff */
[----:B------:R-:W-:-:S03]  /*4140*/  IABS R20, R20 ;  /* 0x0000001400147213 */ /* 0x000fc60000000000 */
[--C-:B------:R-:W-:Y:S02]  /*4150*/  @!P1 IMAD.IADD R16, R16, 0x1, -R9.reuse ;  /* 0x0000000110109824 */ /* 0x100fe400078e0a09 */
[----:B------:R-:W-:Y:S01]  /*4160*/  @!P5 IMAD.IADD R18, R18, 0x1, -R9 ;  /* 0x000000011212d824 */ /* 0x000fe200078e0a09 */
[----:B------:R-:W-:Y:S01]  /*4170*/  ISETP.GE.AND P5, PT, R21, RZ, PT ;  /* 0x000000ff1500720c */ /* 0x000fe20003fa6270 */
[----:B------:R-:W-:Y:S01]  /*4180*/  IMAD.MOV R4, RZ, RZ, -R4 ;  /* 0x000000ffff047224 */ /* 0x000fe200078e0a04 */
[----:B------:R-:W-:Y:S01]  /*4190*/  IABS R21, R21 ;  /* 0x0000001500157213 */ /* 0x000fe20000000000 */
[----:B------:R-:W-:Y:S01]  /*41a0*/  @!P3 IMAD.MOV R16, RZ, RZ, -R16 ;  /* 0x000000ffff10b224 */ /* 0x000fe200078e0a10 */
[C---:B------:R-:W-:Y:S01]  /*41b0*/  ISETP.GT.U32.AND P3, PT, R9.reuse, R18, PT ;  /* 0x000000120900720c */ /* 0x040fe20003f64070 */
[----:B------:R-:W-:Y:S02]  /*41c0*/  IMAD R19, R9, R4, R19 ;  /* 0x0000000409137224 */ /* 0x000fe400078e0213 */
[----:B------:R-:W-:-:S03]  /*41d0*/  IMAD.HI.U32 R4, R0, R20, RZ ;  /* 0x0000001400047227 */ /* 0x000fc600078e00ff */
[----:B------:R-:W-:Y:S01]  /*41e0*/  ISETP.GT.U32.AND P1, PT, R9, R19, PT ;  /* 0x000000130900720c */ /* 0x000fe20003f24070 */
[----:B------:R-:W-:Y:S02]  /*41f0*/  IMAD.MOV R4, RZ, RZ, -R4 ;  /* 0x000000ffff047224 */ /* 0x000fe400078e0a04 */
[----:B------:R-:W-:Y:S01]  /*4200*/  @!P2 IMAD.MOV R13, RZ, RZ, -R13 ;  /* 0x000000ffff0da224 */ /* 0x000fe200078e0a0d */
[----:B------:R-:W-:Y:S01]  /*4210*/  ISETP.GE.AND P2, PT, R3, RZ, PT ;  /* 0x000000ff0300720c */ /* 0x000fe20003f46270 */
[C---:B------:R-:W-:Y:S02]  /*4220*/  IMAD R20, R9.reuse, R4, R20 ;  /* 0x0000000409147224 */ /* 0x040fe400078e0214 */
[----:B------:R-:W-:Y:S01]  /*4230*/  @!P3 IMAD.IADD R18, R18, 0x1, -R9 ;  /* 0x000000011212b824 */ /* 0x000fe200078e0a09 */
[----:B------:R-:W-:Y:S01]  /*4240*/  STL [R1+0xb64], R13 ;  /* 0x000b640d01007387 */ /* 0x000fe20000100800 */
[----:B------:R-:W-:Y:S01]  /*4250*/  IMAD.HI.U32 R3, R0, R21, RZ ;  /* 0x0000001500037227 */ /* 0x000fe200078e00ff */
[----:B------:R-:W-:-:S02]  /*4260*/  ISETP.GT.U32.AND P3, PT, R9, R20, PT ;  /* 0x000000140900720c */ /* 0x000fc40003f64070 */
[----:B------:R-:W-:Y:S01]  /*4270*/  STL [R1+0xb68], R14 ;  /* 0x000b680e01007387 */ /* 0x000fe20000100800 */
[----:B------:R-:W-:Y:S02]  /*4280*/  IMAD.MOV R3, RZ, RZ, -R3 ;  /* 0x000000ffff037224 */ /* 0x000fe400078e0a03 */
[----:B------:R-:W-:Y:S02]  /*4290*/  @!P1 IMAD.IADD R19, R19, 0x1, -R9 ;  /* 0x0000000113139824 */ /* 0x000fe400078e0a09 */
[C---:B------:R-:W-:Y:S02]  /*42a0*/  IMAD R21, R9.reuse, R3, R21 ;  /* 0x0000000309157224 */ /* 0x040fe400078e0215 */
[----:B------:R-:W-:Y:S01]  /*42b0*/  @!P6 IMAD.MOV R15, RZ, RZ, -R15 ;  /* 0x000000ffff0fe224 */ /* 0x000fe200078e0a0f */
[----:B------:R-:W-:Y:S01]  /*42c0*/  ISETP.GE.AND P6, PT, R2, RZ, PT ;  /* 0x000000ff0200720c */ /* 0x000fe20003fc6270 */
[----:B------:R-:W-:Y:S01]  /*42d0*/  @!P0 IMAD.MOV R17, RZ, RZ, -R17 ;  /* 0x000000ffff118224 */ /* 0x000fe200078e0a11 */
[----:B------:R-:W-:Y:S01]  /*42e0*/  ISETP.GE.AND P0, PT, R22, RZ, PT ;  /* 0x000000ff1600720c */ /* 0x000fe20003f06270 */
[--C-:B------:R-:W-:Y:S01]  /*42f0*/  @!P3 IMAD.IADD R20, R20, 0x1, -R9.reuse ;  /* 0x000000011414b824 */ /* 0x100fe200078e0a09 */
[C---:B------:R-:W-:Y:S01]  /*4300*/  ISETP.GT.U32.AND P3, PT, R9.reuse, R21, PT ;  /* 0x000000150900720c */ /* 0x040fe20003f64070 */
[C---:B------:R-:W-:Y:S01]  /*4310*/  VIADD R2, R6.reuse, 0x14 ;  /* 0x0000001406027836 */ /* 0x040fe20000000000 */
[----:B------:R-:W-:Y:S01]  /*4320*/  ISETP.GT.U32.AND P1, PT, R9, R19, PT ;  /* 0x000000130900720c */ /* 0x000fe20003f24070 */
[C---:B---3--:R-:W-:Y:S01]  /*4330*/  VIADD R10, R6.reuse, 0x12 ;  /* 0x00000012060a7836 */ /* 0x048fe20000000000 */
[----:B------:R-:W-:Y:S01]  /*4340*/  IABS R22, R22 ;  /* 0x0000001600167213 */ /* 0x000fe20000000000 */
[----:B------:R-:W-:Y:S01]  /*4350*/  VIADD R29, R6, 0x10 ;  /* 0x00000010061d7836 */ /* 0x000fe20000000000 */
[----:B------:R-:W-:Y:S01]  /*4360*/  IABS R23, R2 ;  /* 0x0000000200177213 */ /* 0x000fe20000000000 */
[----:B------:R-:W-:Y:S01]  /*4370*/  @!P2 IMAD.MOV R18, RZ, RZ, -R18 ;  /* 0x000000ffff12a224 */ /* 0x000fe200078e0a12 */
[----:B------:R-:W-:Y:S01]  /*4380*/  IABS R24, R10 ;  /* 0x0000000a00187213 */ /* 0x000fe20000000000 */
[C---:B------:R-:W-:Y:S01]  /*4390*/  IMAD.HI.U32 R4, R0.reuse, R22, RZ ;  /* 0x0000001600047227 */ /* 0x040fe200078e00ff */
[----:B------:R-:W-:Y:S01]  /*43a0*/  IABS R25, R29 ;  /* 0x0000001d00197213 */ /* 0x000fe20000000000 */
[----:B------:R3:W-:Y:S02]  /*43b0*/  STL [R1+0xb6c], R15 ;  /* 0x000b6c0f01007387 */ /* 0x0007e40000100800 */
[--C-:B------:R-:W-:Y:S01]  /*43c0*/  @!P3 IMAD.IADD R21, R21, 0x1, -R9.reuse ;  /* 0x000000011515b824 */ /* 0x100fe200078e0a09 */
[C---:B------:R-:W-:Y:S01]  /*43d0*/  ISETP.GT.U32.AND P3, PT, R9.reuse, R20, PT ;  /* 0x000000140900720c */ /* 0x040fe20003f64070 */
[----:B------:R-:W-:Y:S01]  /*43e0*/  IMAD.HI.U32 R3, R0, R23, RZ ;  /* 0x0000001700037227 */ /* 0x000fe200078e00ff */
[----:B------:R4:W-:Y:S02]  /*43f0*/  STL [R1+0xb70], R16 ;  /* 0x000b701001007387 */ /* 0x0009e40000100800 */
[----:B------:R-:W-:Y:S01]  /*4400*/  ISETP.GT.U32.AND P2, PT, R9, R21, PT ;  /* 0x000000150900720c */ /* 0x000fe20003f44070 */
[----:B------:R-:W-:Y:S01]  /*4410*/  IMAD.MOV R4, RZ, RZ, -R4 ;  /* 0x000000ffff047224 */ /* 0x000fe200078e0a04 */
[----:B------:R5:W-:Y:S01]  /*4420*/  STL [R1+0xb74], R17 ;  /* 0x000b741101007387 */ /* 0x000be20000100800 */
[----:B------:R-:W-:Y:S01]  /*4430*/  @!P1 IMAD.IADD R19, R19, 0x1, -R9 ;  /* 0x0000000113139824 */ /* 0x000fe200078e0a09 */
[----:B------:R-:W-:Y:S01]  /*4440*/  ISETP.GE.AND P1, PT, R2, RZ, PT ;  /* 0x000000ff0200720c */ /* 0x000fe20003f26270 */
[----:B------:R-:W-:Y:S01]  /*4450*/  IMAD.MOV R3, RZ, RZ, -R3 ;  /* 0x000000ffff037224 */ /* 0x000fe200078e0a03 */
[----:B------:R-:W-:Y:S01]  /*4460*/  STL [R1+0xb78], R18 ;  /* 0x000b781201007387 */ /* 0x000fe20000100800 */
[----:B------:R-:W-:-:S02]  /*4470*/  IMAD R22, R9, R4, R22 ;  /* 0x0000000409167224 */ /* 0x000fc400078e0216 */
[C---:B------:R-:W-:Y:S02]  /*4480*/  IMAD R23, R9.reuse, R3, R23 ;  /* 0x0000000309177224 */ /* 0x040fe400078e0217 */
[----:B------:R-:W-:Y:S01]  /*4490*/  @!P6 IMAD.MOV R19, RZ, RZ, -R19 ;  /* 0x000000ffff13e224 */ /* 0x000fe200078e0a13 */
[C---:B------:R-:W-:Y:S01]  /*44a0*/  ISETP.GT.U32.AND P6, PT, R9.reuse, R22, PT ;  /* 0x000000160900720c */ /* 0x040fe20003fc4070 */
[----:B------:R-:W-:Y:S01]  /*44b0*/  @!P3 IMAD.IADD R20, R20, 0x1, -R9 ;  /* 0x000000011414b824 */ /* 0x000fe200078e0a09 */
[----:B------:R-:W-:Y:S01]  /*44c0*/  ISETP.GT.U32.AND P3, PT, R9, R23, PT ;  /* 0x000000170900720c */ /* 0x000fe20003f64070 */
[----:B------:R-:W-:Y:S01]  /*44d0*/  IMAD.HI.U32 R2, R0, R24, RZ ;  /* 0x0000001800027227 */ /* 0x000fe200078e00ff */
[----:B------:R0:W-:Y:S03]  /*44e0*/  STL [R1+0xb7c], R19 ;  /* 0x000b7c1301007387 */ /* 0x0001e60000100800 */
[----:B---3--:R-:W-:-:S02]  /*44f0*/  VIADD R15, R6, 0xe ;  /* 0x0000000e060f7836 */ /* 0x008fc40000000000 */
[----:B------:R-:W-:Y:S02]  /*4500*/  IMAD.MOV R2, RZ, RZ, -R2 ;  /* 0x000000ffff027224 */ /* 0x000fe400078e0a02 */
[----:B------:R-:W-:Y:S01]  /*4510*/  VIADD R14, R6, 0xc ;  /* 0x0000000c060e7836 */ /* 0x000fe20000000000 */
[----:B------:R-:W-:Y:S01]  /*4520*/  IABS R26, R15 ;  /* 0x0000000f001a7213 */ /* 0x000fe20000000000 */
[----:B------:R-:W-:-:S04]  /*4530*/  IMAD.HI.U32 R4, R0, R25, RZ ;  /* 0x0000001900047227 */ /* 0x000fc800078e00ff */
[----:B------:R-:W-:Y:S01]  /*4540*/  IMAD R24, R9, R2, R24 ;  /* 0x0000000209187224 */ /* 0x000fe200078e0218 */
[----:B------:R-:W-:Y:S01]  /*4550*/  IABS R2, R14 ;  /* 0x0000000e00027213 */ /* 0x000fe20000000000 */
[--C-:B------:R-:W-:Y:S02]  /*4560*/  @!P6 IMAD.IADD R22, R22, 0x1, -R9.reuse ;  /* 0x000000011616e824 */ /* 0x100fe400078e0a09 */
[----:B------:R-:W-:Y:S02]  /*4570*/  IMAD.MOV R4, RZ, RZ, -R4 ;  /* 0x000000ffff047224 */ /* 0x000fe400078e0a04 */
[----:B------:R-:W-:Y:S01]  /*4580*/  @!P3 IMAD.IADD R23, R23, 0x1, -R9 ;  /* 0x000000011717b824 */ /* 0x000fe200078e0a09 */
[C---:B------:R-:W-:Y:S01]  /*4590*/  ISETP.GT.U32.AND P3, PT, R9.reuse, R22, PT ;  /* 0x000000160900720c */ /* 0x040fe20003f64070 */
[----:B------:R-:W-:Y:S02]  /*45a0*/  IMAD R25, R9, R4, R25 ;  /* 0x0000000409197224 */ /* 0x000fe400078e0219 */
[----:B------:R-:W-:-:S03]  /*45b0*/  IMAD.HI.U32 R3, R0, R26, RZ ;  /* 0x0000001a00037227 */ /* 0x000fc600078e00ff */
[----:B------:R-:W-:Y:S01]  /*45c0*/  ISETP.GT.U32.AND P6, PT, R9, R25, PT ;  /* 0x000000190900720c */ /* 0x000fe20003fc4070 */
[----:B------:R-:W-:-:S04]  /*45d0*/  IMAD.HI.U32 R4, R0, R2, RZ ;  /* 0x0000000200047227 */ /* 0x000fc800078e00ff */
[----:B------:R-:W-:Y:S01]  /*45e0*/  @!P2 IMAD.IADD R21, R21, 0x1, -R9 ;  /* 0x000000011515a824 */ /* 0x000fe200078e0a09 */
[C---:B------:R-:W-:Y:S01]  /*45f0*/  ISETP.GT.U32.AND P2, PT, R9.reuse, R24, PT ;  /* 0x000000180900720c */ /* 0x040fe20003f44070 */
[----:B------:R-:W-:Y:S02]  /*4600*/  IMAD.MOV R3, RZ, RZ, -R3 ;  /* 0x000000ffff037224 */ /* 0x000fe400078e0a03 */
[C---:B------:R-:W-:Y:S02]  /*4610*/  VIADD R12, R6.reuse, 0x8 ;  /* 0x00000008060c7836 */ /* 0x040fe40000000000 */
[----:B------:R-:W-:Y:S02]  /*4620*/  IMAD.MOV R4, RZ, RZ, -R4 ;  /* 0x000000ffff047224 */ /* 0x000fe400078e0a04 */
[----:B------:R-:W-:Y:S02]  /*4630*/  VIADD R13, R6, 0xa ;  /* 0x0000000a060d7836 */ /* 0x000fe40000000000 */
[----:B------:R-:W-:-:S02]  /*4640*/  IMAD R26, R9, R3, R26 ;  /* 0x00000003091a7224 */ /* 0x000fc400078e021a */
[C---:B------:R-:W-:Y:S01]  /*4650*/  IMAD R2, R9.reuse, R4, R2 ;  /* 0x0000000409027224 */ /* 0x040fe200078e0202 */
[----:B------:R-:W-:Y:S01]  /*4660*/  IABS R4, R12 ;  /* 0x0000000c00047213 */ /* 0x000fe20000000000 */
[----:B------:R-:W-:Y:S01]  /*4670*/  @!P3 IMAD.IADD R22, R22, 0x1, -R9 ;  /* 0x000000011616b824 */ /* 0x000fe200078e0a09 */
[----:B------:R-:W-:Y:S01]  /*4680*/  IABS R3, R13 ;  /* 0x0000000d00037213 */ /* 0x000fe20000000000 */
[----:B------:R-:W-:Y:S01]  /*4690*/  VIADD R11, R6, 0x6 ;  /* 0x00000006060b7836 */ /* 0x000fe20000000000 */
[----:B------:R-:W-:Y:S01]  /*46a0*/  ISETP.GT.U32.AND P3, PT, R9, R26, PT ;  /* 0x0000001a0900720c */ /* 0x000fe20003f64070 */
[----:B------:R-:W-:-:S03]  /*46b0*/  IMAD.HI.U32 R7, R0, R4, RZ ;  /* 0x0000000400077227 */ /* 0x000fc600078e00ff */
[----:B------:R-:W-:Y:S01]  /*46c0*/  IABS R8, R11 ;  /* 0x0000000b00087213 */ /* 0x000fe20000000000 */
[----:B------:R-:W-:Y:S01]  /*46d0*/  @!P2 IMAD.IADD R24, R24, 0x1, -R9 ;  /* 0x000000011818a824 */ /* 0x000fe200078e0a09 */
[----:B------:R-:W-:Y:S01]  /*46e0*/  ISETP.GT.U32.AND P2, PT, R9, R23, PT ;  /* 0x000000170900720c */ /* 0x000fe20003f44070 */
[----:B------:R-:W-:-:S04]  /*46f0*/  IMAD.HI.U32 R5, R0, R3, RZ ;  /* 0x0000000300057227 */ /* 0x000fc800078e00ff */
[----:B------:R-:W-:Y:S02]  /*4700*/  IMAD.MOV R7, RZ, RZ, -R7 ;  /* 0x000000ffff077224 */ /* 0x000fe400078e0a07 */
[----:B------:R-:W-:Y:S02]  /*4710*/  IMAD.MOV R5, RZ, RZ, -R5 ;  /* 0x000000ffff057224 */ /* 0x000fe400078e0a05 */
[C---:B------:R-:W-:Y:S02]  /*4720*/  IMAD R4, R9.reuse, R7, R4 ;  /* 0x0000000709047224 */ /* 0x040fe400078e0204 */
[C---:B------:R-:W-:Y:S02]  /*4730*/  IMAD R3, R9.reuse, R5, R3 ;  /* 0x0000000509037224 */ /* 0x040fe400078e0203 */
[----:B------:R-:W-:Y:S02]  /*4740*/  IMAD.MOV.U32 R5, RZ, RZ, R8 ;  /* 0x000000ffff057224 */ /* 0x000fe400078e0008 */
[--C-:B------:R-:W-:Y:S01]  /*4750*/  @!P3 IMAD.IADD R26, R26, 0x1, -R9.reuse ;  /* 0x000000011a1ab824 */ /* 0x100fe200078e0a09 */
[----:B------:R-:W-:Y:S01]  /*4760*/  ISETP.GT.U32.AND P3, PT, R9, R4, PT ;  /* 0x000000040900720c */ /* 0x000fe20003f64070 */
[----:B------:R-:W-:-:S02]  /*4770*/  @!P6 IMAD.IADD R25, R25, 0x1, -R9 ;  /* 0x000000011919e824 */ /* 0x000fc400078e0a09 */
[----:B------:R-:W-:-:S03]  /*4780*/  IMAD.HI.U32 R7, R0, R5, RZ ;  /* 0x0000000500077227 */ /* 0x000fc600078e00ff */
[C---:B------:R-:W-:Y:S01]  /*4790*/  ISETP.GT.U32.AND P6, PT, R9.reuse, R25, PT ;  /* 0x000000190900720c */ /* 0x040fe20003fc4070 */
[----:B------:R-:W-:Y:S01]  /*47a0*/  @!P4 IMAD.MOV R20, RZ, RZ, -R20 ;  /* 0x000000ffff14c224 */ /* 0x000fe200078e0a14 */
[----:B------:R-:W-:Y:S01]  /*47b0*/  ISETP.GT.U32.AND P4, PT, R9, R24, PT ;  /* 0x000000180900720c */ /* 0x000fe20003f84070 */
[----:B------:R-:W-:Y:S01]  /*47c0*/  @!P2 IMAD.IADD R23, R23, 0x1, -R9 ;  /* 0x000000011717a824 */ /* 0x000fe200078e0a09 */
[C---:B------:R-:W-:Y:S01]  /*47d0*/  ISETP.GT.U32.AND P2, PT, R9.reuse, R2, PT ;  /* 0x000000020900720c */ /* 0x040fe20003f44070 */
[----:B------:R-:W-:Y:S01]  /*47e0*/  IMAD.MOV R8, RZ, RZ, -R7 ;  /* 0x000000ffff087224 */ /* 0x000fe200078e0a07 */
[----:B------:R-:W-:Y:S01]  /*47f0*/  STL [R1+0xb80], R20 ;  /* 0x000b801401007387 */ /* 0x000fe20000100800 */
[----:B------:R-:W-:Y:S02]  /*4800*/  @!P3 IMAD.IADD R4, R4, 0x1, -R9 ;  /* 0x000000010404b824 */ /* 0x000fe400078e0a09 */
[----:B------:R-:W-:Y:S02]  /*4810*/  IMAD R5, R9, R8, R5 ;  /* 0x0000000809057224 */ /* 0x000fe400078e0205 */
[----:B------:R-:W-:-:S02]  /*4820*/  VIADD R28, R6, 0x4 ;  /* 0x00000004061c7836 */ /* 0x000fc40000000000 */
[--C-:B------:R-:W-:Y:S01]  /*4830*/  @!P6 IMAD.IADD R25, R25, 0x1, -R9.reuse ;  /* 0x000000011919e824 */ /* 0x100fe200078e0a09 */
[C---:B------:R-:W-:Y:S01]  /*4840*/  ISETP.GT.U32.AND P3, PT, R9.reuse, R5, PT ;  /* 0x000000050900720c */ /* 0x040fe20003f64070 */
[--C-:B------:R-:W-:Y:S01]  /*4850*/  @!P4 IMAD.IADD R24, R24, 0x1, -R9.reuse ;  /* 0x000000011818c824 */ /* 0x100fe200078e0a09 */
[----:B------:R-:W-:Y:S01]  /*4860*/  ISETP.GT.U32.AND P4, PT, R9, R3, PT ;  /* 0x000000030900720c */ /* 0x000fe20003f84070 */
[----:B------:R-:W-:Y:S01]  /*4870*/  @!P2 IMAD.IADD R2, R2, 0x1, -R9 ;  /* 0x000000010202a824 */ /* 0x000fe200078e0a09 */
[----:B------:R-:W-:Y:S01]  /*4880*/  ISETP.GE.AND P2, PT, R29, RZ, PT ;  /* 0x000000ff1d00720c */ /* 0x000fe20003f46270 */
[----:B------:R-:W-:Y:S01]  /*4890*/  @!P0 IMAD.MOV R22, RZ, RZ, -R22 ;  /* 0x000000ffff168224 */ /* 0x000fe200078e0a16 */
[----:B------:R-:W3:Y:S01]  /*48a0*/  S2R R29, SR_TID.X ;  /* 0x00000000001d7919 */ /* 0x000ee20000002100 */
[----:B------:R-:W-:Y:S01]  /*48b0*/  ISETP.GE.AND P6, PT, R10, RZ, PT ;  /* 0x000000ff0a00720c */ /* 0x000fe20003fc6270 */
[----:B------:R-:W-:Y:S01]  /*48c0*/  @!P5 IMAD.MOV R21, RZ, RZ, -R21 ;  /* 0x000000ffff15d224 */ /* 0x000fe200078e0a15 */
[----:B----4-:R-:W-:Y:S01]  /*48d0*/  IABS R16, R28 ;  /* 0x0000001c00107213 */ /* 0x010fe20000000000 */
[----:B------:R-:W-:Y:S01]  /*48e0*/  @!P1 IMAD.MOV R23, RZ, RZ, -R23 ;  /* 0x000000ffff179224 */ /* 0x000fe200078e0a17 */
[----:B------:R-:W-:-:S02]  /*48f0*/  IABS R10, R6 ;  /* 0x00000006000a7213 */ /* 0x000fc40000000000 */
[--C-:B------:R-:W-:Y:S01]  /*4900*/  @!P3 IMAD.IADD R5, R5, 0x1, -R9.reuse ;  /* 0x000000010505b824 */ /* 0x100fe200078e0a09 */
[C---:B------:R-:W-:Y:S01]  /*4910*/  ISETP.GT.U32.AND P3, PT, R9.reuse, R26, PT ;  /* 0x0000001a0900720c */ /* 0x040fe20003f64070 */
[----:B------:R-:W-:Y:S01]  /*4920*/  IMAD.MOV.U32 R7, RZ, RZ, R16 ;  /* 0x000000ffff077224 */ /* 0x000fe200078e0010 */
[C---:B------:R-:W-:Y:S01]  /*4930*/  ISETP.GT.U32.AND P0, PT, R9.reuse, R2, PT ;  /* 0x000000020900720c */ /* 0x040fe20003f04070 */
[----:B------:R-:W-:Y:S01]  /*4940*/  IMAD.MOV.U32 R8, RZ, RZ, R10 ;  /* 0x000000ffff087224 */ /* 0x000fe200078e000a */
[----:B------:R-:W-:Y:S01]  /*4950*/  ISETP.GT.U32.AND P5, PT, R9, R4, PT ;  /* 0x000000040900720c */ /* 0x000fe20003fa4070 */
[C---:B------:R-:W-:Y:S01]  /*4960*/  IMAD.HI.U32 R16, R0.reuse, R7, RZ ;  /* 0x0000000700107227 */ /* 0x040fe200078e00ff */
[----:B------:R-:W-:Y:S03]  /*4970*/  STL [R1+0xb84], R21 ;  /* 0x000b841501007387 */ /* 0x000fe60000100800 */
[----:B-----5:R-:W-:Y:S01]  /*4980*/  IMAD.HI.U32 R17, R0, R8, RZ ;  /* 0x0000000800117227 */ /* 0x020fe200078e00ff */
[----:B------:R-:W-:Y:S03]  /*4990*/  STL [R1+0xb88], R22 ;  /* 0x000b881601007387 */ /* 0x000fe60000100800 */
[----:B------:R-:W-:Y:S01]  /*49a0*/  @!P4 IMAD.IADD R3, R3, 0x1, -R9 ;  /* 0x000000010303c824 */ /* 0x000fe200078e0a09 */
[C---:B------:R-:W-:Y:S01]  /*49b0*/  ISETP.GE.AND P4, PT, R6.reuse, RZ, PT ;  /* 0x000000ff0600720c */ /* 0x040fe20003f86270 */
[----:B------:R-:W-:Y:S01]  /*49c0*/  VIADD R10, R6, 0x2 ;  /* 0x00000002060a7836 */ /* 0x000fe20000000000 */
[----:B------:R-:W-:Y:S01]  /*49d0*/  STL [R1+0xb8c], R23 ;  /* 0x000b8c1701007387 */ /* 0x000fe20000100800 */
[----:B------:R-:W-:Y:S01]  /*49e0*/  IMAD.MOV R6, RZ, RZ, -R16 ;  /* 0x000000ffff067224 */ /* 0x000fe200078e0a10 */
[C---:B------:R-:W-:Y:S01]  /*49f0*/  ISETP.GT.U32.AND P1, PT, R9.reuse, R3, PT ;  /* 0x000000030900720c */ /* 0x040fe20003f24070 */
[----:B0-----:R-:W-:Y:S01]  /*4a00*/  IMAD.MOV R19, RZ, RZ, -R17 ;  /* 0x000000ffff137224 */ /* 0x001fe200078e0a11 */
[----:B------:R-:W-:Y:S01]  /*4a10*/  IABS R16, R10 ;  /* 0x0000000a00107213 */ /* 0x000fe20000000000 */
[----:B------:R-:W-:-:S02]  /*4a20*/  IMAD R6, R9, R6, R7 ;  /* 0x0000000609067224 */ /* 0x000fc400078e0207 */
[----:B------:R-:W-:Y:S01]  /*4a30*/  IMAD R7, R9, R19, R8 ;  /* 0x0000001309077224 */ /* 0x000fe200078e0208 */
[----:B---3--:R-:W-:Y:S01]  /*4a40*/  LOP3.LUT R17, R29, 0x3, RZ, 0xc0, !PT ;  /* 0x000000031d117812 */ /* 0x008fe200078ec0ff */
[----:B------:R-:W-:Y:S01]  /*4a50*/  @!P3 IMAD.IADD R26, R26, 0x1, -R9 ;  /* 0x000000011a1ab824 */ /* 0x000fe200078e0a09 */
[----:B------:R-:W-:Y:S01]  /*4a60*/  SHF.R.U32.HI R18, RZ, 0x2, R29 ;  /* 0x00000002ff127819 */ /* 0x000fe2000001161d */
[--C-:B------:R-:W-:Y:S01]  /*4a70*/  @!P0 IMAD.IADD R2, R2, 0x1, -R9.reuse ;  /* 0x0000000102028824 */ /* 0x100fe200078e0a09 */
[----:B------:R-:W-:Y:S01]  /*4a80*/  ISETP.GT.U32.AND P3, PT, R9, R7, PT ;  /* 0x000000070900720c */ /* 0x000fe20003f64070 */
[----:B------:R-:W-:Y:S01]  /*4a90*/  @!P5 IMAD.IADD R4, R4, 0x1, -R9 ;  /* 0x000000010404d824 */ /* 0x000fe200078e0a09 */
[----:B------:R-:W-:Y:S01]  /*4aa0*/  ISETP.GE.AND P0, PT, R15, RZ, PT ;  /* 0x000000ff0f00720c */ /* 0x000fe20003f06270 */
[----:B------:R-:W-:Y:S01]  /*4ab0*/  @!P6 IMAD.MOV R24, RZ, RZ, -R24 ;  /* 0x000000ffff18e224 */ /* 0x000fe200078e0a18 */
[----:B------:R-:W-:Y:S01]  /*4ac0*/  ISETP.GE.AND P5, PT, R14, RZ, PT ;  /* 0x000000ff0e00720c */ /* 0x000fe20003fa6270 */
[----:B------:R-:W-:Y:S01]  /*4ad0*/  IMAD R17, R17, 0x220, RZ ;  /* 0x0000022011117824 */ /* 0x000fe200078e02ff */
[C---:B------:R-:W-:Y:S01]  /*4ae0*/  ISETP.GT.U32.AND P6, PT, R9.reuse, R5, PT ;  /* 0x000000050900720c */ /* 0x040fe20003fc4070 */
[----:B------:R-:W-:Y:S01]  /*4af0*/  @!P2 IMAD.MOV R25, RZ, RZ, -R25 ;  /* 0x000000ffff19a224 */ /* 0x000fe200078e0a19 */
[----:B------:R-:W-:Y:S01]  /*4b00*/  SGXT.U32 R18, R18, 0x3 ;  /* 0x000000031212781a */ /* 0x000fe20000000000 */
[----:B------:R-:W-:Y:S01]  /*4b10*/  IMAD.HI.U32 R8, R0, R16, RZ ;  /* 0x0000001000087227 */ /* 0x000fe200078e00ff */
[----:B------:R-:W-:Y:S01]  /*4b20*/  ISETP.GT.U32.AND P2, PT, R9, R6, PT ;  /* 0x000000060900720c */ /* 0x000fe20003f44070 */
[----:B------:R-:W-:Y:S01]  /*4b30*/  STL [R1+0xb90], R24 ;  /* 0x000b901801007387 */ /* 0x000fe20000100800 */
[----:B------:R-:W-:Y:S01]  /*4b40*/  LOP3.LUT R0, R17, R18, RZ, 0xfc, !PT ;  /* 0x0000001211007212 */ /* 0x000fe200078efcff */
[----:B------:R-:W-:-:S02]  /*4b50*/  @!P3 IMAD.IADD R7, R7, 0x1, -R9 ;  /* 0x000000010707b824 */ /* 0x000fc400078e0a09 */
[----:B------:R-:W-:Y:S01]  /*4b60*/  @!P0 IMAD.MOV R26, RZ, RZ, -R26 ;  /* 0x000000ffff1a8224 */ /* 0x000fe200078e0a1a */
[----:B------:R-:W-:Y:S01]  /*4b70*/  STL [R1+0xb94], R25 ;  /* 0x000b941901007387 */ /* 0x000fe20000100800 */
[----:B------:R-:W-:Y:S01]  /*4b80*/  @!P5 IMAD.MOV R2, RZ, RZ, -R2 ;  /* 0x000000ffff02d224 */ /* 0x000fe200078e0a02 */
[----:B------:R-:W-:Y:S01]  /*4b90*/  ISETP.GT.U32.AND P0, PT, R9, R7, PT ;  /* 0x000000070900720c */ /* 0x000fe20003f04070 */
[--C-:B------:R-:W-:Y:S01]  /*4ba0*/  @!P6 IMAD.IADD R5, R5, 0x1, -R9.reuse ;  /* 0x000000010505e824 */ /* 0x100fe200078e0a09 */
[----:B------:R0:W-:Y:S01]  /*4bb0*/  STL [R1+0xac4], R0 ;  /* 0x000ac40001007387 */ /* 0x0001e20000100800 */
[----:B------:R-:W-:Y:S01]  /*4bc0*/  ISETP.GE.AND P6, PT, R13, RZ, PT ;  /* 0x000000ff0d00720c */ /* 0x000fe20003fc6270 */
[----:B------:R-:W-:Y:S01]  /*4bd0*/  IMAD.MOV R8, RZ, RZ, -R8 ;  /* 0x000000ffff087224 */ /* 0x000fe200078e0a08 */
[----:B------:R-:W-:Y:S01]  /*4be0*/  ISETP.GE.AND P5, PT, R11, RZ, PT ;  /* 0x000000ff0b00720c */ /* 0x000fe20003fa6270 */
[----:B------:R-:W-:Y:S01]  /*4bf0*/  STL [R1+0xb98], R26 ;  /* 0x000b981a01007387 */ /* 0x000fe20000100800 */
[--C-:B------:R-:W-:Y:S01]  /*4c00*/  @!P2 IMAD.IADD R6, R6, 0x1, -R9.reuse ;  /* 0x000000010606a824 */ /* 0x100fe200078e0a09 */
[----:B------:R-:W-:Y:S01]  /*4c10*/  ISETP.GE.AND P2, PT, R12, RZ, PT ;  /* 0x000000ff0c00720c */ /* 0x000fe20003f46270 */
[----:B------:R-:W-:Y:S01]  /*4c20*/  IMAD R8, R9, R8, R16 ;  /* 0x0000000809087224 */ /* 0x000fe200078e0210 */
[----:B------:R3:W-:Y:S01]  /*4c30*/  STL [R1+0xb9c], R2 ;  /* 0x000b9c0201007387 */ /* 0x0007e20000100800 */
[--C-:B------:R-:W-:Y:S01]  /*4c40*/  @!P1 IMAD.IADD R3, R3, 0x1, -R9.reuse ;  /* 0x0000000103039824 */ /* 0x100fe200078e0a09 */
[----:B------:R-:W-:Y:S01]  /*4c50*/  ISETP.GT.U32.AND P3, PT, R9, R6, PT ;  /* 0x000000060900720c */ /* 0x000fe20003f64070 */
[----:B------:R-:W-:Y:S01]  /*4c60*/  @!P0 IMAD.IADD R7, R7, 0x1, -R9 ;  /* 0x0000000107078824 */ /* 0x000fe200078e0a09 */
[----:B------:R-:W4:Y:S01]  /*4c70*/  LDL.LU R14, [R1+0xc] ;  /* 0x00000c00010e7983 */ /* 0x000f220000300800 */
[----:B------:R-:W-:-:S02]  /*4c80*/  ISETP.GE.AND P0, PT, R10, RZ, PT ;  /* 0x000000ff0a00720c */ /* 0x000fc40003f06270 */
[----:B------:R-:W-:Y:S01]  /*4c90*/  ISETP.GT.U32.AND P1, PT, R9, R8, PT ;  /* 0x000000080900720c */ /* 0x000fe20003f24070 */
[----:B------:R-:W5:Y:S01]  /*4ca0*/  LDL.LU R13, [R1+0x8] ;  /* 0x00000800010d7983 */ /* 0x000f620000300800 */
[----:B0-----:R-:W-:Y:S01]  /*4cb0*/  SHF.R.S32.HI R0, RZ, 0x2, R29 ;  /* 0x00000002ff007819 */ /* 0x001fe2000001141d */
[----:B---3--:R-:W-:Y:S02]  /*4cc0*/  IMAD.SHL.U32 R2, R29, 0x20, RZ ;  /* 0x000000201d027824 */ /* 0x008fe400078e00ff */
[----:B------:R-:W3:Y:S01]  /*4cd0*/  LDL.LU R12, [R1+0x18] ;  /* 0x00001800010c7983 */ /* 0x000ee20000300800 */
[----:B------:R-:W-:Y:S02]  /*4ce0*/  SGXT R0, R0, 0x1 ;  /* 0x000000010000781a */ /* 0x000fe40000000200 */
[----:B------:R-:W-:Y:S01]  /*4cf0*/  @!P3 IMAD.IADD R6, R6, 0x1, -R9 ;  /* 0x000000010606b824 */ /* 0x000fe200078e0a09 */
[----:B------:R-:W2:Y:S01]  /*4d00*/  LDL.LU R11, [R1+0xa4] ;  /* 0x0000a400010b7983 */ /* 0x000ea20000300800 */
[----:B------:R-:W-:-:S02]  /*4d10*/  ISETP.GE.AND P3, PT, R28, RZ, PT ;  /* 0x000000ff1c00720c */ /* 0x000fc40003f66270 */
[----:B------:R-:W-:Y:S01]  /*4d20*/  LOP3.LUT R0, R0, 0x90, RZ, 0xc0, !PT ;  /* 0x0000009000007812 */ /* 0x000fe200078ec0ff */
[----:B------:R-:W2:Y:S01]  /*4d30*/  LDL.LU R10, [R1+0xac] ;  /* 0x0000ac00010a7983 */ /* 0x000ea20000300800 */
[----:B------:R-:W-:Y:S02]  /*4d40*/  @!P1 IMAD.IADD R8, R8, 0x1, -R9 ;  /* 0x0000000108089824 */ /* 0x000fe400078e0a09 */
[----:B------:R-:W-:Y:S01]  /*4d50*/  LOP3.LUT R0, R0, 0x260, R2, 0xf8, !PT ;  /* 0x0000026000007812 */ /* 0x000fe200078ef802 */
[----:B------:R-:W-:Y:S01]  /*4d60*/  IMAD.SHL.U32 R2, R29, 0x2, RZ ;  /* 0x000000021d027824 */ /* 0x000fe200078e00ff */
[----:B------:R-:W2:Y:S01]  /*4d70*/  LDL.LU R28, [R1+0xb0] ;  /* 0x0000b000011c7983 */ /* 0x000ea20000300800 */
[----:B------:R-:W-:Y:S01]  /*4d80*/  ISETP.GT.U32.AND P1, PT, R9, R8, PT ;  /* 0x000000080900720c */ /* 0x000fe20003f24070 */
[----:B------:R-:W-:Y:S02]  /*4d90*/  @!P6 IMAD.MOV R3, RZ, RZ, -R3 ;  /* 0x000000ffff03e224 */ /* 0x000fe400078e0a03 */
[----:B------:R-:W-:Y:S01]  /*4da0*/  @!P2 IMAD.MOV R4, RZ, RZ, -R4 ;  /* 0x000000ffff04a224 */ /* 0x000fe200078e0a04 */
[----:B------:R-:W2:Y:S01]  /*4db0*/  LDL.LU R29, [R1+0xb4] ;  /* 0x0000b400011d7983 */ /* 0x000ea20000300800 */
[----:B------:R-:W-:-:S02]  /*4dc0*/  @!P5 IMAD.MOV R5, RZ, RZ, -R5 ;  /* 0x000000ffff05d224 */ /* 0x000fc400078e0a05 */
[----:B------:R-:W-:Y:S01]  /*4dd0*/  @!P3 IMAD.MOV R6, RZ, RZ, -R6 ;  /* 0x000000ffff06b224 */ /* 0x000fe200078e0a06 */
[----:B------:R-:W-:Y:S01]  /*4de0*/  LOP3.LUT R0, R0, 0x10, R2, 0x78, !PT ;  /* 0x0000001000007812 */ /* 0x000fe200078e7802 */
[----:B------:R-:W-:-:S04]  /*4df0*/  @!P4 IMAD.MOV R7, RZ, RZ, -R7 ;  /* 0x000000ffff07c224 */ /* 0x000fc800078e0a07 */
[----:B------:R-:W-:Y:S01]  /*4e00*/  @!P1 IMAD.IADD R8, R8, 0x1, -R9 ;  /* 0x0000000108089824 */ /* 0x000fe200078e0a09 */
[----:B------:R-:W-:Y:S02]  /*4e10*/  ISETP.NE.AND P1, PT, R27, RZ, PT ;  /* 0x000000ff1b00720c */ /* 0x000fe40003f25270 */
[----:B------:R-:W-:Y:S01]  /*4e20*/  LOP3.LUT R9, RZ, R27, RZ, 0x33, !PT ;  /* 0x0000001bff097212 */ /* 0x000fe200078e33ff */
[----:B------:R5:W-:Y:S01]  /*4e30*/  STL [R1+0xba0], R3 ;  /* 0x000ba00301007387 */ /* 0x000be20000100800 */
[----:B------:R-:W-:-:S03]  /*4e40*/  @!P0 IMAD.MOV R8, RZ, RZ, -R8 ;  /* 0x000000ffff088224 */ /* 0x000fc600078e0a08 */
[----:B------:R-:W-:Y:S04]  /*4e50*/  STL [R1+0xba4], R4 ;  /* 0x000ba40401007387 */ /* 0x000fe80000100800 */
[----:B------:R-:W-:Y:S04]  /*4e60*/  STL [R1+0xba8], R5 ;  /* 0x000ba80501007387 */ /* 0x000fe80000100800 */
[----:B------:R-:W-:Y:S04]  /*4e70*/  STL [R1+0xbac], R6 ;  /* 0x000bac0601007387 */ /* 0x000fe80000100800 */
[----:B------:R-:W-:Y:S04]  /*4e80*/  STL [R1+0xbb0], R7 ;  /* 0x000bb00701007387 */ /* 0x000fe80000100800 */
[----:B------:R-:W-:Y:S01]  /*4e90*/  STL [R1+0xbb4], R8 ;  /* 0x000bb40801007387 */ /* 0x000fe20000100800 */
[----:B----4-:R-:W-:-:S02]  /*4ea0*/  SEL R0, R9, R14, !P1 ;  /* 0x0000000e09007207 */ /* 0x010fc40004800000 */
[----:B-----5:R-:W-:-:S03]  /*4eb0*/  SEL R3, R9, R13, !P1 ;  /* 0x0000000d09037207 */ /* 0x020fc60004800000 */
[----:B------:R2:W-:Y:S01]  /*4ec0*/  STL [R1+0x4], R0 ;  /* 0x0000040001007387 */ /* 0x0005e20000100800 */
[----:B---3--:R-:W-:-:S03]  /*4ed0*/  SEL R2, R9, R12, !P1 ;  /* 0x0000000c09027207 */ /* 0x008fc60004800000 */
[----:B------:R0:W-:Y:S01]  /*4ee0*/  STL [R1], R3 ;  /* 0x0000000301007387 */ /* 0x0001e20000100800 */
[----:B--2---:R-:W-:-:S03]  /*4ef0*/  SEL R0, R9, R11, !P1 ;  /* 0x0000000b09007207 */ /* 0x004fc60004800000 */
[----:B------:R2:W-:Y:S01]  /*4f00*/  STL [R1+0xc], R2 ;  /* 0x00000c0201007387 */ /* 0x0005e20000100800 */
[----:B0-----:R-:W-:-:S03]  /*4f10*/  SEL R3, R9, R10, !P1 ;  /* 0x0000000a09037207 */ /* 0x001fc60004800000 */
[----:B------:R0:W-:Y:S04]  /*4f20*/  STL [R1+0x10], R0 ;  /* 0x0000100001007387 */ /* 0x0001e80000100800 */
[----:B------:R-:W-:Y:S04]  /*4f30*/  STL [R1+0x18], R3 ;  /* 0x0000180301007387 */ /* 0x000fe80000100800 */
[----:B------:R-:W3:Y:S01]  /*4f40*/  LDL.LU R8, [R1+0x3c] ;  /* 0x00003c0001087983 */ /* 0x000ee20000300800 */
[C---:B--2---:R-:W-:Y:S02]  /*4f50*/  SEL R2, R9.reuse, R28, !P1 ;  /* 0x0000001c09027207 */ /* 0x044fe40004800000 */
[----:B0-----:R-:W-:-:S03]  /*4f60*/  SEL R0, R9, R29, !P1 ;  /* 0x0000001d09007207 */ /* 0x001fc60004800000 */
[----:B------:R-:W-:Y:S04]  /*4f70*/  STL [R1+0x20], R2 ;  /* 0x0000200201007387 */ /* 0x000fe80000100800 */
[----:B---3--:R0:W-:Y:S04]  /*4f80*/  STL [R1+0xbb8], R8 ;  /* 0x000bb80801007387 */ /* 0x0081e80000100800 */
[----:B------:R-:W-:Y:S04]  /*4f90*/  STL [R1+0x24], R0 ;  /* 0x0000240001007387 */ /* 0x000fe80000100800 */
[----:B0-----:R-:W2:Y:S04]  /*4fa0*/  LDL.LU R8, [R1+0x38] ;  /* 0x0000380001087983 */ /* 0x001ea80000300800 */
[----:B--2---:R0:W-:Y:S04]  /*4fb0*/  STL [R1+0xbbc], R8 ;  /* 0x000bbc0801007387 */ /* 0x0041e80000100800 */
[----:B0-----:R-:W2:Y:S04]  /*4fc0*/  LDL.LU R8, [R1+0x30] ;  /* 0x0000300001087983 */ /* 0x001ea80000300800 */
[----:B--2---:R0:W-:Y:S04]  /*4fd0*/  STL [R1+0xbc0], R8 ;  /* 0x000bc00801007387 */ /* 0x0041e80000100800 */
[----:B0-----:R-:W2:Y:S04]  /*4fe0*/  LDL.LU R8, [R1+0x28] ;  /* 0x0000280001087983 */ /* 0x001ea80000300800 */
[----:B------:R-:W3:Y:S04]  /*4ff0*/  LDL.LU R7, [R1+0x48] ;  /* 0x0000480001077983 */ /* 0x000ee80000300800 */
[----:B------:R-:W4:Y:S04]  /*5000*/  LDL.LU R6, [R1+0xa0] ;  /* 0x0000a00001067983 */ /* 0x000f280000300800 */
[----:B------:R-:W5:Y:S04]  /*5010*/  LDL.LU R5, [R1+0x50] ;  /* 0x0000500001057983 */ /* 0x000f680000300800 */
[----:B------:R-:W3:Y:S04]  /*5020*/  LDL.LU R4, [R1+0x94] ;  /* 0x0000940001047983 */ /* 0x000ee80000300800 */
        /* <DEDUP_REMOVED lines=22> */
[----:B------:R-:W3:Y:S01]  /*5190*/  LDL.LU R0, [R1+0x40] ;  /* 0x0000400001007983 */ /* 0x000ee20000300800 */
[----:B--2---:R-:W-:-:S05]  /*51a0*/  SEL R8, R9, R8, !P1 ;  /* 0x0000000809087207 */ /* 0x004fca0004800000 */
[----:B------:R0:W-:Y:S04]  /*51b0*/  STL [R1+0x2c], R8 ;  /* 0x00002c0801007387 */ /* 0x0001e80000100800 */
[----:B0-----:R-:W2:Y:S02]  /*51c0*/  LDL.LU R8, [R1+0xbc0] ;  /* 0x000bc00001087983 */ /* 0x001ea40000300800 */
[----:B--2---:R-:W-:-:S05]  /*51d0*/  SEL R8, R9, R8, !P1 ;  /* 0x0000000809087207 */ /* 0x004fca0004800000 */
[----:B------:R0:W-:Y:S04]  /*51e0*/  STL [R1+0x30], R8 ;  /* 0x0000300801007387 */ /* 0x0001e80000100800 */
[----:B0-----:R-:W2:Y:S02]  /*51f0*/  LDL.LU R8, [R1+0xbbc] ;  /* 0x000bbc0001087983 */ /* 0x001ea40000300800 */
[----:B--2---:R-:W-:-:S05]  /*5200*/  SEL R8, R9, R8, !P1 ;  /* 0x0000000809087207 */ /* 0x004fca0004800000 */
[----:B------:R0:W-:Y:S04]  /*5210*/  STL [R1+0x38], R8 ;  /* 0x0000380801007387 */ /* 0x0001e80000100800 */
[----:B0-----:R-:W2:Y:S01]  /*5220*/  LDL.LU R8, [R1+0xbb8] ;  /* 0x000bb80001087983 */ /* 0x001ea20000300800 */
[C---:B---3--:R-:W-:Y:S02]  /*5230*/  SEL R7, R9.reuse, R7, !P1 ;  /* 0x0000000709077207 */ /* 0x048fe40004800000 */
[C---:B----4-:R-:W-:Y:S02]  /*5240*/  SEL R6, R9.reuse, R6, !P1 ;  /* 0x0000000609067207 */ /* 0x050fe40004800000 */
[C---:B-----5:R-:W-:Y:S02]  /*5250*/  SEL R5, R9.reuse, R5, !P1 ;  /* 0x0000000509057207 */ /* 0x060fe40004800000 */
[----:B------:R-:W-:-:S02]  /*5260*/  SEL R4, R9, R4, !P1 ;  /* 0x0000000409047207 */ /* 0x000fc40004800000 */
[C---:B------:R-:W-:Y:S02]  /*5270*/  SEL R3, R9.reuse, R3, !P1 ;  /* 0x0000000309037207 */ /* 0x040fe40004800000 */
[C---:B------:R-:W-:Y:S02]  /*5280*/  SEL R2, R9.reuse, R2, !P1 ;  /* 0x0000000209027207 */ /* 0x040fe40004800000 */
[C---:B------:R-:W-:Y:S02]  /*5290*/  SEL R26, R9.reuse, R26, !P1 ;  /* 0x0000001a091a7207 */ /* 0x040fe40004800000 */
[C---:B------:R-:W-:Y:S02]  /*52a0*/  SEL R25, R9.reuse, R25, !P1 ;  /* 0x0000001909197207 */ /* 0x040fe40004800000 */
[C---:B------:R-:W-:Y:S02]  /*52b0*/  SEL R24, R9.reuse, R24, !P1 ;  /* 0x0000001809187207 */ /* 0x040fe40004800000 */
        /* <DEDUP_REMOVED lines=16> */
[----:B--2---:R-:W-:-:S05]  /*53c0*/  SEL R8, R9, R8, !P1 ;  /* 0x0000000809087207 */ /* 0x004fca0004800000 */
[----:B------:R0:W-:Y:S04]  /*53d0*/  STL [R1+0x3c], R8 ;  /* 0x00003c0801007387 */ /* 0x0001e80000100800 */
[----:B0-----:R-:W2:Y:S04]  /*53e0*/  LDL.LU R8, [R1+0xbb4] ;  /* 0x000bb40001087983 */ /* 0x001ea80000300800 */
[----:B------:R0:W-:Y:S04]  /*53f0*/  STL [R1+0x44], R7 ;  /* 0x0000440701007387 */ /* 0x0001e80000100800 */
[----:B0-----:R-:W3:Y:S04]  /*5400*/  LDL.LU R7, [R1+0xbb0] ;  /* 0x000bb00001077983 */ /* 0x001ee80000300800 */
[----:B------:R0:W-:Y:S04]  /*5410*/  STL [R1+0x48], R6 ;  /* 0x0000480601007387 */ /* 0x0001e80000100800 */
[----:B0-----:R-:W4:Y:S04]  /*5420*/  LDL.LU R6, [R1+0xbac] ;  /* 0x000bac0001067983 */ /* 0x001f280000300800 */
[----:B------:R0:W-:Y:S04]  /*5430*/  STL [R1+0x50], R5 ;  /* 0x0000500501007387 */ /* 0x0001e80000100800 */
[----:B0-----:R-:W5:Y:S04]  /*5440*/  LDL.LU R5, [R1+0xba8] ;  /* 0x000ba80001057983 */ /* 0x001f680000300800 */
[----:B------:R0:W-:Y:S04]  /*5450*/  STL [R1+0xa0], R4 ;  /* 0x0000a00401007387 */ /* 0x0001e80000100800 */
[----:B0-----:R-:W2:Y:S04]  /*5460*/  LDL.LU R4, [R1+0xba4] ;  /* 0x000ba40001047983 */ /* 0x001ea80000300800 */
        /* <DEDUP_REMOVED lines=23> */
[----:B0-----:R-:W3:Y:S04]  /*55e0*/  LDL.LU R17, [R1+0xb74] ;  /* 0x000b740001117983 */ /* 0x001ee80000300800 */
[----:B------:R0:W-:Y:S04]  /*55f0*/  STL [R1+0x80], R16 ;  /* 0x0000801001007387 */ /* 0x0001e80000100800 */
[----:B0-----:R-:W4:Y:S04]  /*5600*/  LDL.LU R16, [R1+0xb70] ;  /* 0x000b700001107983 */ /* 0x001f280000300800 */
        /* <DEDUP_REMOVED lines=13> */
[----:B0-----:R-:W5:Y:S04]  /*56e0*/  LDL.LU R28, [R1+0xb54] ;  /* 0x000b5400011c7983 */ /* 0x001f680000300800 */
[----:B------:R0:W-:Y:S04]  /*56f0*/  STL [R1+0x60], R29 ;  /* 0x0000601d01007387 */ /* 0x0001e80000100800 */
[----:B0-----:R-:W5:Y:S01]  /*5700*/  LDL.LU R29, [R1+0xb50] ;  /* 0x000b5000011d7983 */ /* 0x001f620000300800 */
[----:B------:R-:W-:-:S02]  /*5710*/  SEL R27, R9, R27, !P1 ;  /* 0x0000001b091b7207 */ /* 0x000fc40004800000 */
[----:B------:R-:W-:-:S03]  /*5720*/  SEL R0, R9, R0, !P1 ;  /* 0x0000000009007207 */ /* 0x000fc60004800000 */
[----:B------:R-:W-:Y:S04]  /*5730*/  STL [R1+0x5c], R27 ;  /* 0x00005c1b01007387 */ /* 0x000fe80000100800 */
[----:B------:R4:W-:Y:S01]  /*5740*/  STL [R1+0x58], R0 ;  /* 0x0000580001007387 */ /* 0x0009e20000100800 */
[C---:B--2---:R-:W-:Y:S02]  /*5750*/  SEL R18, R9.reuse, R18, !P1 ;  /* 0x0000001209127207 */ /* 0x044fe40004800000 */
[C---:B---3--:R-:W-:Y:S02]  /*5760*/  SEL R17, R9.reuse, R17, !P1 ;  /* 0x0000001109117207 */ /* 0x048fe40004800000 */
[C---:B----4-:R-:W-:Y:S02]  /*5770*/  SEL R0, R9.reuse, R10, !P1 ;  /* 0x0000000a09007207 */ /* 0x050fe40004800000 */
[----:B------:R-:W-:-:S02]  /*5780*/  SEL R10, R9, R11, !P1 ;  /* 0x0000000b090a7207 */ /* 0x000fc40004800000 */
[C---:B------:R-:W-:Y:S02]  /*5790*/  SEL R11, R9.reuse, R12, !P1 ;  /* 0x0000000c090b7207 */ /* 0x040fe40004800000 */
[C---:B-----5:R-:W-:Y:S02]  /*57a0*/  SEL R27, R9.reuse, R28, !P1 ;  /* 0x0000001c091b7207 */ /* 0x060fe40004800000 */
[----:B------:R-:W-:-:S05]  /*57b0*/  SEL R29, R9, R29, !P1 ;  /* 0x0000001d091d7207 */ /* 0x000fca0004800000 */
[----:B------:R0:W-:Y:S04]  /*57c0*/  STL [R1+0x54], R29 ;  /* 0x0000541d01007387 */ /* 0x0001e80000100800 */
[----:B------:R-:W-:Y:S04]  /*57d0*/  STL [R1+0x4c], R27 ;  /* 0x00004c1b01007387 */ /* 0x000fe80000100800 */
[----:B------:R2:W-:Y:S04]  /*57e0*/  STL [R1+0x40], R0 ;  /* 0x0000400001007387 */ /* 0x0005e80000100800 */
[----:B------:R3:W-:Y:S01]  /*57f0*/  STL [R1+0x34], R10 ;  /* 0x0000340a01007387 */ /* 0x0007e20000100800 */
[----:B0-----:R-:W-:-:S02]  /*5800*/  SEL R29, R9, R14, !P1 ;  /* 0x0000000e091d7207 */ /* 0x001fc40004800000 */
[C---:B--2---:R-:W-:Y:S01]  /*5810*/  SEL R0, R9.reuse, R13, !P1 ;  /* 0x0000000d09007207 */ /* 0x044fe20004800000 */
[----:B---3--:R-:W2:Y:S04]  /*5820*/  LDL.LU R10, [R1] ;  /* 0x00000000010a7983 */ /* 0x008ea80000300800 */
[----:B------:R0:W-:Y:S01]  /*5830*/  STL [R1+0x28], R11 ;  /* 0x0000280b01007387 */ /* 0x0001e20000100800 */
[----:B------:R-:W-:-:S03]  /*5840*/  SEL R27, R9, R16, !P1 ;  /* 0x00000010091b7207 */ /* 0x000fc60004800000 */
[----:B0-----:R-:W3:Y:S04]  /*5850*/  LDL.LU R11, [R1+0xc] ;  /* 0x00000c00010b7983 */ /* 0x001ee80000300800 */
[----:B------:R0:W-:Y:S04]  /*5860*/  STL [R1+0x1c], R0 ;  /* 0x00001c0001007387 */ /* 0x0001e80000100800 */
[----:B------:R-:W4:Y:S04]  /*5870*/  LDL.LU R12, [R1+0x10] ;  /* 0x00001000010c7983 */ /* 0x000f280000300800 */
[----:B------:R-:W5:Y:S01]  /*5880*/  LDL.LU R13, [R1+0x18] ;  /* 0x00001800010d7983 */ /* 0x000f620000300800 */
[----:B0-----:R-:W-:-:S03]  /*5890*/  SEL R0, R9, R15, !P1 ;  /* 0x0000000f09007207 */ /* 0x001fc60004800000 */
[----:B------:R-:W5:Y:S04]  /*58a0*/  LDL.LU R28, [R1+0x30] ;  /* 0x00003000011c7983 */ /* 0x000f680000300800 */
[----:B------:R-:W5:Y:S04]  /*58b0*/  LDL.LU R14, [R1+0x20] ;  /* 0x00002000010e7983 */ /* 0x000f680000300800 */
[----:B------:R0:W-:Y:S04]  /*58c0*/  STL [R1+0xad4], R29 ;  /* 0x000ad41d01007387 */ /* 0x0001e80000100800 */
[----:B0-----:R-:W5:Y:S04]  /*58d0*/  LDL.LU R29, [R1+0x48] ;  /* 0x00004800011d7983 */ /* 0x001f680000300800 */
[----:B------:R-:W5:Y:S04]  /*58e0*/  LDL.LU R15, [R1+0x24] ;  /* 0x00002400010f7983 */ /* 0x000f680000300800 */
[----:B------:R0:W-:Y:S04]  /*58f0*/  STL [R1+0xad8], R0 ;  /* 0x000ad80001007387 */ /* 0x0001e80000100800 */
[----:B0-----:R-:W5:Y:S04]  /*5900*/  LDL.LU R0, [R1+0x44] ;  /* 0x0000440001007983 */ /* 0x001f680000300800 */
[----:B------:R-:W5:Y:S04]  /*5910*/  LDL.LU R16, [R1+0x2c] ;  /* 0x00002c0001107983 */ /* 0x000f680000300800 */
[----:B------:R0:W-:Y:S04]  /*5920*/  STL [R1+0xadc], R27 ;  /* 0x000adc1b01007387 */ /* 0x0001e80000100800 */
[----:B0-----:R-:W5:Y:S04]  /*5930*/  LDL.LU R27, [R1+0x3c] ;  /* 0x00003c00011b7983 */ /* 0x001f680000300800 */
[----:B------:R0:W-:Y:S04]  /*5940*/  STL [R1+0xae0], R17 ;  /* 0x000ae01101007387 */ /* 0x0001e80000100800 */
[----:B0-----:R-:W5:Y:S04]  /*5950*/  LDL.LU R17, [R1+0x38] ;  /* 0x0000380001117983 */ /* 0x001f680000300800 */
[----:B------:R0:W-:Y:S04]  /*5960*/  STL [R1+0xae4], R18 ;  /* 0x000ae41201007387 */ /* 0x0001e80000100800 */
[----:B0-----:R-:W5:Y:S01]  /*5970*/  LDL.LU R18, [R1+0x4] ;  /* 0x0000040001127983 */ /* 0x001f620000300800 */
[----:B------:R-:W-:-:S02]  /*5980*/  SEL R19, R9, R19, !P1 ;  /* 0x0000001309137207 */ /* 0x000fc40004800000 */
[C---:B------:R-:W-:Y:S02]  /*5990*/  SEL R20, R9.reuse, R20, !P1 ;  /* 0x0000001409147207 */ /* 0x040fe40004800000 */
[C---:B------:R-:W-:Y:S02]  /*59a0*/  SEL R21, R9.reuse, R21, !P1 ;  /* 0x0000001509157207 */ /* 0x040fe40004800000 */
[C---:B------:R-:W-:Y:S01]  /*59b0*/  SEL R22, R9.reuse, R22, !P1 ;  /* 0x0000001609167207 */ /* 0x040fe20004800000 */
[----:B------:R-:W-:Y:S01]  /*59c0*/  STL [R1+0xae8], R19 ;  /* 0x000ae81301007387 */ /* 0x000fe20000100800 */
[C---:B------:R-:W-:Y:S02]  /*59d0*/  SEL R23, R9.reuse, R23, !P1 ;  /* 0x0000001709177207 */ /* 0x040fe40004800000 */
[C---:B------:R-:W-:Y:S01]  /*59e0*/  SEL R24, R9.reuse, R24, !P1 ;  /* 0x0000001809187207 */ /* 0x040fe20004800000 */
[----:B------:R-:W-:Y:S01]  /*59f0*/  STL [R1+0xaec], R20 ;  /* 0x000aec1401007387 */ /* 0x000fe20000100800 */
[----:B------:R-:W-:-:S02]  /*5a00*/  SEL R25, R9, R25, !P1 ;  /* 0x0000001909197207 */ /* 0x000fc40004800000 */
[C---:B------:R-:W-:Y:S01]  /*5a10*/  SEL R26, R9.reuse, R26, !P1 ;  /* 0x0000001a091a7207 */ /* 0x040fe20004800000 */
[----:B------:R-:W-:Y:S01]  /*5a20*/  STL [R1+0xaf0], R21 ;  /* 0x000af01501007387 */ /* 0x000fe20000100800 */
[C---:B------:R-:W-:Y:S02]  /*5a30*/  SEL R2, R9.reuse, R2, !P1 ;  /* 0x0000000209027207 */ /* 0x040fe40004800000 */
[C---:B------:R-:W-:Y:S01]  /*5a40*/  SEL R3, R9.reuse, R3, !P1 ;  /* 0x0000000309037207 */ /* 0x040fe20004800000 */
[----:B------:R-:W-:Y:S01]  /*5a50*/  STL [R1+0xaf4], R22 ;  /* 0x000af41601007387 */ /* 0x000fe20000100800 */
[----:B------:R-:W-:-:S03]  /*5a60*/  SEL R4, R9, R4, !P1 ;  /* 0x0000000409047207 */ /* 0x000fc60004800000 */
        /* <DEDUP_REMOVED lines=8> */
[----:B------:R-:W-:Y:S04]  /*5af0*/  STL [R1+0xb08], R2 ;  /* 0x000b080201007387 */ /* 0x000fe80000100800 */
[----:B------:R0:W-:Y:S04]  /*5b00*/  STL [R1+0xb0c], R3 ;  /* 0x000b0c0301007387 */ /* 0x0001e80000100800 */
[----:B------:R0:W-:Y:S04]  /*5b10*/  STL [R1+0xb10], R4 ;  /* 0x000b100401007387 */ /* 0x0001e80000100800 */
[----:B------:R-:W-:Y:S04]  /*5b20*/  STL [R1+0xb14], R5 ;  /* 0x000b140501007387 */ /* 0x000fe80000100800 */
[----:B------:R-:W-:Y:S04]  /*5b30*/  STL [R1+0xb18], R6 ;  /* 0x000b180601007387 */ /* 0x000fe80000100800 */
[----:B------:R-:W-:Y:S04]  /*5b40*/  STL [R1+0xb1c], R8 ;  /* 0x000b1c0801007387 */ /* 0x000fe80000100800 */
[----:B------:R-:W-:Y:S01]  /*5b50*/  STL [R1+0xb20], R7 ;  /* 0x000b200701007387 */ /* 0x000fe20000100800 */
[----:B--2---:R-:W-:-:S02]  /*5b60*/  IMAD R10, R10, UR10, RZ ;  /* 0x0000000a0a0a7c24 */ /* 0x004fc4000f8e02ff */
[----:B---3--:R-:W-:Y:S02]  /*5b70*/  IMAD R11, R11, UR10, RZ ;  /* 0x0000000a0b0b7c24 */ /* 0x008fe4000f8e02ff */
[----:B----4-:R-:W-:Y:S02]  /*5b80*/  IMAD R12, R12, UR10, RZ ;  /* 0x0000000a0c0c7c24 */ /* 0x010fe4000f8e02ff */
[----:B-----5:R-:W-:Y:S02]  /*5b90*/  IMAD R13, R13, UR10, RZ ;  /* 0x0000000a0d0d7c24 */ /* 0x020fe4000f8e02ff */
[----:B------:R-:W-:Y:S02]  /*5ba0*/  IMAD R28, R28, UR10, RZ ;  /* 0x0000000a1c1c7c24 */ /* 0x000fe4000f8e02ff */
[----:B------:R-:W-:Y:S02]  /*5bb0*/  IMAD R14, R14, UR10, RZ ;  /* 0x0000000a0e0e7c24 */ /* 0x000fe4000f8e02ff */
[----:B------:R-:W-:-:S02]  /*5bc0*/  IMAD R15, R15, UR10, RZ ;  /* 0x0000000a0f0f7c24 */ /* 0x000fc4000f8e02ff */
[----:B------:R-:W-:Y:S02]  /*5bd0*/  IMAD R16, R16, UR10, RZ ;  /* 0x0000000a10107c24 */ /* 0x000fe4000f8e02ff */
[----:B0-----:R-:W-:Y:S02]  /*5be0*/  IMAD R3, R27, UR10, RZ ;  /* 0x0000000a1b037c24 */ /* 0x001fe4000f8e02ff */
[----:B------:R-:W-:Y:S02]  /*5bf0*/  IMAD R4, R17, UR10, RZ ;  /* 0x0000000a11047c24 */ /* 0x000fe4000f8e02ff */
[----:B------:R-:W-:-:S05]  /*5c00*/  IMAD R9, R18, UR10, RZ ;  /* 0x0000000a12097c24 */ /* 0x000fca000f8e02ff */
[----:B------:R-:W-:Y:S04]  /*5c10*/  STL [R1+0xb24], R9 ;  /* 0x000b240901007387 */ /* 0x000fe80000100800 */
[----:B------:R-:W-:Y:S04]  /*5c20*/  STL [R1+0xb28], R10 ;  /* 0x000b280a01007387 */ /* 0x000fe80000100800 */
[----:B------:R-:W-:Y:S04]  /*5c30*/  STL [R1+0xb2c], R11 ;  /* 0x000b2c0b01007387 */ /* 0x000fe80000100800 */
[----:B------:R-:W-:Y:S04]  /*5c40*/  STL [R1+0xb30], R12 ;  /* 0x000b300c01007387 */ /* 0x000fe80000100800 */
[----:B------:R-:W-:Y:S04]  /*5c50*/  STL [R1+0xb34], R13 ;  /* 0x000b340d01007387 */ /* 0x000fe80000100800 */
[----:B------:R-:W-:Y:S04]  /*5c60*/  STL [R1+0xb38], R14 ;  /* 0x000b380e01007387 */ /* 0x000fe80000100800 */
[----:B------:R-:W-:Y:S04]  /*5c70*/  STL [R1+0xb3c], R15 ;  /* 0x000b3c0f01007387 */ /* 0x000fe80000100800 */
[----:B------:R-:W-:Y:S04]  /*5c80*/  STL [R1+0xb40], R16 ;  /* 0x000b401001007387 */ /* 0x000fe80000100800 */
[----:B------:R0:W-:Y:S04]  /*5c90*/  STL [R1+0xb44], R28 ;  /* 0x000b441c01007387 */ /* 0x0001e80000100800 */
[----:B------:R-:W-:Y:S04]  /*5ca0*/  STL [R1], R4 ;  /* 0x0000000401007387 */ /* 0x000fe80000100800 */
[----:B------:R-:W-:Y:S04]  /*5cb0*/  STL [R1+0x4], R3 ;  /* 0x0000040301007387 */ /* 0x000fe80000100800 */
[----:B0-----:R-:W2:Y:S01]  /*5cc0*/  LDL.LU R28, [R1+0xa4] ;  /* 0x0000a400011c7983 */ /* 0x001ea20000300800 */
[----:B------:R-:W-:-:S02]  /*5cd0*/  IMAD R2, R0, UR10, RZ ;  /* 0x0000000a00027c24 */ /* 0x000fc4000f8e02ff */
[----:B------:R-:W-:-:S03]  /*5ce0*/  IMAD R0, R29, UR10, RZ ;  /* 0x0000000a1d007c24 */ /* 0x000fc6000f8e02ff */
[----:B------:R-:W-:Y:S04]  /*5cf0*/  STL [R1+0xc], R2 ;  /* 0x00000c0201007387 */ /* 0x000fe80000100800 */
[----:B--2---:R0:W-:Y:S04]  /*5d00*/  STL [R1+0xb48], R28 ;  /* 0x000b481c01007387 */ /* 0x0041e80000100800 */
[----:B------:R-:W-:Y:S04]  /*5d10*/  STL [R1+0x10], R0 ;  /* 0x0000100001007387 */ /* 0x000fe80000100800 */
        /* <DEDUP_REMOVED lines=31> */
[----:B--2---:R-:W-:-:S05]  /*5f10*/  IMAD R28, R28, UR10, RZ ;  /* 0x0000000a1c1c7c24 */ /* 0x004fca000f8e02ff */
[----:B------:R0:W-:Y:S04]  /*5f20*/  STL [R1+0x18], R28 ;  /* 0x0000181c01007387 */ /* 0x0001e80000100800 */
[----:B0-----:R-:W2:Y:S02]  /*5f30*/  LDL.LU R28, [R1+0xb4c] ;  /* 0x000b4c00011c7983 */ /* 0x001ea40000300800 */
[----:B--2---:R-:W-:-:S05]  /*5f40*/  IMAD R28, R28, UR10, RZ ;  /* 0x0000000a1c1c7c24 */ /* 0x004fca000f8e02ff */
[----:B------:R0:W-:Y:S04]  /*5f50*/  STL [R1+0x20], R28 ;  /* 0x0000201c01007387 */ /* 0x0001e80000100800 */
[----:B0-----:R-:W2:Y:S01]  /*5f60*/  LDL.LU R28, [R1+0xb48] ;  /* 0x000b4800011c7983 */ /* 0x001ea20000300800 */
[----:B---3--:R-:W-:Y:S02]  /*5f70*/  IMAD R16, R16, UR10, RZ ;  /* 0x0000000a10107c24 */ /* 0x008fe4000f8e02ff */
[----:B----4-:R-:W-:Y:S02]  /*5f80*/  IMAD R15, R15, UR10, RZ ;  /* 0x0000000a0f0f7c24 */ /* 0x010fe4000f8e02ff */
[----:B-----5:R-:W-:Y:S02]  /*5f90*/  IMAD R14, R14, UR10, RZ ;  /* 0x0000000a0e0e7c24 */ /* 0x020fe4000f8e02ff */
[----:B------:R-:W-:-:S02]  /*5fa0*/  IMAD R13, R13, UR10, RZ ;  /* 0x0000000a0d0d7c24 */ /* 0x000fc4000f8e02ff */
[----:B------:R-:W-:Y:S02]  /*5fb0*/  IMAD R12, R12, UR10, RZ ;  /* 0x0000000a0c0c7c24 */ /* 0x000fe4000f8e02ff */
[----:B------:R-:W-:Y:S02]  /*5fc0*/  IMAD R11, R11, UR10, RZ ;  /* 0x0000000a0b0b7c24 */ /* 0x000fe4000f8e02ff */
[----:B------:R-:W-:Y:S02]  /*5fd0*/  IMAD R10, R10, UR10, RZ ;  /* 0x0000000a0a0a7c24 */ /* 0x000fe4000f8e02ff */
[----:B------:R-:W-:Y:S02]  /*5fe0*/  IMAD R9, R9, UR10, RZ ;  /* 0x0000000a09097c24 */ /* 0x000fe4000f8e02ff */
[----:B------:R-:W-:Y:S02]  /*5ff0*/  IMAD R7, R7, UR10, RZ ;  /* 0x0000000a07077c24 */ /* 0x000fe4000f8e02ff */
        /* <DEDUP_REMOVED lines=19> */
[----:B--2---:R-:W-:-:S05]  /*6130*/  IMAD R28, R28, UR10, RZ ;  /* 0x0000000a1c1c7c24 */ /* 0x004fca000f8e02ff */
        /* <DEDUP_REMOVED lines=51> */
[----:B0-----:R-:W4:Y:S04]  /*6470*/  LDL.LU R17, [R1+0xae0] ;  /* 0x000ae00001117983 */ /* 0x001f280000300800 */
[----:B------:R0:W-:Y:S04]  /*6480*/  STL [R1+0x34], R27 ;  /* 0x0000341b01007387 */ /* 0x0001e80000100800 */
[----:B0-----:R-:W5:Y:S04]  /*6490*/  LDL.LU R27, [R1+0xadc] ;  /* 0x000adc00011b7983 */ /* 0x001f680000300800 */
[----:B------:R0:W-:Y:S04]  /*64a0*/  STL [R1+0x28], R0 ;  /* 0x0000280001007387 */ /* 0x0001e80000100800 */
[----:B0-----:R-:W5:Y:S04]  /*64b0*/  LDL.LU R0, [R1+0xad8] ;  /* 0x000ad80001007983 */ /* 0x001f680000300800 */
[----:B------:R0:W-:Y:S04]  /*64c0*/  STL [R1+0x1c], R29 ;  /* 0x00001c1d01007387 */ /* 0x0001e80000100800 */
[----:B0-----:R-:W5:Y:S01]  /*64d0*/  LDL.LU R29, [R1+0xad4] ;  /* 0x000ad400011d7983 */ /* 0x001f620000300800 */
[----:B--2---:R-:W-:-:S02]  /*64e0*/  IMAD R3, R3, UR10, RZ ;  /* 0x0000000a03037c24 */ /* 0x004fc4000f8e02ff */
[----:B---3--:R-:W-:Y:S02]  /*64f0*/  IMAD R18, R18, UR10, RZ ;  /* 0x0000000a12127c24 */ /* 0x008fe4000f8e02ff */
[----:B----4-:R-:W-:Y:S02]  /*6500*/  IMAD R17, R17, UR10, RZ ;  /* 0x0000000a11117c24 */ /* 0x010fe4000f8e02ff */
[----:B-----5:R-:W-:Y:S02]  /*6510*/  IMAD R27, R27, UR10, RZ ;  /* 0x0000000a1b1b7c24 */ /* 0x020fe4000f8e02ff */
[----:B------:R-:W-:Y:S02]  /*6520*/  IMAD R0, R0, UR10, RZ ;  /* 0x0000000a00007c24 */ /* 0x000fe4000f8e02ff */
[----:B------:R-:W-:-:S05]  /*6530*/  IMAD R29, R29, UR10, RZ ;  /* 0x0000000a1d1d7c24 */ /* 0x000fca000f8e02ff */
[----:B------:R-:W-:Y:S04]  /*6540*/  STL [R1+0x14], R29 ;  /* 0x0000141d01007387 */ /* 0x000fe80000100800 */
[----:B------:R-:W-:Y:S04]  /*6550*/  STL [R1+0xac8], R27 ;  /* 0x000ac81b01007387 */ /* 0x000fe80000100800 */
[----:B------:R0:W-:Y:S04]  /*6560*/  STL [R1+0x8], R0 ;  /* 0x0000080001007387 */ /* 0x0001e80000100800 */
[----:B------:R2:W-:Y:S01]  /*6570*/  STL [R1+0xacc], R17 ;  /* 0x000acc1101007387 */ /* 0x0005e20000100800 */
[----:B0-----:R-:W-:-:S03]  /*6580*/  IMAD R0, R2, UR10, RZ ;  /* 0x0000000a02007c24 */ /* 0x001fc6000f8e02ff */
[----:B------:R-:W-:Y:S01]  /*6590*/  STL [R1+0xad0], R18 ;  /* 0x000ad01201007387 */ /* 0x000fe20000100800 */
[----:B------:R-:W-:-:S03]  /*65a0*/  IMAD R2, R4, UR10, RZ ;  /* 0x0000000a04027c24 */ /* 0x000fc6000f8e02ff */
[----:B------:R0:W-:Y:S04]  /*65b0*/  STL [R1+0x94], R0 ;  /* 0x0000940001007387 */ /* 0x0001e80000100800 */
[----:B------:R-:W-:Y:S04]  /*65c0*/  STL [R1+0x98], R3 ;  /* 0x0000980301007387 */ /* 0x000fe80000100800 */
[----:B--2---:R-:W2:Y:S01]  /*65d0*/  LDL.LU R17, [R1] ;  /* 0x0000000001117983 */ /* 0x004ea20000300800 */
[----:B0-----:R-:W-:-:S03]  /*65e0*/  IMAD R0, R5, UR10, RZ ;  /* 0x0000000a05007c24 */ /* 0x001fc6000f8e02ff */
[----:B------:R0:W-:Y:S04]  /*65f0*/  STL [R1+0x9c], R2 ;  /* 0x00009c0201007387 */ /* 0x0001e80000100800 */
[----:B------:R-:W-:Y:S04]  /*6600*/  STL [R1+0xa0], R0 ;  /* 0x0000a00001007387 */ /* 0x000fe80000100800 */
[----:B------:R-:W3:Y:S01]  /*6610*/  LDL.LU R27, [R1+0x4] ;  /* 0x00000400011b7983 */ /* 0x000ee20000300800 */
[----:B------:R-:W-:Y:S01]  /*6620*/  IADD3 R4, P6, PT, R9, UR16, RZ ;  /* 0x0000001009047c10 */ /* 0x000fe2000ffde0ff */
[----:B0-----:R-:W-:Y:S01]  /*6630*/  IMAD R2, R6, UR10, RZ ;  /* 0x0000000a06027c24 */ /* 0x001fe2000f8e02ff */
[----:B------:R-:W-:-:S04]  /*6640*/  IADD3 R5, P5, PT, R10, UR16, RZ ;  /* 0x000000100a057c10 */ /* 0x000fc8000ffbe0ff */
[----:B------:R-:W-:Y:S04]  /*6650*/  STL [R1+0xa4], R2 ;  /* 0x0000a40201007387 */ /* 0x000fe80000100800 */
[----:B------:R0:W-:Y:S04]  /*6660*/  STL [R1+0x7b4], R4 ;  /* 0x0007b40401007387 */ /* 0x0001e80000100800 */
[----:B------:R4:W-:Y:S01]  /*6670*/  STL [R1+0x7b0], R5 ;  /* 0x0007b00501007387 */ /* 0x0009e20000100800 */
[----:B0-----:R-:W-:Y:S02]  /*6680*/  IADD3 R4, P3, PT, R11, UR16, RZ ;  /* 0x000000100b047c10 */ /* 0x001fe4000ff7e0ff */
[----:B----4-:R-:W-:-:S03]  /*6690*/  IADD3 R5, P2, PT, R12, UR16, RZ ;  /* 0x000000100c057c10 */ /* 0x010fc6000ff5e0ff */
[----:B------:R0:W-:Y:S01]  /*66a0*/  STL [R1+0x7ac], R4 ;  /* 0x0007ac0401007387 */ /* 0x0001e20000100800 */
[----:B------:R-:W-:Y:S01]  /*66b0*/  IMAD R29, R7, UR10, RZ ;  /* 0x0000000a071d7c24 */ /* 0x000fe2000f8e02ff */
[----:B------:R-:W-:Y:S02]  /*66c0*/  SHF.R.S32.HI R7, RZ, 0x1f, R13 ;  /* 0x0000001fff077819 */ /* 0x000fe4000001140d */
[----:B------:R-:W-:Y:S01]  /*66d0*/  STL [R1+0x7a8], R5 ;  /* 0x0007a80501007387 */ /* 0x000fe20000100800 */
[----:B0-----:R-:W-:-:S03]  /*66e0*/  IADD3 R4, P1, PT, R13, UR16, RZ ;  /* 0x000000100d047c10 */ /* 0x001fc6000ff3e0ff */
[----:B------:R-:W4:Y:S01]  /*66f0*/  LDL.LU R13, [R1+0x18] ;  /* 0x00001800010d7983 */ /* 0x000f220000300800 */
[----:B------:R-:W-:-:S03]  /*6700*/  IMAD R0, R8, UR10, RZ ;  /* 0x0000000a08007c24 */ /* 0x000fc6000f8e02ff */
[----:B------:R0:W-:Y:S01]  /*6710*/  STL [R1+0x7a4], R4 ;  /* 0x0007a40401007387 */ /* 0x0001e20000100800 */
[----:B------:R-:W-:Y:S02]  /*6720*/  SHF.R.S32.HI R6, RZ, 0x1f, R14 ;  /* 0x0000001fff067819 */ /* 0x000fe4000001140e */
[----:B------:R-:W-:Y:S02]  /*6730*/  SHF.R.S32.HI R8, RZ, 0x1f, R12 ;  /* 0x0000001fff087819 */ /* 0x000fe4000001140c */
[----:B------:R-:W-:Y:S02]  /*6740*/  SHF.R.S32.HI R2, RZ, 0x1f, R10 ;  /* 0x0000001fff027819 */ /* 0x000fe4000001140a */
[----:B0-----:R-:W-:Y:S02]  /*6750*/  IADD3 R4, P0, PT, R14, UR16, RZ ;  /* 0x000000100e047c10 */ /* 0x001fe4000ff1e0ff */
[----:B------:R-:W5:Y:S01]  /*6760*/  LDL.LU R14, [R1+0x10] ;  /* 0x00001000010e7983 */ /* 0x000f620000300800 */
[----:B------:R-:W-:-:S02]  /*6770*/  SHF.R.S32.HI R5, RZ, 0x1f, R15 ;  /* 0x0000001fff057819 */ /* 0x000fc4000001140f */
[----:B------:R-:W-:Y:S01]  /*6780*/  IADD3 R10, P4, PT, R15, UR16, RZ ;  /* 0x000000100f0a7c10 */ /* 0x000fe2000ff9e0ff */
[----:B------:R-:W5:Y:S04]  /*6790*/  LDL.LU R12, [R1+0x20] ;  /* 0x00002000010c7983 */ /* 0x000f680000300800 */
[----:B------:R-:W-:Y:S04]  /*67a0*/  STL [R1+0x7a0], R4 ;  /* 0x0007a00401007387 */ /* 0x000fe80000100800 */
[----:B------:R-:W5:Y:S01]  /*67b0*/  LDL.LU R15, [R1+0xc] ;  /* 0x00000c00010f7983 */ /* 0x000f620000300800 */
[----:B------:R-:W-:-:S02]  /*67c0*/  SHF.R.S32.HI R3, RZ, 0x1f, R9 ;  /* 0x0000001fff037819 */ /* 0x000fc40000011409 */
[----:B------:R-:W-:Y:S01]  /*67d0*/  SHF.R.S32.HI R9, RZ, 0x1f, R11 ;  /* 0x0000001fff097819 */ /* 0x000fe2000001140b */
[----:B------:R0:W-:Y:S01]  /*67e0*/  STL [R1+0x79c], R10 ;  /* 0x00079c0a01007387 */ /* 0x0001e20000100800 */
[----:B------:R-:W-:-:S03]  /*67f0*/  IADD3.X R3, PT, PT, R3, UR17, RZ, P6, !PT ;  /* 0x0000001103037c10 */ /* 0x000fc6000b7fe4ff */
[----:B------:R-:W5:Y:S01]  /*6800*/  LDL.LU R11, [R1+0x24] ;  /* 0x00002400010b7983 */ /* 0x000f620000300800 */
[----:B0-----:R-:W-:-:S03]  /*6810*/  IADD3 R10, P6, PT, R16, UR16, RZ ;  /* 0x00000010100a7c10 */ /* 0x001fc6000ffde0ff */
[----:B------:R-:W-:Y:S01]  /*6820*/  STL [R1+0x798], R3 ;  /* 0x0007980301007387 */ /* 0x000fe20000100800 */
[----:B------:R-:W-:-:S03]  /*6830*/  SHF.R.S32.HI R4, RZ, 0x1f, R16 ;  /* 0x0000001fff047819 */ /* 0x000fc60000011410 */
[----:B------:R0:W-:Y:S01]  /*6840*/  STL [R1+0x5d4], R10 ;  /* 0x0005d40a01007387 */ /* 0x0001e20000100800 */
[----:B------:R-:W-:Y:S02]  /*6850*/  IADD3.X R2, PT, PT, R2, UR17, RZ, P5, !PT ;  /* 0x0000001102027c10 */ /* 0x000fe4000affe4ff */
[----:B------:R-:W-:Y:S01]  /*6860*/  IADD3 R16, P5, PT, R28, UR16, RZ ;  /* 0x000000101c107c10 */ /* 0x000fe2000ffbe0ff */
[----:B0-----:R-:W5:Y:S01]  /*6870*/  LDL.LU R10, [R1+0x2c] ;  /* 0x00002c00010a7983 */ /* 0x001f620000300800 */
[----:B------:R-:W-:-:S03]  /*6880*/  IADD3.X R9, PT, PT, R9, UR17, RZ, P3, !PT ;  /* 0x0000001109097c10 */ /* 0x000fc60009ffe4ff */
[----:B------:R-:W-:Y:S04]  /*6890*/  STL [R1+0x5b8], R2 ;  /* 0x0005b80201007387 */ /* 0x000fe80000100800 */
[----:B------:R2:W-:Y:S04]  /*68a0*/  STL [R1+0x5dc], R16 ;  /* 0x0005dc1001007387 */ /* 0x0005e80000100800 */
[----:B------:R-:W5:Y:S01]  /*68b0*/  LDL.LU R18, [R1+0x30] ;  /* 0x0000300001127983 */ /* 0x000f620000300800 */
[----:B------:R-:W-:-:S03]  /*68c0*/  IADD3.X R8, PT, PT, R8, UR17, RZ, P2, !PT ;  /* 0x0000001108087c10 */ /* 0x000fc600097fe4ff */
[----:B------:R-:W-:Y:S01]  /*68d0*/  STL [R1+0x5bc], R9 ;  /* 0x0005bc0901007387 */ /* 0x000fe20000100800 */
[----:B--2---:R-:W-:Y:S02]  /*68e0*/  IADD3 R16, P3, PT, R17, UR16, RZ ;  /* 0x0000001011107c10 */ /* 0x004fe4000ff7e0ff */
[----:B------:R-:W-:-:S03]  /*68f0*/  SHF.R.S32.HI R2, RZ, 0x1f, R17 ;  /* 0x0000001fff027819 */ /* 0x000fc60000011411 */
[----:B------:R3:W-:Y:S04]  /*6900*/  STL [R1+0x5e4], R16 ;  /* 0x0005e41001007387 */ /* 0x0007e80000100800 */
[----:B------:R-:W2:Y:S01]  /*6910*/  LDL.LU R17, [R1+0x38] ;  /* 0x0000380001117983 */ /* 0x000ea20000300800 */
[----:B---3--:R-:W-:-:S03]  /*6920*/  IADD3 R16, P2, PT, R27, UR16, RZ ;  /* 0x000000101b107c10 */ /* 0x008fc6000ff5e0ff */
[----:B------:R-:W-:Y:S01]  /*6930*/  STL [R1+0x5c0], R8 ;  /* 0x0005c00801007387 */ /* 0x000fe20000100800 */
[----:B------:R-:W-:-:S03]  /*6940*/  SHF.R.S32.HI R9, RZ, 0x1f, R27 ;  /* 0x0000001fff097819 */ /* 0x000fc6000001141b */
[----:B------:R4:W-:Y:S04]  /*6950*/  STL [R1+0x5ec], R16 ;  /* 0x0005ec1001007387 */ /* 0x0009e80000100800 */
[----:B------:R-:W3:Y:S01]  /*6960*/  LDL.LU R27, [R1+0x3c] ;  /* 0x00003c00011b7983 */ /* 0x000ee20000300800 */
[----:B------:R-:W-:Y:S02]  /*6970*/  IADD3.X R7, PT, PT, R7, UR17, RZ, P1, !PT ;  /* 0x0000001107077c10 */ /* 0x000fe40008ffe4ff */
[----:B------:R-:W-:-:S03]  /*6980*/  IADD3.X R6, PT, PT, R6, UR17, RZ, P0, !PT ;  /* 0x0000001106067c10 */ /* 0x000fc600087fe4ff */
[----:B------:R5:W-:Y:S01]  /*6990*/  STL [R1+0x5c4], R7 ;  /* 0x0005c40701007387 */ /* 0x000be20000100800 */
[----:B------:R-:W-:Y:S02]  /*69a0*/  IADD3.X R5, PT, PT, R5, UR17, RZ, P4, !PT ;  /* 0x0000001105057c10 */ /* 0x000fe4000a7fe4ff */
[----:B------:R-:W-:Y:S02]  /*69b0*/  IADD3.X R4, PT, PT, R4, UR17, RZ, P6, !PT ;  /* 0x0000001104047c10 */ /* 0x000fe4000b7fe4ff */
[----:B------:R-:W-:Y:S02]  /*69c0*/  SHF.R.S32.HI R3, RZ, 0x1f, R28 ;  /* 0x0000001fff037819 */ /* 0x000fe4000001141c */
[----:B----4-:R-:W-:Y:S02]  /*69d0*/  IADD3 R16, P4, PT, R13, UR16, RZ ;  /* 0x000000100d107c10 */ /* 0x010fe4000ff9e0ff */
[----:B-----5:R-:W-:Y:S02]  /*69e0*/  SHF.R.S32.HI R7, RZ, 0x1f, R14 ;  /* 0x0000001fff077819 */ /* 0x020fe4000001140e */
[----:B------:R-:W-:-:S02]  /*69f0*/  IADD3 R14, P0, PT, R14, UR16, RZ ;  /* 0x000000100e0e7c10 */ /* 0x000fc4000ff1e0ff */
[----:B------:R-:W-:Y:S02]  /*6a00*/  SHF.R.S32.HI R8, RZ, 0x1f, R15 ;  /* 0x0000001fff087819 */ /* 0x000fe4000001140f */
[----:B------:R-:W-:-:S05]  /*6a10*/  IADD3 R15, P1, PT, R15, UR16, RZ ;  /* 0x000000100f0f7c10 */ /* 0x000fca000ff3e0ff */
[----:B------:R0:W-:Y:S04]  /*6a20*/  STL [R1+0x5f4], R15 ;  /* 0x0005f40f01007387 */ /* 0x0001e80000100800 */
[----:B0-----:R-:W4:Y:S04]  /*6a30*/  LDL.LU R15, [R1+0x44] ;  /* 0x00004400010f7983 */ /* 0x001f280000300800 */
[----:B------:R-:W-:Y:S04]  /*6a40*/  STL [R1+0x5c8], R6 ;  /* 0x0005c80601007387 */ /* 0x000fe80000100800 */
[----:B------:R0:W-:Y:S04]  /*6a50*/  STL [R1+0x5fc], R14 ;  /* 0x0005fc0e01007387 */ /* 0x0001e80000100800 */
[----:B0-----:R-:W5:Y:S01]  /*6a60*/  LDL.LU R14, [R1+0x48] ;  /* 0x00004800010e7983 */ /* 0x001f620000300800 */
[----:B------:R-:W-:-:S03]  /*6a70*/  SHF.R.S32.HI R6, RZ, 0x1f, R13 ;  /* 0x0000001fff067819 */ /* 0x000fc6000001140d */
[----:B------:R0:W-:Y:S04]  /*6a80*/  STL [R1+0x5cc], R5 ;  /* 0x0005cc0501007387 */ /* 0x0001e80000100800 */
[----:B------:R-:W5:Y:S04]  /*6a90*/  LDL.LU R13, [R1+0x50] ;  /* 0x00005000010d7983 */ /* 0x000f680000300800 */
[----:B------:R1:W-:Y:S01]  /*6aa0*/  STL [R1+0x604], R16 ;  /* 0x0006041001007387 */ /* 0x0003e20000100800 */
[----:B0-----:R-:W-:Y:S02]  /*6ab0*/  SHF.R.S32.HI R5, RZ, 0x1f, R12 ;  /* 0x0000001fff057819 */ /* 0x001fe4000001140c */
[----:B-1----:R-:W-:-:S02]  /*6ac0*/  IADD3 R16, P6, PT, R12, UR16, RZ ;  /* 0x000000100c107c10 */ /* 0x002fc4000ffde0ff */
[----:B------:R-:W5:Y:S01]  /*6ad0*/  LDL.LU R12, [R1+0x90] ;  /* 0x00009000010c7983 */ /* 0x000f620000300800 */
[----:B------:R-:W-:-:S03]  /*6ae0*/  IADD3.X R3, PT, PT, R3, UR17, RZ, P5, !PT ;  /* 0x0000001103037c10 */ /* 0x000fc6000affe4ff */
[----:B------:R0:W-:Y:S04]  /*6af0*/  STL [R1+0x5d0], R4 ;  /* 0x0005d00401007387 */ /* 0x0001e80000100800 */
[----:B------:R1:W-:Y:S01]  /*6b00*/  STL [R1+0x60c], R16 ;  /* 0x00060c1001007387 */ /* 0x0003e20000100800 */
[----:B0-----:R-:W-:Y:S02]  /*6b10*/  SHF.R.S32.HI R4, RZ, 0x1f, R11 ;  /* 0x0000001fff047819 */ /* 0x001fe4000001140b */
[----:B-1----:R-:W-:Y:S02]  /*6b20*/  IADD3 R16, P5, PT, R11, UR16, RZ ;  /* 0x000000100b107c10 */ /* 0x002fe4000ffbe0ff */
        /* <DEDUP_REMOVED lines=16> */
[----:B------:R-:W-:Y:S02]  /*6c30*/  IADD3.X R7, PT, PT, R7, UR17, RZ, P0, !PT ;  /* 0x0000001107077c10 */ /* 0x000fe400087fe4ff */
[----:B--2---:R-:W-:Y:S02]  /*6c40*/  SHF.R.S32.HI R9, RZ, 0x1f, R17 ;  /* 0x0000001fff097819 */ /* 0x004fe40000011411 */
[----:B0-----:R-:W-:Y:S02]  /*6c50*/  IADD3 R16, P1, PT, R17, UR16, RZ ;  /* 0x0000001011107c10 */ /* 0x001fe4000ff3e0ff */
[----:B------:R-:W2:Y:S04]  /*6c60*/  LDL.LU R17, [R1+0x80] ;  /* 0x0000800001117983 */ /* 0x000ea80000300800 */
[----:B------:R3:W-:Y:S04]  /*6c70*/  STL [R1+0x5f0], R8 ;  /* 0x0005f00801007387 */ /* 0x0007e80000100800 */
[----:B------:R0:W-:Y:S01]  /*6c80*/  STL [R1+0x62c], R16 ;  /* 0x00062c1001007387 */ /* 0x0001e20000100800 */
[----:B---3--:R-:W-:-:S02]  /*6c90*/  SHF.R.S32.HI R8, RZ, 0x1f, R27 ;  /* 0x0000001fff087819 */ /* 0x008fc4000001141b */
[----:B0-----:R-:W-:Y:S02]  /*6ca0*/  IADD3 R16, P0, PT, R27, UR16, RZ ;  /* 0x000000101b107c10 */ /* 0x001fe4000ff1e0ff */
[----:B------:R-:W3:Y:S01]  /*6cb0*/  LDL.LU R27, [R1+0x7c] ;  /* 0x00007c00011b7983 */ /* 0x000ee20000300800 */
[----:B------:R-:W-:-:S03]  /*6cc0*/  IADD3.X R6, PT, PT, R6, UR17, RZ, P4, !PT ;  /* 0x0000001106067c10 */ /* 0x000fc6000a7fe4ff */
[----:B------:R-:W-:Y:S04]  /*6cd0*/  STL [R1+0x5f8], R7 ;  /* 0x0005f80701007387 */ /* 0x000fe80000100800 */
[----:B------:R4:W-:Y:S01]  /*6ce0*/  STL [R1+0x634], R16 ;  /* 0x0006341001007387 */ /* 0x0009e20000100800 */
[----:B------:R-:W-:Y:S02]  /*6cf0*/  IADD3.X R4, PT, PT, R4, UR17, RZ, P5, !PT ;  /* 0x0000001104047c10 */ /* 0x000fe4000affe4ff */
[----:B------:R-:W-:Y:S02]  /*6d00*/  IADD3.X R3, PT, PT, R3, UR17, RZ, P3, !PT ;  /* 0x0000001103037c10 */ /* 0x000fe40009ffe4ff */
[----:B------:R-:W-:Y:S02]  /*6d10*/  IADD3.X R2, PT, PT, R2, UR17, RZ, P2, !PT ;  /* 0x0000001102027c10 */ /* 0x000fe400097fe4ff */
[----:B------:R-:W-:-:S02]  /*6d20*/  IADD3.X R9, PT, PT, R9, UR17, RZ, P1, !PT ;  /* 0x0000001109097c10 */ /* 0x000fc40008ffe4ff */
[----:B------:R-:W-:Y:S02]  /*6d30*/  IADD3.X R8, PT, PT, R8, UR17, RZ, P0, !PT ;  /* 0x0000001108087c10 */ /* 0x000fe400087fe4ff */
[----:B----4-:R-:W-:Y:S02]  /*6d40*/  IADD3 R16, P4, PT, R15, UR16, RZ ;  /* 0x000000100f107c10 */ /* 0x010fe4000ff9e0ff */
[----:B------:R-:W-:Y:S02]  /*6d50*/  SHF.R.S32.HI R7, RZ, 0x1f, R15 ;  /* 0x0000001fff077819 */ /* 0x000fe4000001140f */
[----:B------:R-:W4:Y:S04]  /*6d60*/  LDL.LU R15, [R1+0x78] ;  /* 0x00007800010f7983 */ /* 0x000f280000300800 */
[----:B------:R5:W-:Y:S04]  /*6d70*/  STL [R1+0x600], R6 ;  /* 0x0006000601007387 */ /* 0x000be80000100800 */
[----:B------:R0:W-:Y:S01]  /*6d80*/  STL [R1+0x63c], R16 ;  /* 0x00063c1001007387 */ /* 0x0001e20000100800 */
[----:B-----5:R-:W-:-:S02]  /*6d90*/  SHF.R.S32.HI R6, RZ, 0x1f, R14 ;  /* 0x0000001fff067819 */ /* 0x020fc4000001140e */
[----:B0-----:R-:W-:Y:S02]  /*6da0*/  IADD3.X R16, PT, PT, R5, UR17, RZ, P6, !PT ;  /* 0x0000001105107c10 */ /* 0x001fe4000b7fe4ff */
[----:B------:R-:W-:Y:S02]  /*6db0*/  IADD3 R14, P6, PT, R14, UR16, RZ ;  /* 0x000000100e0e7c10 */ /* 0x000fe4000ffde0ff */
[----:B------:R-:W-:Y:S01]  /*6dc0*/  SHF.R.S32.HI R5, RZ, 0x1f, R13 ;  /* 0x0000001fff057819 */ /* 0x000fe2000001140d */
[----:B------:R-:W-:Y:S01]  /*6dd0*/  STL [R1+0x608], R16 ;  /* 0x0006081001007387 */ /* 0x000fe20000100800 */
[----:B------:R-:W-:-:S03]  /*6de0*/  IADD3 R13, P5, PT, R13, UR16, RZ ;  /* 0x000000100d0d7c10 */ /* 0x000fc6000ffbe0ff */
[----:B------:R0:W-:Y:S04]  /*6df0*/  STL [R1+0x644], R14 ;  /* 0x0006440e01007387 */ /* 0x0001e80000100800 */
[----:B0-----:R-:W5:Y:S04]  /*6e00*/  LDL.LU R14, [R1+0x74] ;  /* 0x00007400010e7983 */ /* 0x001f680000300800 */
[----:B------:R0:W-:Y:S04]  /*6e10*/  STL [R1+0x610], R4 ;  /* 0x0006100401007387 */ /* 0x0001e80000100800 */
[----:B------:R1:W-:Y:S01]  /*6e20*/  STL [R1+0x64c], R13 ;  /* 0x00064c0d01007387 */ /* 0x0003e20000100800 */
[----:B0-----:R-:W-:-:S02]  /*6e30*/  SHF.R.S32.HI R4, RZ, 0x1f, R12 ;  /* 0x0000001fff047819 */ /* 0x001fc4000001140c */
[----:B------:R-:W-:Y:S01]  /*6e40*/  IADD3 R12, P3, PT, R12, UR16, RZ ;  /* 0x000000100c0c7c10 */ /* 0x000fe2000ff7e0ff */
[----:B-1----:R-:W5:Y:S04]  /*6e50*/  LDL.LU R13, [R1+0x70] ;  /* 0x00007000010d7983 */ /* 0x002f680000300800 */
[----:B------:R0:W-:Y:S04]  /*6e60*/  STL [R1+0x618], R3 ;  /* 0x0006180301007387 */ /* 0x0001e80000100800 */
[----:B------:R1:W-:Y:S01]  /*6e70*/  STL [R1+0x654], R12 ;  /* 0x0006540c01007387 */ /* 0x0003e20000100800 */
[----:B0-----:R-:W-:-:S03]  /*6e80*/  SHF.R.S32.HI R3, RZ, 0x1f, R11 ;  /* 0x0000001fff037819 */ /* 0x001fc6000001140b */
[----:B-1----:R-:W5:Y:S01]  /*6e90*/  LDL.LU R12, [R1+0x6c] ;  /* 0x00006c00010c7983 */ /* 0x002f620000300800 */
[----:B------:R-:W-:-:S03]  /*6ea0*/  IADD3 R11, P2, PT, R11, UR16, RZ ;  /* 0x000000100b0b7c10 */ /* 0x000fc6000ff5e0ff */
[----:B------:R0:W-:Y:S04]  /*6eb0*/  STL [R1+0x620], R2 ;  /* 0x0006200201007387 */ /* 0x0001e80000100800 */
[----:B------:R1:W-:Y:S01]  /*6ec0*/  STL [R1+0x65c], R11 ;  /* 0x00065c0b01007387 */ /* 0x0003e20000100800 */
[----:B0-----:R-:W-:Y:S02]  /*6ed0*/  SHF.R.S32.HI R2, RZ, 0x1f, R10 ;  /* 0x0000001fff027819 */ /* 0x001fe4000001140a */
[----:B------:R-:W-:Y:S01]  /*6ee0*/  IADD3 R10, P1, PT, R10, UR16, RZ ;  /* 0x000000100a0a7c10 */ /* 0x000fe2000ff3e0ff */
[----:B-1----:R-:W5:Y:S04]  /*6ef0*/  LDL.LU R11, [R1+0x68] ;  /* 0x00006800010b7983 */ /* 0x002f680000300800 */
[----:B------:R-:W-:Y:S04]  /*6f00*/  STL [R1+0x628], R9 ;  /* 0x0006280901007387 */ /* 0x000fe80000100800 */
[----:B------:R0:W-:Y:S01]  /*6f10*/  STL [R1+0x664], R10 ;  /* 0x0006640a01007387 */ /* 0x0001e20000100800 */
[----:B------:R-:W-:-:S02]  /*6f20*/  IADD3 R16, P0, PT, R18, UR16, RZ ;  /* 0x0000001012107c10 */ /* 0x000fc4000ff1e0ff */
[----:B------:R-:W-:Y:S01]  /*6f30*/  IADD3.X R7, PT, PT, R7, UR17, RZ, P4, !PT ;  /* 0x0000001107077c10 */ /* 0x000fe2000a7fe4ff */
[----:B0-----:R-:W5:Y:S01]  /*6f40*/  LDL.LU R10, [R1+0x64] ;  /* 0x00006400010a7983 */ /* 0x001f620000300800 */
[----:B------:R-:W-:-:S03]  /*6f50*/  SHF.R.S32.HI R9, RZ, 0x1f, R18 ;  /* 0x0000001fff097819 */ /* 0x000fc60000011412 */
        /* <DEDUP_REMOVED lines=8> */
[----:B------:R-:W2:Y:S04]  /*6fe0*/  LDL.LU R17, [R1+0x5c] ;  /* 0x00005c0001117983 */ /* 0x000ea80000300800 */
[----:B------:R4:W-:Y:S01]  /*6ff0*/  STL [R1+0x640], R6 ;  /* 0x0006400601007387 */ /* 0x0009e20000100800 */
[----:B---3--:R-:W-:Y:S02]  /*7000*/  IADD3 R16, P6, PT, R27, UR16, RZ ;  /* 0x000000101b107c10 */ /* 0x008fe4000ffde0ff */
[----:B------:R-:W-:-:S03]  /*7010*/  SHF.R.S32.HI R7, RZ, 0x1f, R27 ;  /* 0x0000001fff077819 */ /* 0x000fc6000001141b */
[----:B------:R0:W-:Y:S04]  /*7020*/  STL [R1+0x67c], R16 ;  /* 0x00067c1001007387 */ /* 0x0001e80000100800 */
[----:B------:R-:W3:Y:S01]  /*7030*/  LDL.LU R27, [R1+0x58] ;  /* 0x00005800011b7983 */ /* 0x000ee20000300800 */
[----:B------:R-:W-:Y:S02]  /*7040*/  IADD3.X R5, PT, PT, R5, UR17, RZ, P5, !PT ;  /* 0x0000001105057c10 */ /* 0x000fe4000affe4ff */
[----:B------:R-:W-:-:S03]  /*7050*/  IADD3.X R4, PT, PT, R4, UR17, RZ, P3, !PT ;  /* 0x0000001104047c10 */ /* 0x000fc60009ffe4ff */
[----:B------:R5:W-:Y:S01]  /*7060*/  STL [R1+0x648], R5 ;  /* 0x0006480501007387 */ /* 0x000be20000100800 */
[----:B------:R-:W-:-:S03]  /*7070*/  IADD3.X R3, PT, PT, R3, UR17, RZ, P2, !PT ;  /* 0x0000001103037c10 */ /* 0x000fc600097fe4ff */
[----:B------:R-:W3:Y:S01]  /*7080*/  LDL.LU R28, [R1+0x54] ;  /* 0x00005400011c7983 */ /* 0x000ee20000300800 */
[----:B------:R-:W-:Y:S02]  /*7090*/  IADD3.X R2, PT, PT, R2, UR17, RZ, P1, !PT ;  /* 0x0000001102027c10 */ /* 0x000fe40008ffe4ff */
[----:B------:R-:W-:Y:S02]  /*70a0*/  IADD3.X R9, PT, PT, R9, UR17, RZ, P0, !PT ;  /* 0x0000001109097c10 */ /* 0x000fe400087fe4ff */
[----:B------:R-:W-:Y:S02]  /*70b0*/  IADD3.X R8, PT, PT, R8, UR17, RZ, P4, !PT ;  /* 0x0000001108087c10 */ /* 0x000fe4000a7fe4ff */
[----:B------:R-:W-:Y:S02]  /*70c0*/  IADD3.X R7, PT, PT, R7, UR17, RZ, P6, !PT ;  /* 0x0000001107077c10 */ /* 0x000fe4000b7fe4ff */
[----:B----4-:R-:W-:Y:S02]  /*70d0*/  SHF.R.S32.HI R6, RZ, 0x1f, R15 ;  /* 0x0000001fff067819 */ /* 0x010fe4000001140f */
[----:B------:R-:W-:-:S05]  /*70e0*/  IADD3 R15, P5, PT, R15, UR16, RZ ;  /* 0x000000100f0f7c10 */ /* 0x000fca000ffbe0ff */
[----:B------:R1:W-:Y:S04]  /*70f0*/  STL [R1+0x684], R15 ;  /* 0x0006840f01007387 */ /* 0x0003e80000100800 */
[----:B0-----:R-:W4:Y:S04]  /*7100*/  LDL.LU R16, [R1+0x4c] ;  /* 0x00004c0001107983 */ /* 0x001f280000300800 */
[----:B------:R0:W-:Y:S01]  /*7110*/  STL [R1+0x650], R4 ;  /* 0x0006500401007387 */ /* 0x0001e20000100800 */
[----:B-----5:R-:W-:Y:S02]  /*7120*/  SHF.R.S32.HI R5, RZ, 0x1f, R14 ;  /* 0x0000001fff057819 */ /* 0x020fe4000001140e */
[----:B------:R-:W-:-:S05]  /*7130*/  IADD3 R14, P3, PT, R14, UR16, RZ ;  /* 0x000000100e0e7c10 */ /* 0x000fca000ff7e0ff */
[----:B------:R5:W-:Y:S04]  /*7140*/  STL [R1+0x68c], R14 ;  /* 0x00068c0e01007387 */ /* 0x000be80000100800 */
[----:B-1----:R-:W4:Y:S04]  /*7150*/  LDL.LU R15, [R1+0x40] ;  /* 0x00004000010f7983 */ /* 0x002f280000300800 */
[----:B------:R-:W-:Y:S01]  /*7160*/  STL [R1+0x658], R3 ;  /* 0x0006580301007387 */ /* 0x000fe20000100800 */
[----:B0-----:R-:W-:-:S03]  /*7170*/  SHF.R.S32.HI R4, RZ, 0x1f, R13 ;  /* 0x0000001fff047819 */ /* 0x001fc6000001140d */
[----:B-----5:R-:W5:Y:S01]  /*7180*/  LDL.LU R14, [R1+0x34] ;  /* 0x00003400010e7983 */ /* 0x020f620000300800 */
[----:B------:R-:W-:-:S05]  /*7190*/  IADD3 R13, P2, PT, R13, UR16, RZ ;  /* 0x000000100d0d7c10 */ /* 0x000fca000ff5e0ff */
[----:B------:R0:W-:Y:S04]  /*71a0*/  STL [R1+0x694], R13 ;  /* 0x0006940d01007387 */ /* 0x0001e80000100800 */
[----:B0-----:R-:W5:Y:S01]  /*71b0*/  LDL.LU R13, [R1+0x28] ;  /* 0x00002800010d7983 */ /* 0x001f620000300800 */
[----:B------:R-:W-:Y:S02]  /*71c0*/  SHF.R.S32.HI R3, RZ, 0x1f, R12 ;  /* 0x0000001fff037819 */ /* 0x000fe4000001140c */
[----:B------:R-:W-:Y:S01]  /*71d0*/  IADD3 R12, P1, PT, R12, UR16, RZ ;  /* 0x000000100c0c7c10 */ /* 0x000fe2000ff3e0ff */
[----:B------:R-:W-:Y:S04]  /*71e0*/  STL [R1+0x660], R2 ;  /* 0x0006600201007387 */ /* 0x000fe80000100800 */
[----:B------:R0:W-:Y:S04]  /*71f0*/  STL [R1+0x69c], R12 ;  /* 0x00069c0c01007387 */ /* 0x0001e80000100800 */
[----:B0-----:R-:W5:Y:S04]  /*7200*/  LDL.LU R12, [R1+0x1c] ;  /* 0x00001c00010c7983 */ /* 0x001f680000300800 */
[----:B------:R0:W-:Y:S01]  /*7210*/  STL [R1+0x668], R9 ;  /* 0x0006680901007387 */ /* 0x0001e20000100800 */
[----:B------:R-:W-:-:S02]  /*7220*/  SHF.R.S32.HI R2, RZ, 0x1f, R11 ;  /* 0x0000001fff027819 */ /* 0x000fc4000001140b */
[----:B0-----:R-:W-:Y:S02]  /*7230*/  IADD3 R9, P0, PT, R11, UR16, RZ ;  /* 0x000000100b097c10 */ /* 0x001fe4000ff1e0ff */
[----:B------:R-:W5:Y:S04]  /*7240*/  LDL.LU R11, [R1+0x14] ;  /* 0x00001400010b7983 */ /* 0x000f680000300800 */
[----:B------:R0:W-:Y:S04]  /*7250*/  STL [R1+0x6a4], R9 ;  /* 0x0006a40901007387 */ /* 0x0001e80000100800 */
[----:B------:R1:W-:Y:S01]  /*7260*/  STL [R1+0x670], R8 ;  /* 0x0006700801007387 */ /* 0x0003e20000100800 */
[----:B------:R-:W-:-:S02]  /*7270*/  IADD3.X R6, PT, PT, R6, UR17, RZ, P5, !PT ;  /* 0x0000001106067c10 */ /* 0x000fc4000affe4ff */
[----:B0-----:R-:W-:Y:S02]  /*7280*/  SHF.R.S32.HI R9, RZ, 0x1f, R10 ;  /* 0x0000001fff097819 */ /* 0x001fe4000001140a */
[----:B-1----:R-:W-:Y:S02]  /*7290*/  IADD3 R8, P4, PT, R10, UR16, RZ ;  /* 0x000000100a087c10 */ /* 0x002fe4000ff9e0ff */
[----:B------:R-:W5:Y:S04]  /*72a0*/  LDL.LU R10, [R1+0x8] ;  /* 0x00000800010a7983 */ /* 0x000f680000300800 */
[----:B------:R0:W-:Y:S04]  /*72b0*/  STL [R1+0x6ac], R8 ;  /* 0x0006ac0801007387 */ /* 0x0001e80000100800 */
[----:B------:R1:W-:Y:S01]  /*72c0*/  STL [R1+0x678], R7 ;  /* 0x0006780701007387 */ /* 0x0003e20000100800 */
[----:B------:R-:W-:-:S02]  /*72d0*/  IADD3.X R5, PT, PT, R5, UR17, RZ, P3, !PT ;  /* 0x0000001105057c10 */ /* 0x000fc40009ffe4ff */
[----:B0-----:R-:W-:Y:S02]  /*72e0*/  SHF.R.S32.HI R8, RZ, 0x1f, R18 ;  /* 0x0000001fff087819 */ /* 0x001fe40000011412 */
[----:B-1----:R-:W-:Y:S02]  /*72f0*/  IADD3 R7, P6, PT, R18, UR16, RZ ;  /* 0x0000001012077c10 */ /* 0x002fe4000ffde0ff */
[----:B------:R-:W5:Y:S04]  /*7300*/  LDL.LU R18, [R1+0xad0] ;  /* 0x000ad00001127983 */ /* 0x000f680000300800 */
[----:B------:R-:W-:Y:S04]  /*7310*/  STL [R1+0x6b4], R7 ;  /* 0x0006b40701007387 */ /* 0x000fe80000100800 */
[----:B------:R2:W-:Y:S02]  /*7320*/  STL [R1+0x680], R6 ;  /* 0x0006800601007387 */ /* 0x0005e40000100800 */
[----:B--2---:R-:W-:-:S02]  /*7330*/  IADD3 R6, P5, PT, R17, UR16, RZ ;  /* 0x0000001011067c10 */ /* 0x004fc4000ffbe0ff */
[----:B------:R-:W-:Y:S02]  /*7340*/  SHF.R.S32.HI R7, RZ, 0x1f, R17 ;  /* 0x0000001fff077819 */ /* 0x000fe40000011411 */
[----:B------:R-:W2:Y:S04]  /*7350*/  LDL.LU R17, [R1+0xacc] ;  /* 0x000acc0001117983 */ /* 0x000ea80000300800 */
[----:B------:R3:W-:Y:S04]  /*7360*/  STL [R1+0x6bc], R6 ;  /* 0x0006bc0601007387 */ /* 0x0007e80000100800 */
[----:B------:R0:W-:Y:S01]  /*7370*/  STL [R1+0x688], R5 ;  /* 0x0006880501007387 */ /* 0x0001e20000100800 */
[----:B---3--:R-:W-:-:S02]  /*7380*/  SHF.R.S32.HI R6, RZ, 0x1f, R27 ;  /* 0x0000001fff067819 */ /* 0x008fc4000001141b */
[----:B0-----:R-:W-:Y:S02]  /*7390*/  IADD3 R5, P3, PT, R27, UR16, RZ ;  /* 0x000000101b057c10 */ /* 0x001fe4000ff7e0ff */
[----:B------:R-:W3:Y:S01]  /*73a0*/  LDL.LU R27, [R1+0xac8] ;  /* 0x000ac800011b7983 */ /* 0x000ee20000300800 */
[----:B------:R-:W-:-:S03]  /*73b0*/  IADD3.X R4, PT, PT, R4, UR17, RZ, P2, !PT ;  /* 0x0000001104047c10 */ /* 0x000fc600097fe4ff */
[----:B------:R0:W-:Y:S04]  /*73c0*/  STL [R1+0x6c4], R5 ;  /* 0x0006c40501007387 */ /* 0x0001e80000100800 */
[----:B------:R-:W-:Y:S01]  /*73d0*/  STL [R1+0x690], R4 ;  /* 0x0006900401007387 */ /* 0x000fe20000100800 */
[----:B0-----:R-:W-:Y:S02]  /*73e0*/  SHF.R.S32.HI R5, RZ, 0x1f, R28 ;  /* 0x0000001fff057819 */ /* 0x001fe4000001141c */
[----:B------:R-:W-:-:S05]  /*73f0*/  IADD3 R28, P2, PT, R28, UR16, RZ ;  /* 0x000000101c1c7c10 */ /* 0x000fca000ff5e0ff */
[----:B------:R0:W-:Y:S02]  /*7400*/  STL [R1+0x6cc], R28 ;  /* 0x0006cc1c01007387 */ /* 0x0001e40000100800 */
[----:B0-----:R-:W-:-:S05]  /*7410*/  IADD3.X R28, PT, PT, R3, UR17, RZ, P1, !PT ;  /* 0x00000011031c7c10 */ /* 0x001fca0008ffe4ff */
[----:B------:R0:W-:Y:S02]  /*7420*/  STL [R1+0x698], R28 ;  /* 0x0006981c01007387 */ /* 0x0001e40000100800 */
[----:B0-----:R-:W-:Y:S02]  /*7430*/  IADD3.X R28, PT, PT, R2, UR17, RZ, P0, !PT ;  /* 0x00000011021c7c10 */ /* 0x001fe400087fe4ff */
[----:B----4-:R-:W-:Y:S02]  /*7440*/  SHF.R.S32.HI R4, RZ, 0x1f, R16 ;  /* 0x0000001fff047819 */ /* 0x010fe40000011410 */
[----:B------:R-:W-:-:S05]  /*7450*/  IADD3 R16, P1, PT, R16, UR16, RZ ;  /* 0x0000001010107c10 */ /* 0x000fca000ff3e0ff */
[----:B------:R0:W-:Y:S04]  /*7460*/  STL [R1+0x6d4], R16 ;  /* 0x0006d41001007387 */ /* 0x0001e80000100800 */
[----:B------:R-:W-:Y:S01]  /*7470*/  STL [R1+0x6a0], R28 ;  /* 0x0006a01c01007387 */ /* 0x000fe20000100800 */
[----:B------:R-:W-:Y:S02]  /*7480*/  SHF.R.S32.HI R3, RZ, 0x1f, R15 ;  /* 0x0000001fff037819 */ /* 0x000fe4000001140f */
[----:B0-----:R-:W-:Y:S02]  /*7490*/  IADD3 R16, P0, PT, R15, UR16, RZ ;  /* 0x000000100f107c10 */ /* 0x001fe4000ff1e0ff */
[----:B------:R-:W-:Y:S02]  /*74a0*/  IADD3.X R15, PT, PT, R9, UR17, RZ, P4, !PT ;  /* 0x00000011090f7c10 */ /* 0x000fe4000a7fe4ff */
[----:B-----5:R-:W-:-:S02]  /*74b0*/  SHF.R.S32.HI R2, RZ, 0x1f, R14 ;  /* 0x0000001fff027819 */ /* 0x020fc4000001140e */
[----:B------:R-:W-:Y:S01]  /*74c0*/  IADD3 R14, P4, PT, R14, UR16, RZ ;  /* 0x000000100e0e7c10 */ /* 0x000fe2000ff9e0ff */
[----:B------:R-:W-:Y:S04]  /*74d0*/  STL [R1+0x6dc], R16 ;  /* 0x0006dc1001007387 */ /* 0x000fe80000100800 */
[----:B------:R0:W-:Y:S04]  /*74e0*/  STL [R1+0x6a8], R15 ;  /* 0x0006a80f01007387 */ /* 0x0001e80000100800 */
[----:B------:R1:W-:Y:S01]  /*74f0*/  STL [R1+0x6e4], R14 ;  /* 0x0006e40e01007387 */ /* 0x0003e20000100800 */
[----:B------:R-:W-:-:S02]  /*7500*/  SHF.R.S32.HI R9, RZ, 0x1f, R13 ;  /* 0x0000001fff097819 */ /* 0x000fc4000001140d */
[----:B0-----:R-:W-:Y:S02]  /*7510*/  IADD3.X R15, PT, PT, R8, UR17, RZ, P6, !PT ;  /* 0x00000011080f7c10 */ /* 0x001fe4000b7fe4ff */
[----:B-1----:R-:W-:Y:S02]  /*7520*/  IADD3 R14, P6, PT, R13, UR16, RZ ;  /* 0x000000100d0e7c10 */ /* 0x002fe4000ffde0ff */
[----:B------:R-:W-:Y:S01]  /*7530*/  IADD3.X R13, PT, PT, R7, UR17, RZ, P5, !PT ;  /* 0x00000011070d7c10 */ /* 0x000fe2000affe4ff */
[----:B------:R-:W-:Y:S04]  /*7540*/  STL [R1+0x6b0], R15 ;  /* 0x0006b00f01007387 */ /* 0x000fe80000100800 */
[----:B------:R-:W-:Y:S01]  /*7550*/  STL [R1+0x6ec], R14 ;  /* 0x0006ec0e01007387 */ /* 0x000fe20000100800 */
[----:B------:R-:W-:-:S02]  /*7560*/  SHF.R.S32.HI R8, RZ, 0x1f, R12 ;  /* 0x0000001fff087819 */ /* 0x000fc4000001140c */
[----:B------:R-:W-:Y:S01]  /*7570*/  IADD3 R12, P5, PT, R12, UR16, RZ ;  /* 0x000000100c0c7c10 */ /* 0x000fe2000ffbe0ff */
[----:B------:R0:W-:Y:S04]  /*7580*/  STL [R1+0x6b8], R13 ;  /* 0x0006b80d01007387 */ /* 0x0001e80000100800 */
[----:B------:R1:W-:Y:S01]  /*7590*/  STL [R1+0x6f4], R12 ;  /* 0x0006f40c01007387 */ /* 0x0003e20000100800 */
[----:B0-----:R-:W-:Y:S02]  /*75a0*/  IADD3.X R13, PT, PT, R6, UR17, RZ, P3, !PT ;  /* 0x00000011060d7c10 */ /* 0x001fe40009ffe4ff */
[----:B------:R-:W-:Y:S02]  /*75b0*/  SHF.R.S32.HI R7, RZ, 0x1f, R11 ;  /* 0x0000001fff077819 */ /* 0x000fe4000001140b */
[----:B-1----:R-:W-:-:S02]  /*75c0*/  IADD3 R12, P3, PT, R11, UR16, RZ ;  /* 0x000000100b0c7c10 */ /* 0x002fc4000ff7e0ff */
[----:B------:R-:W-:Y:S01]  /*75d0*/  IADD3.X R11, PT, PT, R5, UR17, RZ, P2, !PT ;  /* 0x00000011050b7c10 */ /* 0x000fe200097fe4ff */
[----:B------:R-:W-:Y:S04]  /*75e0*/  STL [R1+0x6c0], R13 ;  /* 0x0006c00d01007387 */ /* 0x000fe80000100800 */
[----:B------:R-:W-:Y:S04]  /*75f0*/  STL [R1+0x6fc], R12 ;  /* 0x0006fc0c01007387 */ /* 0x000fe80000100800 */
[----:B------:R0:W-:Y:S01]  /*7600*/  STL [R1+0x6c8], R11 ;  /* 0x0006c80b01007387 */ /* 0x0001e20000100800 */
[----:B------:R-:W-:-:S02]  /*7610*/  SHF.R.S32.HI R6, RZ, 0x1f, R10 ;  /* 0x0000001fff067819 */ /* 0x000fc4000001140a */
[----:B------:R-:W-:Y:S02]  /*7620*/  IADD3 R10, P2, PT, R10, UR16, RZ ;  /* 0x000000100a0a7c10 */ /* 0x000fe4000ff5e0ff */
[----:B0-----:R-:W-:-:S03]  /*7630*/  IADD3.X R11, PT, PT, R4, UR17, RZ, P1, !PT ;  /* 0x00000011040b7c10 */ /* 0x001fc60008ffe4ff */
[----:B------:R3:W-:Y:S01]  /*7640*/  STL [R1+0x704], R10 ;  /* 0x0007040a01007387 */ /* 0x0007e20000100800 */
[----:B------:R-:W-:-:S03]  /*7650*/  IADD3.X R3, PT, PT, R3, UR17, RZ, P0, !PT ;  /* 0x0000001103037c10 */ /* 0x000fc600087fe4ff */
[----:B------:R-:W-:Y:S01]  /*7660*/  STL [R1+0x6d0], R11 ;  /* 0x0006d00b01007387 */ /* 0x000fe20000100800 */
[----:B------:R-:W-:Y:S01]  /*7670*/  IADD3.X R2, PT, PT, R2, UR17, RZ, P4, !PT ;  /* 0x0000001102027c10 */ /* 0x000fe2000a7fe4ff */
[----:B------:R-:W-:Y:S01]  /*7680*/  IMAD R19, R19, UR10, RZ ;  /* 0x0000000a13137c24 */ /* 0x000fe2000f8e02ff */
[----:B------:R-:W-:Y:S02]  /*7690*/  IADD3.X R9, PT, PT, R9, UR17, RZ, P6, !PT ;  /* 0x0000001109097c10 */ /* 0x000fe4000b7fe4ff */
[----:B---3--:R-:W-:-:S05]  /*76a0*/  IADD3 R10, P1, PT, R27, UR16, RZ ;  /* 0x000000101b0a7c10 */ /* 0x008fca000ff3e0ff */
[----:B------:R2:W-:Y:S04]  /*76b0*/  STL [R1+0x70c], R10 ;  /* 0x00070c0a01007387 */ /* 0x0005e80000100800 */
[----:B------:R-:W3:Y:S01]  /*76c0*/  LDL.LU R15, [R1+0x94] ;  /* 0x00009400010f7983 */ /* 0x000ee20000300800 */
[----:B--2---:R-:W-:-:S03]  /*76d0*/  IADD3 R10, P0, PT, R17, UR16, RZ ;  /* 0x00000010110a7c10 */ /* 0x004fc6000ff1e0ff */
[----:B------:R-:W-:Y:S04]  /*76e0*/  STL [R1+0x6d8], R3 ;  /* 0x0006d80301007387 */ /* 0x000fe80000100800 */
[----:B------:R0:W-:Y:S04]  /*76f0*/  STL [R1+0x714], R10 ;  /* 0x0007140a01007387 */ /* 0x0001e80000100800 */
[----:B------:R-:W2:Y:S01]  /*7700*/  LDL.LU R14, [R1+0x98] ;  /* 0x00009800010e7983 */ /* 0x000ea20000300800 */
[----:B0-----:R-:W-:-:S03]  /*7710*/  IADD3 R10, P4, PT, R18, UR16, RZ ;  /* 0x00000010120a7c10 */ /* 0x001fc6000ff9e0ff */
[----:B------:R-:W-:Y:S04]  /*7720*/  STL [R1+0x6e0], R2 ;  /* 0x0006e00201007387 */ /* 0x000fe80000100800 */
[----:B------:R0:W-:Y:S04]  /*7730*/  STL [R1+0x71c], R10 ;  /* 0x00071c0a01007387 */ /* 0x0001e80000100800 */
[----:B------:R-:W4:Y:S01]  /*7740*/  LDL.LU R13, [R1+0x9c] ;  /* 0x00009c00010d7983 */ /* 0x000f220000300800 */
[----:B0-----:R-:W-:-:S03]  /*7750*/  IADD3 R10, P6, PT, R19, UR16, RZ ;  /* 0x00000010130a7c10 */ /* 0x001fc6000ffde0ff */
[----:B------:R-:W-:Y:S04]  /*7760*/  STL [R1+0x6e8], R9 ;  /* 0x0006e80901007387 */ /* 0x000fe80000100800 */
[----:B------:R-:W5:Y:S04]  /*7770*/  LDL.LU R12, [R1+0xa0] ;  /* 0x0000a000010c7983 */ /* 0x000f680000300800 */
[----:B------:R0:W-:Y:S04]  /*7780*/  STL [R1+0x724], R10 ;  /* 0x0007240a01007387 */ /* 0x0001e80000100800 */
[----:B------:R-:W5:Y:S01]  /*7790*/  LDL.LU R11, [R1+0xa4] ;  /* 0x0000a400010b7983 */ /* 0x000f620000300800 */
[----:B------:R-:W-:Y:S01]  /*77a0*/  IMAD R20, R20, UR10, RZ ;  /* 0x0000000a14147c24 */ /* 0x000fe2000f8e02ff */
[----:B------:R-:W-:Y:S01]  /*77b0*/  IADD3.X R8, PT, PT, R8, UR17, RZ, P5, !PT ;  /* 0x0000001108087c10 */ /* 0x000fe2000affe4ff */
[----:B------:R-:W-:-:S03]  /*77c0*/  IMAD R21, R21, UR10, RZ ;  /* 0x0000000a15157c24 */ /* 0x000fc6000f8e02ff */
[----:B0-----:R-:W-:Y:S01]  /*77d0*/  IADD3 R10, P5, PT, R20, UR16, RZ ;  /* 0x00000010140a7c10 */ /* 0x001fe2000ffbe0ff */
[----:B------:R-:W-:Y:S01]  /*77e0*/  STL [R1+0x6f0], R8 ;  /* 0x0006f00801007387 */ /* 0x000fe20000100800 */
[----:B------:R-:W-:Y:S01]  /*77f0*/  IADD3.X R16, PT, PT, R7, UR17, RZ, P3, !PT ;  /* 0x0000001107107c10 */ /* 0x000fe20009ffe4ff */
[----:B------:R-:W-:Y:S02]  /*7800*/  IMAD R22, R22, UR10, RZ ;  /* 0x0000000a16167c24 */ /* 0x000fe4000f8e02ff */
[----:B------:R0:W-:Y:S01]  /*7810*/  STL [R1+0x72c], R10 ;  /* 0x00072c0a01007387 */ /* 0x0001e20000100800 */
[----:B------:R-:W-:-:S03]  /*7820*/  IMAD R23, R23, UR10, RZ ;  /* 0x0000000a17177c24 */ /* 0x000fc6000f8e02ff */
[----:B------:R1:W-:Y:S01]  /*7830*/  STL [R1+0x6f8], R16 ;  /* 0x0006f81001007387 */ /* 0x0003e20000100800 */
[----:B0-----:R-:W-:Y:S02]  /*7840*/  IADD3 R10, P3, PT, R21, UR16, RZ ;  /* 0x00000010150a7c10 */ /* 0x001fe4000ff7e0ff */
[----:B------:R-:W-:Y:S02]  /*7850*/  SHF.R.S32.HI R5, RZ, 0x1f, R27 ;  /* 0x0000001fff057819 */ /* 0x000fe4000001141b */
[----:B-1----:R-:W-:Y:S01]  /*7860*/  IADD3.X R16, PT, PT, R6, UR17, RZ, P2, !PT ;  /* 0x0000001106107c10 */ /* 0x002fe200097fe4ff */
        /* <DEDUP_REMOVED lines=13> */
[----:B------:R-:W-:-:S03]  /*7940*/  SHF.R.S32.HI R2, RZ, 0x1f, R19 ;  /* 0x0000001fff027819 */ /* 0x000fc60000011413 */
[----:B------:R1:W-:Y:S01]  /*7950*/  STL [R1+0x710], R16 ;  /* 0x0007101001007387 */ /* 0x0003e20000100800 */
[----:B0-----:R-:W-:Y:S01]  /*7960*/  IADD3 R10, P0, PT, R24, UR16, RZ ;  /* 0x00000010180a7c10 */ /* 0x001fe2000ff1e0ff */
[----:B------:R-:W-:Y:S01]  /*7970*/  IMAD R26, R26, UR10, RZ ;  /* 0x0000000a1a1a7c24 */ /* 0x000fe2000f8e02ff */
[----:B------:R-:W-:Y:S01]  /*7980*/  IADD3.X R2, PT, PT, R2, UR17, RZ, P6, !PT ;  /* 0x0000001102027c10 */ /* 0x000fe2000b7fe4ff */
[----:B------:R-:W-:Y:S01]  /*7990*/  USHF.R.S32.HI UR48, URZ, 0x1f, UR47 ;  /* 0x0000001fff307899 */ /* 0x000fe2000801142f */
[----:B-1----:R-:W-:Y:S01]  /*79a0*/  IADD3.X R16, PT, PT, R3, UR17, RZ, P4, !PT ;  /* 0x0000001103107c10 */ /* 0x002fe2000a7fe4ff */
[----:B------:R0:W-:Y:S01]  /*79b0*/  STL [R1+0x74c], R10 ;  /* 0x00074c0a01007387 */ /* 0x0001e20000100800 */
[----:B------:R-:W-:Y:S01]  /*79c0*/  SHF.R.S32.HI R9, RZ, 0x1f, R20 ;  /* 0x0000001fff097819 */ /* 0x000fe20000011414 */
[----:B------:R-:W-:Y:S02]  /*79d0*/  USHF.R.S32.HI UR49, URZ, 0x1f, UR46 ;  /* 0x0000001fff317899 */ /* 0x000fe4000801142e */
[----:B------:R1:W-:Y:S01]  /*79e0*/  STL [R1+0x718], R16 ;  /* 0x0007181001007387 */ /* 0x0003e20000100800 */
[----:B------:R-:W-:Y:S01]  /*79f0*/  SHF.R.S32.HI R8, RZ, 0x1f, R21 ;  /* 0x0000001fff087819 */ /* 0x000fe20000011415 */
[----:B------:R-:W-:Y:S01]  /*7a00*/  USHF.R.S32.HI UR50, URZ, 0x1f, UR45 ;  /* 0x0000001fff327899 */ /* 0x000fe2000801142d */
[----:B------:R-:W-:Y:S01]  /*7a10*/  SHF.R.S32.HI R7, RZ, 0x1f, R22 ;  /* 0x0000001fff077819 */ /* 0x000fe20000011416 */
[----:B------:R-:W-:Y:S01]  /*7a20*/  USHF.R.S32.HI UR51, URZ, 0x1f, UR44 ;  /* 0x0000001fff337899 */ /* 0x000fe2000801142c */
[----:B0-----:R-:W-:Y:S01]  /*7a30*/  IADD3 R10, P4, PT, R25, UR16, RZ ;  /* 0x00000010190a7c10 */ /* 0x001fe2000ff9e0ff */
[----:B------:R-:W-:Y:S01]  /*7a40*/  USHF.R.S32.HI UR52, URZ, 0x1f, UR43 ;  /* 0x0000001fff347899 */ /* 0x000fe2000801142b */
[----:B------:R-:W-:Y:S01]  /*7a50*/  SHF.R.S32.HI R6, RZ, 0x1f, R23 ;  /* 0x0000001fff067819 */ /* 0x000fe20000011417 */
[----:B------:R-:W-:Y:S01]  /*7a60*/  USHF.R.S32.HI UR53, URZ, 0x1f, UR42 ;  /* 0x0000001fff357899 */ /* 0x000fe2000801142a */
[----:B-1----:R-:W-:Y:S01]  /*7a70*/  IADD3 R16, P6, PT, R26, UR16, RZ ;  /* 0x000000101a107c10 */ /* 0x002fe2000ffde0ff */
[----:B------:R-:W-:Y:S01]  /*7a80*/  STL [R1+0x754], R10 ;  /* 0x0007540a01007387 */ /* 0x000fe20000100800 */
[----:B------:R-:W-:Y:S01]  /*7a90*/  SHF.R.S32.HI R5, RZ, 0x1f, R24 ;  /* 0x0000001fff057819 */ /* 0x000fe20000011418 */
[----:B------:R-:W-:-:S02]  /*7aa0*/  USHF.R.S32.HI UR54, URZ, 0x1f, UR41 ;  /* 0x0000001fff367899 */ /* 0x000fc40008011429 */
[----:B------:R0:W-:Y:S01]  /*7ab0*/  STL [R1+0x720], R2 ;  /* 0x0007200201007387 */ /* 0x0001e20000100800 */
[----:B------:R-:W-:Y:S01]  /*7ac0*/  SHF.R.S32.HI R4, RZ, 0x1f, R25 ;  /* 0x0000001fff047819 */ /* 0x000fe20000011419 */
[----:B------:R-:W-:Y:S02]  /*7ad0*/  USHF.R.S32.HI UR55, URZ, 0x1f, UR40 ;  /* 0x0000001fff377899 */ /* 0x000fe40008011428 */
[----:B------:R-:W-:Y:S01]  /*7ae0*/  STL [R1+0x75c], R16 ;  /* 0x00075c1001007387 */ /* 0x000fe20000100800 */
[----:B------:R-:W-:Y:S02]  /*7af0*/  USHF.R.S32.HI UR56, URZ, 0x1f, UR39 ;  /* 0x0000001fff387899 */ /* 0x000fe40008011427 */
[----:B------:R-:W-:Y:S02]  /*7b00*/  USHF.R.S32.HI UR57, URZ, 0x1f, UR38 ;  /* 0x0000001fff397899 */ /* 0x000fe40008011426 */
[----:B------:R-:W-:Y:S01]  /*7b10*/  USHF.R.S32.HI UR58, URZ, 0x1f, UR37 ;  /* 0x0000001fff3a7899 */ /* 0x000fe20008011425 */
[----:B0-----:R-:W-:Y:S01]  /*7b20*/  IADD3.X R2, PT, PT, R9, UR17, RZ, P5, !PT ;  /* 0x0000001109027c10 */ /* 0x001fe2000affe4ff */
[----:B------:R-:W-:-:S02]  /*7b30*/  USHF.R.S32.HI UR59, URZ, 0x1f, UR36 ;  /* 0x0000001fff3b7899 */ /* 0x000fc40008011424 */
[----:B------:R-:W-:Y:S02]  /*7b40*/  USHF.R.S32.HI UR60, URZ, 0x1f, UR35 ;  /* 0x0000001fff3c7899 */ /* 0x000fe40008011423 */
[----:B------:R0:W-:Y:S01]  /*7b50*/  STL [R1+0x728], R2 ;  /* 0x0007280201007387 */ /* 0x0001e20000100800 */
[----:B------:R-:W-:Y:S02]  /*7b60*/  USHF.R.S32.HI UR61, URZ, 0x1f, UR34 ;  /* 0x0000001fff3d7899 */ /* 0x000fe40008011422 */
[----:B------:R-:W-:Y:S02]  /*7b70*/  USHF.R.S32.HI UR62, URZ, 0x1f, UR33 ;  /* 0x0000001fff3e7899 */ /* 0x000fe40008011421 */
[----:B------:R-:W-:Y:S02]  /*7b80*/  USHF.R.S32.HI UR63, URZ, 0x1f, UR32 ;  /* 0x0000001fff3f7899 */ /* 0x000fe40008011420 */
[----:B------:R-:W-:Y:S02]  /*7b90*/  USHF.R.S32.HI UR64, URZ, 0x1f, UR31 ;  /* 0x0000001fff407899 */ /* 0x000fe4000801141f */
[----:B------:R-:W-:Y:S01]  /*7ba0*/  USHF.R.S32.HI UR65, URZ, 0x1f, UR30 ;  /* 0x0000001fff417899 */ /* 0x000fe2000801141e */
[----:B0-----:R-:W-:Y:S01]  /*7bb0*/  IADD3.X R2, PT, PT, R8, UR17, RZ, P3, !PT ;  /* 0x0000001108027c10 */ /* 0x001fe20009ffe4ff */
[----:B------:R-:W-:Y:S01]  /*7bc0*/  USHF.R.S32.HI UR66, URZ, 0x1f, UR29 ;  /* 0x0000001fff427899 */ /* 0x000fe2000801141d */
[----:B------:R-:W-:Y:S01]  /*7bd0*/  SHF.R.S32.HI R3, RZ, 0x1f, R26 ;  /* 0x0000001fff037819 */ /* 0x000fe2000001141a */
[----:B------:R-:W-:-:S02]  /*7be0*/  USHF.R.S32.HI UR67, URZ, 0x1f, UR28 ;  /* 0x0000001fff437899 */ /* 0x000fc4000801141c */
[----:B------:R-:W-:Y:S02]  /*7bf0*/  USHF.R.S32.HI UR68, URZ, 0x1f, UR27 ;  /* 0x0000001fff447899 */ /* 0x000fe4000801141b */
[----:B------:R-:W-:Y:S02]  /*7c00*/  USHF.R.S32.HI UR69, URZ, 0x1f, UR26 ;  /* 0x0000001fff457899 */ /* 0x000fe4000801141a */
[----:B------:R-:W-:Y:S02]  /*7c10*/  USHF.R.S32.HI UR70, URZ, 0x1f, UR25 ;  /* 0x0000001fff467899 */ /* 0x000fe40008011419 */
[----:B------:R-:W-:Y:S02]  /*7c20*/  USHF.R.S32.HI UR71, URZ, 0x1f, UR24 ;  /* 0x0000001fff477899 */ /* 0x000fe40008011418 */
[----:B------:R-:W-:Y:S02]  /*7c30*/  USHF.R.S32.HI UR72, URZ, 0x1f, UR23 ;  /* 0x0000001fff487899 */ /* 0x000fe40008011417 */
[----:B------:R-:W-:-:S02]  /*7c40*/  USHF.R.S32.HI UR73, URZ, 0x1f, UR22 ;  /* 0x0000001fff497899 */ /* 0x000fc40008011416 */
[----:B------:R-:W-:Y:S02]  /*7c50*/  USHF.R.S32.HI UR74, URZ, 0x1f, UR21 ;  /* 0x0000001fff4a7899 */ /* 0x000fe40008011415 */
[----:B------:R-:W-:Y:S02]  /*7c60*/  USHF.R.S32.HI UR75, URZ, 0x1f, UR20 ;  /* 0x0000001fff4b7899 */ /* 0x000fe40008011414 */
[----:B------:R-:W-:Y:S01]  /*7c70*/  USHF.R.S32.HI UR76, URZ, 0x1f, UR18 ;  /* 0x0000001fff4c7899 */ /* 0x000fe20008011412 */
[----:B------:R-:W0:Y:S01]  /*7c80*/  LDCU.64 UR10, c[0x0][0x380] ;  /* 0x00007000ff0a77ac */ /* 0x000e220008000a00 */
[----:B---3--:R-:W-:Y:S02]  /*7c90*/  SHF.R.S32.HI R10, RZ, 0x1f, R15 ;  /* 0x0000001fff0a7819 */ /* 0x008fe4000001140f */
[----:B------:R-:W-:-:S05]  /*7ca0*/  IADD3 R15, P5, PT, R15, UR16, RZ ;  /* 0x000000100f0f7c10 */ /* 0x000fca000ffbe0ff */
[----:B------:R-:W-:Y:S04]  /*7cb0*/  STL [R1+0x764], R15 ;  /* 0x0007640f01007387 */ /* 0x000fe80000100800 */
[----:B------:R1:W-:Y:S01]  /*7cc0*/  STL [R1+0x730], R2 ;  /* 0x0007300201007387 */ /* 0x0003e20000100800 */
[----:B--2---:R-:W-:Y:S02]  /*7cd0*/  SHF.R.S32.HI R9, RZ, 0x1f, R14 ;  /* 0x0000001fff097819 */ /* 0x004fe4000001140e */
[----:B------:R-:W-:Y:S02]  /*7ce0*/  IADD3 R14, P3, PT, R14, UR16, RZ ;  /* 0x000000100e0e7c10 */ /* 0x000fe4000ff7e0ff */
[----:B-1----:R-:W-:-:S03]  /*7cf0*/  IADD3.X R2, PT, PT, R7, UR17, RZ, P2, !PT ;  /* 0x0000001107027c10 */ /* 0x002fc600097fe4ff */
[----:B------:R-:W-:Y:S04]  /*7d00*/  STL [R1+0x76c], R14 ;  /* 0x00076c0e01007387 */ /* 0x000fe80000100800 */
[----:B------:R1:W-:Y:S01]  /*7d10*/  STL [R1+0x738], R2 ;  /* 0x0007380201007387 */ /* 0x0003e20000100800 */
[----:B----4-:R-:W-:Y:S02]  /*7d20*/  SHF.R.S32.HI R8, RZ, 0x1f, R13 ;  /* 0x0000001fff087819 */ /* 0x010fe4000001140d */
[----:B------:R-:W-:Y:S02]  /*7d30*/  IADD3 R13, P2, PT, R13, UR16, RZ ;  /* 0x000000100d0d7c10 */ /* 0x000fe4000ff5e0ff */
[----:B-1----:R-:W-:-:S03]  /*7d40*/  IADD3.X R2, PT, PT, R6, UR17, RZ, P1, !PT ;  /* 0x0000001106027c10 */ /* 0x002fc60008ffe4ff */
[----:B------:R-:W-:Y:S01]  /*7d50*/  STL [R1+0x774], R13 ;  /* 0x0007740d01007387 */ /* 0x000fe20000100800 */
[----:B-----5:R-:W-:-:S03]  /*7d60*/  SHF.R.S32.HI R7, RZ, 0x1f, R12 ;  /* 0x0000001fff077819 */ /* 0x020fc6000001140c */
[----:B------:R1:W-:Y:S01]  /*7d70*/  STL [R1+0x740], R2 ;  /* 0x0007400201007387 */ /* 0x0003e20000100800 */
[----:B------:R-:W-:Y:S02]  /*7d80*/  IADD3 R12, P1, PT, R12, UR16, RZ ;  /* 0x000000100c0c7c10 */ /* 0x000fe4000ff3e0ff */
[----:B------:R-:W-:Y:S02]  /*7d90*/  SHF.R.S32.HI R6, RZ, 0x1f, R11 ;  /* 0x0000001fff067819 */ /* 0x000fe4000001140b */
[----:B-1----:R-:W-:Y:S02]  /*7da0*/  IADD3.X R2, PT, PT, R5, UR17, RZ, P0, !PT ;  /* 0x0000001105027c10 */ /* 0x002fe400087fe4ff */
[----:B------:R-:W-:Y:S01]  /*7db0*/  IADD3 R11, P0, PT, R11, UR16, RZ ;  /* 0x000000100b0b7c10 */ /* 0x000fe2000ff1e0ff */
[----:B------:R-:W-:Y:S04]  /*7dc0*/  STL [R1+0x77c], R12 ;  /* 0x00077c0c01007387 */ /* 0x000fe80000100800 */
[----:B------:R1:W-:Y:S01]  /*7dd0*/  STL [R1+0x748], R2 ;  /* 0x0007480201007387 */ /* 0x0003e20000100800 */
[----:B------:R-:W-:-:S03]  /*7de0*/  SHF.R.S32.HI R5, RZ, 0x1f, R0 ;  /* 0x0000001fff057819 */ /* 0x000fc60000011400 */
[----:B------:R2:W-:Y:S01]  /*7df0*/  STL [R1+0x784], R11 ;  /* 0x0007840b01007387 */ /* 0x0005e20000100800 */
[----:B-1----:R-:W-:Y:S02]  /*7e00*/  IADD3.X R2, PT, PT, R4, UR17, RZ, P4, !PT ;  /* 0x0000001104027c10 */ /* 0x002fe4000a7fe4ff */
[----:B------:R-:W-:Y:S02]  /*7e10*/  IADD3.X R4, PT, PT, R3, UR17, RZ, P6, !PT ;  /* 0x0000001103047c10 */ /* 0x000fe4000b7fe4ff */
[----:B--2---:R-:W-:Y:S02]  /*7e20*/  IADD3 R11, P4, PT, R0, UR16, RZ ;  /* 0x00000010000b7c10 */ /* 0x004fe4000ff9e0ff */
[----:B------:R-:W-:Y:S01]  /*7e30*/  IADD3 R3, P6, PT, R29, UR16, RZ ;  /* 0x000000101d037c10 */ /* 0x000fe2000ffde0ff */
[----:B------:R-:W2:Y:S01]  /*7e40*/  LDL.LU R0, [R1+0xac4] ;  /* 0x000ac40001007983 */ /* 0x000ea20000300800 */
[----:B------:R-:W-:-:S03]  /*7e50*/  IADD3.X R10, PT, PT, R10, UR17, RZ, P5, !PT ;  /* 0x000000110a0a7c10 */ /* 0x000fc6000affe4ff */
[----:B------:R1:W-:Y:S04]  /*7e60*/  STL [R1+0x750], R2 ;  /* 0x0007500201007387 */ /* 0x0003e80000100800 */
[----:B------:R-:W-:Y:S04]  /*7e70*/  STL [R1+0x78c], R11 ;  /* 0x00078c0b01007387 */ /* 0x000fe80000100800 */
[----:B------:R3:W-:Y:S04]  /*7e80*/  STL [R1+0x758], R4 ;  /* 0x0007580401007387 */ /* 0x0007e80000100800 */
[----:B------:R4:W-:Y:S01]  /*7e90*/  STL [R1+0x794], R3 ;  /* 0x0007940301007387 */ /* 0x0009e20000100800 */
[----:B-1----:R-:W-:-:S02]  /*7ea0*/  SHF.R.S32.HI R2, RZ, 0x1f, R29 ;  /* 0x0000001fff027819 */ /* 0x002fc4000001141d */
[----:B---3--:R-:W-:Y:S01]  /*7eb0*/  IADD3.X R4, PT, PT, R9, UR17, RZ, P3, !PT ;  /* 0x0000001109047c10 */ /* 0x008fe20009ffe4ff */
[----:B------:R-:W-:Y:S01]  /*7ec0*/  STL [R1+0x760], R10 ;  /* 0x0007600a01007387 */ /* 0x000fe20000100800 */
[----:B----4-:R-:W-:-:S03]  /*7ed0*/  IADD3.X R3, PT, PT, R8, UR17, RZ, P2, !PT ;  /* 0x0000001108037c10 */ /* 0x010fc600097fe4ff */
[----:B------:R1:W-:Y:S01]  /*7ee0*/  STL [R1+0x768], R4 ;  /* 0x0007680401007387 */ /* 0x0003e20000100800 */
[----:B------:R-:W-:-:S03]  /*7ef0*/  IADD3.X R7, PT, PT, R7, UR17, RZ, P1, !PT ;  /* 0x0000001107077c10 */ /* 0x000fc60008ffe4ff */
[----:B------:R3:W-:Y:S01]  /*7f00*/  STL [R1+0x770], R3 ;  /* 0x0007700301007387 */ /* 0x0007e20000100800 */
[----:B------:R-:W-:Y:S02]  /*7f10*/  IADD3.X R2, PT, PT, R2, UR17, RZ, P6, !PT ;  /* 0x0000001102027c10 */ /* 0x000fe4000b7fe4ff */
[----:B-1----:R-:W-:Y:S01]  /*7f20*/  IADD3.X R4, PT, PT, R6, UR17, RZ, P0, !PT ;  /* 0x0000001106047c10 */ /* 0x002fe200087fe4ff */
[----:B------:R-:W-:Y:S01]  /*7f30*/  STL [R1+0x778], R7 ;  /* 0x0007780701007387 */ /* 0x000fe20000100800 */
[----:B---3--:R-:W-:-:S03]  /*7f40*/  IADD3.X R3, PT, PT, R5, UR17, RZ, P4, !PT ;  /* 0x0000001105037c10 */ /* 0x008fc6000a7fe4ff */
[----:B------:R-:W-:Y:S04]  /*7f50*/  STL [R1+0x780], R4 ;  /* 0x0007800401007387 */ /* 0x000fe80000100800 */
[----:B------:R1:W-:Y:S04]  /*7f60*/  STL [R1+0x788], R3 ;  /* 0x0007880301007387 */ /* 0x0003e80000100800 */
[----:B------:R3:W-:Y:S04]  /*7f70*/  STL [R1+0x790], R2 ;  /* 0x0007900201007387 */ /* 0x0007e80000100800 */
[----:B------:R-:W-:Y:S04]  /*7f80*/  STL [R1+0x60], RZ ;  /* 0x000060ff01007387 */ /* 0x000fe80000100800 */
        /* <DEDUP_REMOVED lines=243> */
[----:B------:R-:W4:Y:S04]  /*8ec0*/  LDL.LU R12, [R1+0x430] ;  /* 0x00043000010c7983 */ /* 0x000f280000300800 */
[----:B------:R-:W5:Y:S01]  /*8ed0*/  LDL.LU R11, [R1+0x434] ;  /* 0x00043400010b7983 */ /* 0x000f620000300800 */
[----:B------:R-:W0:Y:S03]  /*8ee0*/  S2R R29, SR_TID.X ;  /* 0x00000000001d7919 */ /* 0x000e260000002100 */
[----:B------:R-:W-:Y:S04]  /*8ef0*/  STL [R1+0x50], RZ ;  /* 0x000050ff01007387 */ /* 0x000fe80000100800 */
[----:B------:R-:W-:Y:S04]  /*8f00*/  STL [R1+0x54], RZ ;  /* 0x000054ff01007387 */ /* 0x000fe80000100800 */
[----:B------:R-:W-:Y:S04]  /*8f10*/  STL [R1+0x58], RZ ;  /* 0x000058ff01007387 */ /* 0x000fe80000100800 */
[----:B------:R-:W-:Y:S04]  /*8f20*/  STL [R1+0x5c], RZ ;  /* 0x00005cff01007387 */ /* 0x000fe80000100800 */
[----:B------:R-:W-:Y:S04]  /*8f30*/  STL [R1+0x40], RZ ;  /* 0x000040ff01007387 */ /* 0x000fe80000100800 */
[----:B------:R-:W-:Y:S01]  /*8f40*/  STL [R1+0x44], RZ ;  /* 0x000044ff01007387 */ /* 0x000fe20000100800 */
[----:B0-----:R-:W-:-:S03]  /*8f50*/  LOP3.LUT R29, R29, 0x1f, RZ, 0xc0, !PT ;  /* 0x0000001f1d1d7812 */ /* 0x001fc600078ec0ff */
[----:B------:R-:W-:Y:S02]  /*8f60*/  STL [R1+0x48], RZ ;  /* 0x000048ff01007387 */ /* 0x000fe40000100800 */
[----:B------:R-:W-:Y:S02]  /*8f70*/  IMAD R23, R29, UR15, RZ ;  /* 0x0000000f1d177c24 */ /* 0x000fe4000f8e02ff */
[----:B------:R-:W-:Y:S04]  /*8f80*/  STL [R1+0x4c], RZ ;  /* 0x00004cff01007387 */ /* 0x000fe80000100800 */
[----:B------:R-:W-:Y:S01]  /*8f90*/  STL [R1+0x30], RZ ;  /* 0x000030ff01007387 */ /* 0x000fe20000100800 */
[----:B-1----:R-:W-:Y:S02]  /*8fa0*/  SHF.R.S32.HI R3, RZ, 0x1f, R23 ;  /* 0x0000001fff037819 */ /* 0x002fe40000011417 */
[C---:B--2---:R-:W-:Y:S01]  /*8fb0*/  LOP3.LUT R3, R0.reuse, 0x40, RZ, 0x3c, !PT ;  /* 0x0000004000037812 */ /* 0x044fe200078e3cff */
[----:B------:R-:W-:Y:S01]  /*8fc0*/  STL [R1+0x34], RZ ;  /* 0x000034ff01007387 */ /* 0x000fe20000100800 */
[----:B---3--:R-:W-:-:S03]  /*8fd0*/  LOP3.LUT R2, R0, 0x20, RZ, 0x3c, !PT ;  /* 0x0000002000027812 */ /* 0x008fc600078e3cff */
[----:B------:R-:W-:Y:S01]  /*8fe0*/  STL [R1+0x38], RZ ;  /* 0x000038ff01007387 */ /* 0x000fe20000100800 */
[----:B------:R-:W-:-:S03]  /*8ff0*/  LOP3.LUT R2, R0, 0x60, RZ, 0x3c, !PT ;  /* 0x0000006000027812 */ /* 0x000fc600078e3cff */
[----:B------:R-:W-:Y:S01]  /*9000*/  STL [R1+0x3c], RZ ;  /* 0x00003cff01007387 */ /* 0x000fe20000100800 */
[----:B------:R-:W-:Y:S01]  /*9010*/  USHF.L.U32 UR16, UR15, 0x5, URZ ;  /* 0x000000050f107899 */ /* 0x000fe200080006ff */
[----:B----4-:R-:W-:Y:S02]  /*9020*/  IMAD R5, R12, UR12, RZ ;  /* 0x0000000c0c057c24 */ /* 0x010fe4000f8e02ff */
[----:B-----5:R-:W-:-:S03]  /*9030*/  IMAD R4, R11, UR12, RZ ;  /* 0x0000000c0b047c24 */ /* 0x020fc6000f8e02ff */
[----:B------:R-:W-:Y:S02]  /*9040*/  IADD3 R7, P5, PT, R5, UR47, RZ ;  /* 0x0000002f05077c10 */ /* 0x000fe4000ffbe0ff */
[----:B------:R-:W-:Y:S01]  /*9050*/  SHF.R.S32.HI R3, RZ, 0x1f, R5 ;  /* 0x0000001fff037819 */ /* 0x000fe20000011405 */
[----:B------:R-:W-:Y:S01]  /*9060*/  STL [R1+0x5b4], R5 ;  /* 0x0005b40501007387 */ /* 0x000fe20000100800 */
[----:B------:R-:W-:-:S03]  /*9070*/  IADD3 R6, P2, PT, R4, UR47, RZ ;  /* 0x0000002f04067c10 */ /* 0x000fc6000ff5e0ff */
[----:B------:R-:W-:Y:S01]  /*9080*/  STL [R1+0x5b0], R4 ;  /* 0x0005b00401007387 */ /* 0x000fe20000100800 */
[----:B------:R-:W-:-:S03]  /*9090*/  SHF.R.S32.HI R2, RZ, 0x1f, R4 ;  /* 0x0000001fff027819 */ /* 0x000fc60000011404 */
[----:B------:R0:W-:Y:S04]  /*90a0*/  STL [R1+0xac0], R7 ;  /* 0x000ac00701007387 */ /* 0x0001e80000100800 */
[----:B------:R-:W-:Y:S04]  /*90b0*/  STL [R1+0x7bc], R3 ;  /* 0x0007bc0301007387 */ /* 0x000fe80000100800 */
[----:B------:R1:W-:Y:S01]  /*90c0*/  STL [R1+0xab8], R6 ;  /* 0x000ab80601007387 */ /* 0x0003e20000100800 */
[----:B0-----:R-:W-:-:S03]  /*90d0*/  IADD3 R7, P1, PT, R5, UR46, RZ ;  /* 0x0000002e05077c10 */ /* 0x001fc6000ff3e0ff */
[----:B------:R-:W-:Y:S01]  /*90e0*/  STL [R1+0x7b8], R2 ;  /* 0x0007b80201007387 */ /* 0x000fe20000100800 */
[----:B-1----:R-:W-:-:S03]  /*90f0*/  IADD3 R6, P0, PT, R4, UR46, RZ ;  /* 0x0000002e04067c10 */ /* 0x002fc6000ff1e0ff */
[----:B------:R0:W-:Y:S04]  /*9100*/  STL [R1+0xab0], R7 ;  /* 0x000ab00701007387 */ /* 0x0001e80000100800 */
[----:B------:R1:W-:Y:S01]  /*9110*/  STL [R1+0xaa8], R6 ;  /* 0x000aa80601007387 */ /* 0x0003e20000100800 */
[C---:B------:R-:W-:Y:S02]  /*9120*/  IADD3 R8, P6, PT, R5.reuse, UR44, RZ ;  /* 0x0000002c05087c10 */ /* 0x040fe4000ffde0ff */
[----:B0-----:R-:W-:Y:S02]  /*9130*/  IADD3 R7, P4, PT, R5, UR45, RZ ;  /* 0x0000002d05077c10 */ /* 0x001fe4000ff9e0ff */
[----:B-1----:R-:W-:-:S03]  /*9140*/  IADD3 R6, P3, PT, R4, UR45, RZ ;  /* 0x0000002d04067c10 */ /* 0x002fc6000ff7e0ff */
[----:B------:R0:W-:Y:S04]  /*9150*/  STL [R1+0xaa0], R7 ;  /* 0x000aa00701007387 */ /* 0x0001e80000100800 */
[----:B------:R1:W-:Y:S01]  /*9160*/  STL [R1+0xa98], R6 ;  /* 0x000a980601007387 */ /* 0x0003e20000100800 */
[----:B0-----:R-:W-:-:S03]  /*9170*/  IADD3.X R7, PT, PT, R3, UR48, RZ, P5, !PT ;  /* 0x0000003003077c10 */ /* 0x001fc6000affe4ff */
[----:B------:R0:W-:Y:S01]  /*9180*/  STL [R1+0xa90], R8 ;  /* 0x000a900801007387 */ /* 0x0001e20000100800 */
[----:B-1----:R-:W-:-:S03]  /*9190*/  IADD3 R6, P5, PT, R4, UR44, RZ ;  /* 0x0000002c04067c10 */ /* 0x002fc6000ffbe0ff */
[----:B------:R1:W-:Y:S04]  /*91a0*/  STL [R1+0xabc], R7 ;  /* 0x000abc0701007387 */ /* 0x0003e80000100800 */
[----:B------:R2:W-:Y:S01]  /*91b0*/  STL [R1+0xa88], R6 ;  /* 0x000a880601007387 */ /* 0x0005e20000100800 */
[----:B0-----:R-:W-:Y:S02]  /*91c0*/  IADD3.X R8, PT, PT, R2, UR48, RZ, P2, !PT ;  /* 0x0000003002087c10 */ /* 0x001fe400097fe4ff */
[----:B-1----:R-:W-:-:S03]  /*91d0*/  IADD3 R7, P2, PT, R5, UR43, RZ ;  /* 0x0000002b05077c10 */ /* 0x002fc6000ff5e0ff */
[----:B------:R0:W-:Y:S01]  /*91e0*/  STL [R1+0xab4], R8 ;  /* 0x000ab40801007387 */ /* 0x0001e20000100800 */
[----:B--2---:R-:W-:-:S03]  /*91f0*/  IADD3.X R6, PT, PT, R3, UR49, RZ, P1, !PT ;  /* 0x0000003103067c10 */ /* 0x004fc60008ffe4ff */
[----:B------:R1:W-:Y:S04]  /*9200*/  STL [R1+0xa80], R7 ;  /* 0x000a800701007387 */ /* 0x0003e80000100800 */
[----:B------:R2:W-:Y:S01]  /*9210*/  STL [R1+0xaac], R6 ;  /* 0x000aac0601007387 */ /* 0x0005e20000100800 */
[----:B0-----:R-:W-:Y:S02]  /*9220*/  IADD3 R8, P1, PT, R4, UR43, RZ ;  /* 0x0000002b04087c10 */ /* 0x001fe4000ff3e0ff */
[----:B-1----:R-:W-:-:S03]  /*9230*/  IADD3.X R7, PT, PT, R2, UR49, RZ, P0, !PT ;  /* 0x0000003102077c10 */ /* 0x002fc600087fe4ff */
[----:B------:R0:W-:Y:S01]  /*9240*/  STL [R1+0xa78], R8 ;  /* 0x000a780801007387 */ /* 0x0001e20000100800 */
[----:B--2---:R-:W-:-:S03]  /*9250*/  IADD3 R6, P0, PT, R5, UR42, RZ ;  /* 0x0000002a05067c10 */ /* 0x004fc6000ff1e0ff */
        /* <DEDUP_REMOVED lines=192> */
[----:B------:R1:W-:Y:S01]  /*9e60*/  STL [R1+0x924], R7 ;  /* 0x0009240701007387 */ /* 0x0003e20000100800 */
[----:B------:R-:W-:-:S03]  /*9e70*/  USHF.R.S32.HI UR15, URZ, 0x1f, UR19 ;  /* 0x0000001fff0f7899 */ /* 0x000fc60008011413 */
[----:B------:R2:W-:Y:S01]  /*9e80*/  STL [R1+0x8f0], R6 ;  /* 0x0008f00601007387 */ /* 0x0005e20000100800 */
[----:B0-----:R-:W-:Y:S02]  /*9e90*/  IADD3.X R8, PT, PT, R3, UR74, RZ, P0, !PT ;  /* 0x0000004a03087c10 */ /* 0x001fe400087fe4ff */
[----:B-1----:R-:W-:-:S03]  /*9ea0*/  IADD3 R7, P0, PT, R4, UR18, RZ ;  /* 0x0000001204077c10 */ /* 0x002fc6000ff1e0ff */
[----:B------:R-:W-:Y:S01]  /*9eb0*/  STL [R1+0x91c], R8 ;  /* 0x00091c0801007387 */ /* 0x000fe20000100800 */
[----:B--2---:R-:W-:Y:S02]  /*9ec0*/  IADD3.X R6, PT, PT, R2, UR74, RZ, P4, !PT ;  /* 0x0000004a02067c10 */ /* 0x004fe4000a7fe4ff */
[----:B------:R-:W-:Y:S01]  /*9ed0*/  IADD3 R5, P4, PT, R5, UR14, RZ ;  /* 0x0000000e05057c10 */ /* 0x000fe2000ff9e0ff */
[----:B------:R0:W-:Y:S04]  /*9ee0*/  STL [R1+0x8e8], R7 ;  /* 0x0008e80701007387 */ /* 0x0001e80000100800 */
[----:B------:R1:W-:Y:S01]  /*9ef0*/  STL [R1+0x914], R6 ;  /* 0x0009140601007387 */ /* 0x0003e20000100800 */
[----:B------:R-:W-:-:S03]  /*9f00*/  USHF.R.S32.HI UR17, URZ, 0x1f, UR14 ;  /* 0x0000001fff117899 */ /* 0x000fc6000801140e */
[----:B------:R2:W-:Y:S01]  /*9f10*/  STL [R1+0x8e0], R5 ;  /* 0x0008e00501007387 */ /* 0x0005e20000100800 */
[C---:B0-----:R-:W-:Y:S02]  /*9f20*/  IADD3.X R7, PT, PT, R3.reuse, UR75, RZ, P3, !PT ;  /* 0x0000004b03077c10 */ /* 0x041fe40009ffe4ff */
[----:B-1----:R-:W-:Y:S02]  /*9f30*/  IADD3 R6, P3, PT, R4, UR14, RZ ;  /* 0x0000000e04067c10 */ /* 0x002fe4000ff7e0ff */
[----:B------:R-:W-:Y:S02]  /*9f40*/  IADD3.X R4, PT, PT, R3, UR15, RZ, P5, !PT ;  /* 0x0000000f03047c10 */ /* 0x000fe4000affe4ff */
[C---:B--2---:R-:W-:Y:S01]  /*9f50*/  IADD3.X R5, PT, PT, R2.reuse, UR75, RZ, P6, !PT ;  /* 0x0000004b02057c10 */ /* 0x044fe2000b7fe4ff */
[----:B------:R-:W-:Y:S04]  /*9f60*/  STL [R1+0x90c], R7 ;  /* 0x00090c0701007387 */ /* 0x000fe80000100800 */
[----:B------:R0:W-:Y:S04]  /*9f70*/  STL [R1+0x8d8], R6 ;  /* 0x0008d80601007387 */ /* 0x0001e80000100800 */
[----:B------:R1:W-:Y:S04]  /*9f80*/  STL [R1+0x904], R5 ;  /* 0x0009040501007387 */ /* 0x0003e80000100800 */
[----:B------:R2:W-:Y:S01]  /*9f90*/  STL [R1+0x8fc], R4 ;  /* 0x0008fc0401007387 */ /* 0x0005e20000100800 */
[----:B0-----:R-:W-:-:S02]  /*9fa0*/  IADD3.X R6, PT, PT, R2, UR15, RZ, P2, !PT ;  /* 0x0000000f02067c10 */ /* 0x001fc400097fe4ff */
[----:B-1----:R-:W-:-:S03]  /*9fb0*/  IADD3.X R5, PT, PT, R3, UR76, RZ, P1, !PT ;  /* 0x0000004c03057c10 */ /* 0x002fc60008ffe4ff */
[----:B------:R0:W-:Y:S01]  /*9fc0*/  STL [R1+0x8f4], R6 ;  /* 0x0008f40601007387 */ /* 0x0001e20000100800 */
[----:B------:R-:W-:Y:S02]  /*9fd0*/  IADD3.X R3, PT, PT, R3, UR17, RZ, P4, !PT ;  /* 0x0000001103037c10 */ /* 0x000fe4000a7fe4ff */
[C---:B--2---:R-:W-:Y:S02]  /*9fe0*/  IADD3.X R4, PT, PT, R2.reuse, UR76, RZ, P0, !PT ;  /* 0x0000004c02047c10 */ /* 0x044fe400087fe4ff */
[----:B------:R-:W-:Y:S01]  /*9ff0*/  IADD3.X R2, PT, PT, R2, UR17, RZ, P3, !PT ;  /* 0x0000001102027c10 */ /* 0x000fe20009ffe4ff */
[----:B------:R0:W-:Y:S04]  /*a000*/  STL [R1+0x8ec], R5 ;  /* 0x0008ec0501007387 */ /* 0x0001e80000100800 */
[----:B------:R0:W-:Y:S04]  /*a010*/  STL [R1+0x8e4], R4 ;  /* 0x0008e40401007387 */ /* 0x0001e80000100800 */
[----:B------:R0:W-:Y:S04]  /*a020*/  STL [R1+0x8d4], R2 ;  /* 0x0008d40201007387 */ /* 0x0001e80000100800 */
[----:B------:R0:W-:Y:S01]  /*a030*/  STL [R1+0x8dc], R3 ;  /* 0x0008dc0301007387 */ /* 0x0001e20000100800 */
[----:B------:R-:W-:Y:S01]  /*a040*/  IMAD.U32 R22, RZ, RZ, UR13 ;  /* 0x0000000dff167e24 */ /* 0x000fe2000f8e00ff */
[----:B------:R-:W-:-:S02]  /*a050*/  USHF.L.U32 UR7, UR14, 0x5, URZ ;  /* 0x000000050e077899 */ /* 0x000fc400080006ff */
[----:B------:R-:W-:Y:S02]  /*a060*/  USHF.R.S32.HI UR6, URZ, 0x5, UR6 ;  /* 0x00000005ff067899 */ /* 0x000fe40008011406 */
[----:B------:R-:W-:-:S12]  /*a070*/  USHF.R.S32.HI UR13, URZ, 0x1f, UR16 ;  /* 0x0000001fff0d7899 */ /* 0x000fd80008011410 */
.L_x_1:
[----:B0-----:R-:W2:Y:S04]  /*a080*/  LDL R3, [R1+0x5b0] ;  /* 0x0005b00001037983 */ /* 0x001ea80000100800 */
[----:B------:R-:W3:Y:S01]  /*a090*/  LDL R2, [R1+0x5b4] ;  /* 0x0005b40001027983 */ /* 0x000ee20000100800 */
[----:B-----5:R-:W-:-:S03]  /*a0a0*/  ISETP.GT.AND P2, PT, R22, RZ, PT ;  /* 0x000000ff1600720c */ /* 0x020fc60003f44270 */
        /* <DEDUP_REMOVED lines=56> */
[----:B------:R-:W4:Y:S01]  /*a430*/  LDL R5, [R1+0x7b8] ;  /* 0x0007b80001057983 */ /* 0x000f220000100800 */
[----:B0-----:R-:W-:-:S02]  /*a440*/  PRMT R7, RZ, 0x7610, R7 ;  /* 0x00007610ff077816 */ /* 0x001fc40000000007 */
[----:B--2---:R-:W-:Y:S02]  /*a450*/  IADD3 R4, P1, PT, R3, UR10, RZ ;  /* 0x0000000a03047c10 */ /* 0x004fe4000ff3e0ff */
[----:B------:R-:W2:Y:S02]  /*a460*/  LDL R3, [R1+0x7bc] ;  /* 0x0007bc0001037983 */ /* 0x000ea40000100800 */
[----:B----4-:R-:W-:-:S05]  /*a470*/  IADD3.X R5, PT, PT, R5, UR11, RZ, P1, !PT ;  /* 0x0000000b05057c10 */ /* 0x010fca0008ffe4ff */
[----:B------:R-:W4:Y:S01]  /*a480*/  @P2 LDG.E.U8 R7, desc[UR8][R4.64] ;  /* 0x0000000804072981 */ /* 0x000f22000c1e1100 */
[----:B---3--:R-:W-:Y:S02]  /*a490*/  IADD3 R2, P0, PT, R2, UR10, RZ ;  /* 0x0000000a02027c10 */ /* 0x008fe4000ff1e0ff */
[----:B------:R-:W-:Y:S02]  /*a4a0*/  PRMT R6, RZ, 0x7610, R6 ;  /* 0x00007610ff067816 */ /* 0x000fe40000000006 */
[----:B--2---:R-:W-:-:S05]  /*a4b0*/  IADD3.X R3, PT, PT, R3, UR11, RZ, P0, !PT ;  /* 0x0000000b03037c10 */ /* 0x004fca00087fe4ff */
[----:B------:R-:W2:Y:S04]  /*a4c0*/  @P2 LDG.E.U8 R6, desc[UR8][R2.64] ;  /* 0x0000000802062981 */ /* 0x000ea8000c1e1100 */
[----:B----4-:R0:W-:Y:S04]  /*a4d0*/  STL [R1+0x4b8], R7 ;  /* 0x0004b80701007387 */ /* 0x0101e80000100800 */
[----:B0-----:R-:W3:Y:S04]  /*a4e0*/  LDL.LU R7, [R1+0x128c] ;  /* 0x00128c0001077983 */ /* 0x001ee80000300800 */
[----:B------:R-:W4:Y:S01]  /*a4f0*/  LDL R5, [R1+0x8d8] ;  /* 0x0008d80001057983 */ /* 0x000f220000100800 */
[----:B------:R-:W-:-:S02]  /*a500*/  ISETP.GT.AND P3, PT, R22, 0x1, PT ;  /* 0x000000011600780c */ /* 0x000fc40003f64270 */
[----:B----4-:R-:W-:Y:S02]  /*a510*/  IADD3 R4, P1, PT, R5, UR10, RZ ;  /* 0x0000000a05047c10 */ /* 0x010fe4000ff3e0ff */
[----:B------:R-:W4:Y:S04]  /*a520*/  LDL R5, [R1+0x8d4] ;  /* 0x0008d40001057983 */ /* 0x000f280000100800 */
[----:B--2---:R0:W-:Y:S04]  /*a530*/  STL [R1+0x4b4], R6 ;  /* 0x0004b40601007387 */ /* 0x0041e80000100800 */
[----:B0-----:R-:W2:Y:S04]  /*a540*/  LDL.LU R6, [R1+0x1288] ;  /* 0x0012880001067983 */ /* 0x001ea80000300800 */
[----:B------:R-:W2:Y:S01]  /*a550*/  LDL R3, [R1+0x8e0] ;  /* 0x0008e00001037983 */ /* 0x000ea20000100800 */
[----:B---3--:R-:W-:-:S02]  /*a560*/  PRMT R7, RZ, 0x7610, R7 ;  /* 0x00007610ff077816 */ /* 0x008fc40000000007 */
[----:B----4-:R-:W-:-:S05]  /*a570*/  IADD3.X R5, PT, PT, R5, UR11, RZ, P1, !PT ;  /* 0x0000000b05057c10 */ /* 0x010fca0008ffe4ff */
[----:B------:R-:W3:Y:S01]  /*a580*/  @P3 LDG.E.U8 R7, desc[UR8][R4.64] ;  /* 0x0000000804073981 */ /* 0x000ee2000c1e1100 */
[----:B--2---:R-:W-:-:S03]  /*a590*/  IADD3 R2, P0, PT, R3, UR10, RZ ;  /* 0x0000000a03027c10 */ /* 0x004fc6000ff1e0ff */
[----:B------:R-:W2:Y:S01]  /*a5a0*/  LDL R3, [R1+0x8dc] ;  /* 0x0008dc0001037983 */ /* 0x000ea20000100800 */
[----:B------:R-:W-:-:S03]  /*a5b0*/  PRMT R6, RZ, 0x7610, R6 ;  /* 0x00007610ff067816 */ /* 0x000fc60000000006 */
[----:B---3--:R0:W-:Y:S04]  /*a5c0*/  STL [R1+0x4b0], R7 ;  /* 0x0004b00701007387 */ /* 0x0081e80000100800 */
[----:B0-----:R-:W3:Y:S04]  /*a5d0*/  LDL.LU R7, [R1+0x1284] ;  /* 0x0012840001077983 */ /* 0x001ee80000300800 */
[----:B------:R-:W4:Y:S01]  /*a5e0*/  LDL R5, [R1+0x8e8] ;  /* 0x0008e80001057983 */ /* 0x000f220000100800 */
[----:B--2---:R-:W-:-:S05]  /*a5f0*/  IADD3.X R3, PT, PT, R3, UR11, RZ, P0, !PT ;  /* 0x0000000b03037c10 */ /* 0x004fca00087fe4ff */
[----:B------:R-:W2:Y:S01]  /*a600*/  @P3 LDG.E.U8 R6, desc[UR8][R2.64] ;  /* 0x0000000802063981 */ /* 0x000ea2000c1e1100 */
[----:B------:R-:W-:Y:S02]  /*a610*/  ISETP.GT.AND P2, PT, R22, 0x2, PT ;  /* 0x000000021600780c */ /* 0x000fe40003f44270 */
        /* <DEDUP_REMOVED lines=101> */
[----:B----4-:R-:W-:-:S03]  /*ac70*/  IADD3 R4, P1, PT, R5, UR10, RZ ;  /* 0x0000000a05047c10 */ /* 0x010fc6000ff3e0ff */
[----:B------:R-:W4:Y:S04]  /*ac80*/  LDL R5, [R1+0x944] ;  /* 0x0009440001057983 */ /* 0x000f280000100800 */
[----:B--2---:R0:W-:Y:S04]  /*ac90*/  STL [R1+0x478], R6 ;  /* 0x0004780601007387 */ /* 0x0041e80000100800 */
[----:B0-----:R-:W2:Y:S04]  /*aca0*/  LDL.LU R6, [R1+0x1250] ;  /* 0x0012500001067983 */ /* 0x001ea80000300800 */
[----:B------:R-:W3:Y:S01]  /*acb0*/  LDL R3, [R1+0x950] ;  /* 0x0009500001037983 */ /* 0x000ee20000100800 */
[----:B------:R-:W-:-:S02]  /*acc0*/  ISETP.GT.AND P2, PT, R22, 0x8, PT ;  /* 0x000000081600780c */ /* 0x000fc40003f44270 */
[----:B----4-:R-:W-:Y:S02]  /*acd0*/  IADD3.X R5, PT, PT, R5, UR11, RZ, P1, !PT ;  /* 0x0000000b05057c10 */ /* 0x010fe40008ffe4ff */
[----:B--2---:R-:W-:Y:S02]  /*ace0*/  PRMT R6, RZ, 0x7610, R6 ;  /* 0x00007610ff067816 */ /* 0x004fe40000000006 */
[----:B---3--:R-:W-:Y:S02]  /*acf0*/  IADD3 R2, P0, PT, R3, UR10, RZ ;  /* 0x0000000a03027c10 */ /* 0x008fe4000ff1e0ff */
[----:B------:R-:W2:Y:S05]  /*ad00*/  LDL R3, [R1+0x94c] ;  /* 0x00094c0001037983 */ /* 0x000eaa0000100800 */
[----:B------:R-:W3:Y:S01]  /*ad10*/  @P2 LDG.E.U8 R6, desc[UR8][R4.64] ;  /* 0x0000000804062981 */ /* 0x000ee2000c1e1100 */
[----:B------:R-:W-:-:S02]  /*ad20*/  PRMT R7, RZ, 0x7610, R7 ;  /* 0x00007610ff077816 */ /* 0x000fc40000000007 */
[----:B--2---:R-:W-:Y:S01]  /*ad30*/  IADD3.X R3, PT, PT, R3, UR11, RZ, P0, !PT ;  /* 0x0000000b03037c10 */ /* 0x004fe200087fe4ff */
[----:B---3--:R0:W-:Y:S04]  /*ad40*/  STL [R1+0x474], R6 ;  /* 0x0004740601007387 */ /* 0x0081e80000100800 */
[----:B------:R-:W2:Y:S04]  /*ad50*/  @P2 LDG.E.U8 R7, desc[UR8][R2.64] ;  /* 0x0000000802072981 */ /* 0x000ea8000c1e1100 */
        /* <DEDUP_REMOVED lines=8> */
[----:B------:R-:W-:-:S02]  /*ade0*/  PRMT R29, RZ, 0x7610, R29 ;  /* 0x00007610ff1d7816 */ /* 0x000fc4000000001d */
[----:B----4-:R-:W-:-:S05]  /*adf0*/  IADD3.X R5, PT, PT, R5, UR11, RZ, P1, !PT ;  /* 0x0000000b05057c10 */ /* 0x010fca0008ffe4ff */
[----:B------:R-:W4:Y:S01]  /*ae00*/  @P3 LDG.E.U8 R29, desc[UR8][R4.64] ;  /* 0x00000008041d3981 */ /* 0x000f22000c1e1100 */
[----:B--2---:R-:W-:-:S03]  /*ae10*/  IADD3 R2, P0, PT, R3, UR10, RZ ;  /* 0x0000000a03027c10 */ /* 0x004fc6000ff1e0ff */
[----:B------:R-:W2:Y:S01]  /*ae20*/  LDL R3, [R1+0x95c] ;  /* 0x00095c0001037983 */ /* 0x000ea20000100800 */
[----:B------:R-:W-:-:S03]  /*ae30*/  PRMT R27, RZ, 0x7610, R27 ;  /* 0x00007610ff1b7816 */ /* 0x000fc6000000001b */
[----:B----4-:R0:W-:Y:S04]  /*ae40*/  STL [R1+0x46c], R29 ;  /* 0x00046c1d01007387 */ /* 0x0101e80000100800 */
[----:B0-----:R-:W4:Y:S04]  /*ae50*/  LDL.LU R29, [R1+0x1244] ;  /* 0x00124400011d7983 */ /* 0x001f280000300800 */
[----:B------:R-:W3:Y:S01]  /*ae60*/  LDL R5, [R1+0x968] ;  /* 0x0009680001057983 */ /* 0x000ee20000100800 */
[----:B--2---:R-:W-:-:S05]  /*ae70*/  IADD3.X R3, PT, PT, R3, UR11, RZ, P0, !PT ;  /* 0x0000000b03037c10 */ /* 0x004fca00087fe4ff */
[----:B------:R-:W2:Y:S01]  /*ae80*/  @P3 LDG.E.U8 R27, desc[UR8][R2.64] ;  /* 0x00000008021b3981 */ /* 0x000ea2000c1e1100 */
[----:B------:R-:W-:Y:S02]  /*ae90*/  ISETP.GT.AND P2, PT, R22, 0xa, PT ;  /* 0x0000000a1600780c */ /* 0x000fe40003f44270 */
[----:B---3--:R-:W-:Y:S02]  /*aea0*/  IADD3 R4, P1, PT, R5, UR10, RZ ;  /* 0x0000000a05047c10 */ /* 0x008fe4000ff3e0ff */
[----:B------:R-:W3:Y:S04]  /*aeb0*/  LDL R5, [R1+0x964] ;  /* 0x0009640001057983 */ /* 0x000ee80000100800 */
[----:B--2---:R0:W-:Y:S04]  /*aec0*/  STL [R1+0x468], R27 ;  /* 0x0004681b01007387 */ /* 0x0041e80000100800 */
[----:B0-----:R-:W2:Y:S04]  /*aed0*/  LDL.LU R27, [R1+0x1240] ;  /* 0x00124000011b7983 */ /* 0x001ea80000300800 */
[----:B------:R-:W2:Y:S01]  /*aee0*/  LDL R3, [R1+0x970] ;  /* 0x0009700001037983 */ /* 0x000ea20000100800 */
[----:B------:R-:W-:-:S02]  /*aef0*/  PRMT R28, RZ, 0x7610, R28 ;  /* 0x00007610ff1c7816 */ /* 0x000fc4000000001c */
[----:B---3--:R-:W-:-:S05]  /*af00*/  IADD3.X R5, PT, PT, R5, UR11, RZ, P1, !PT ;  /* 0x0000000b05057c10 */ /* 0x008fca0008ffe4ff */
[----:B------:R-:W3:Y:S01]  /*af10*/  @P2 LDG.E.U8 R28, desc[UR8][R4.64] ;  /* 0x00000008041c2981 */ /* 0x000ee2000c1e1100 */
[----:B--2---:R-:W-:-:S03]  /*af20*/  IADD3 R2, P0, PT, R3, UR10, RZ ;  /* 0x0000000a03027c10 */ /* 0x004fc6000ff1e0ff */
[----:B------:R-:W2:Y:S01]  /*af30*/  LDL R3, [R1+0x96c] ;  /* 0x00096c0001037983 */ /* 0x000ea20000100800 */
[----:B------:R-:W-:-:S03]  /*af40*/  PRMT R26, RZ, 0x7610, R26 ;  /* 0x00007610ff1a7816 */ /* 0x000fc6000000001a */
[----:B---3--:R0:W-:Y:S04]  /*af50*/  STL [R1+0x464], R28 ;  /* 0x0004641c01007387 */ /* 0x0081e80000100800 */
[----:B0-----:R-:W3:Y:S04]  /*af60*/  LDL.LU R28, [R1+0x123c] ;  /* 0x00123c00011c7983 */ /* 0x001ee80000300800 */
        /* <DEDUP_REMOVED lines=37> */
[----:B---3--:R-:W-:-:S03]  /*b1c0*/  IADD3 R4, P1, PT, R5, UR10, RZ ;  /* 0x0000000a05047c10 */ /* 0x008fc6000ff3e0ff */
[----:B------:R-:W3:Y:S04]  /*b1d0*/  LDL R5, [R1+0x994] ;  /* 0x0009940001057983 */ /* 0x000ee80000100800 */
[----:B--2---:R0:W-:Y:S04]  /*b1e0*/  STL [R1+0x44c], R20 ;  /* 0x00044c1401007387 */ /* 0x0041e80000100800 */
[----:B0-----:R-:W2:Y:S04]  /*b1f0*/  LDL.LU R20, [R1+0x1228] ;  /* 0x0012280001147983 */ /* 0x001ea80000300800 */
[----:B------:R-:W2:Y:S01]  /*b200*/  LDL R3, [R1+0x9a0] ;  /* 0x0009a00001037983 */ /* 0x000ea20000100800 */
[----:B------:R-:W-:-:S02]  /*b210*/  ISETP.GT.AND P3, PT, R22, 0xd, PT ;  /* 0x0000000d1600780c */ /* 0x000fc40003f64270 */
[----:B------:R-:W-:Y:S02]  /*b220*/  PRMT R6, RZ, 0x7610, R6 ;  /* 0x00007610ff067816 */ /* 0x000fe40000000006 */
[----:B---3--:R-:W-:-:S09]  /*b230*/  IADD3.X R5, PT, PT, R5, UR11, RZ, P1, !PT ;  /* 0x0000000b05057c10 */ /* 0x008fd20008ffe4ff */
[----:B------:R-:W3:Y:S04]  /*b240*/  @P3 LDG.E.U8 R6, desc[UR8][R4.64] ;  /* 0x0000000804063981 */ /* 0x000ee8000c1e1100 */
[----:B------:R-:W4:Y:S01]  /*b250*/  LDL R5, [R1+0x9a8] ;  /* 0x0009a80001057983 */ /* 0x000f220000100800 */
[----:B--2---:R-:W-:-:S03]  /*b260*/  IADD3 R2, P0, PT, R3, UR10, RZ ;  /* 0x0000000a03027c10 */ /* 0x004fc6000ff1e0ff */
[----:B------:R-:W2:Y:S01]  /*b270*/  LDL R3, [R1+0x99c] ;  /* 0x00099c0001037983 */ /* 0x000ea20000100800 */
[----:B------:R-:W-:-:S03]  /*b280*/  PRMT R19, RZ, 0x7610, R19 ;  /* 0x00007610ff137816 */ /* 0x000fc60000000013 */
[----:B---3--:R0:W-:Y:S01]  /*b290*/  STL [R1+0x448], R6 ;  /* 0x0004480601007387 */ /* 0x0081e20000100800 */
[----:B----4-:R-:W-:-:S03]  /*b2a0*/  IADD3 R4, P1, PT, R5, UR10, RZ ;  /* 0x0000000a05047c10 */ /* 0x010fc6000ff3e0ff */
[----:B0-----:R-:W3:Y:S01]  /*b2b0*/  LDL R6, [R1+0x9bc] ;  /* 0x0009bc0001067983 */ /* 0x001ee20000100800 */
[----:B--2---:R-:W-:-:S03]  /*b2c0*/  IADD3.X R3, PT, PT, R3, UR11, RZ, P0, !PT ;  /* 0x0000000b03037c10 */ /* 0x004fc600087fe4ff */
[----:B------:R-:W2:Y:S04]  /*b2d0*/  LDL R5, [R1+0x9a4] ;  /* 0x0009a40001057983 */ /* 0x000ea80000100800 */
[----:B------:R-:W4:Y:S01]  /*b2e0*/  @P3 LDG.E.U8 R19, desc[UR8][R2.64] ;  /* 0x0000000802133981 */ /* 0x000f22000c1e1100 */
[----:B------:R-:W-:Y:S02]  /*b2f0*/  ISETP.GT.AND P2, PT, R22, 0xe, PT ;  /* 0x0000000e1600780c */ /* 0x000fe40003f44270 */
[----:B------:R-:W-:Y:S02]  /*b300*/  PRMT R18, RZ, 0x7610, R18 ;  /* 0x00007610ff127816 */ /* 0x000fe40000000012 */
[----:B--2---:R-:W-:Y:S01]  /*b310*/  IADD3.X R5, PT, PT, R5, UR11, RZ, P1, !PT ;  /* 0x0000000b05057c10 */ /* 0x004fe20008ffe4ff */
[----:B----4-:R0:W-:Y:S08]  /*b320*/  STL [R1+0x444], R19 ;  /* 0x0004441301007387 */ /* 0x0101f00000100800 */
[----:B------:R-:W2:Y:S04]  /*b330*/  @P2 LDG.E.U8 R18, desc[UR8][R4.64] ;  /* 0x0000000804122981 */ /* 0x000ea8000c1e1100 */
[----:B0-----:R-:W4:Y:S04]  /*b340*/  LDL.LU R19, [R1+0x1224] ;  /* 0x0012240001137983 */ /* 0x001f280000300800 */
[----:B------:R-:W2:Y:S02]  /*b350*/  LDL R3, [R1+0x9b0] ;  /* 0x0009b00001037983 */ /* 0x000ea40000100800 */
[----:B--2---:R-:W-:-:S02]  /*b360*/  IADD3 R2, P0, PT, R3, UR10, RZ ;  /* 0x0000000a03027c10 */ /* 0x004fc4000ff1e0ff */
[----:B------:R-:W2:Y:S04]  /*b370*/  LDL R3, [R1+0x9ac] ;  /* 0x0009ac0001037983 */ /* 0x000ea80000100800 */
[----:B------:R0:W-:Y:S04]  /*b380*/  STL [R1+0x440], R18 ;  /* 0x0004401201007387 */ /* 0x0001e80000100800 */
[----:B0-----:R-:W3:Y:S04]  /*b390*/  LDL.LU R18, [R1+0x1220] ;  /* 0x0012200001127983 */ /* 0x001ee80000300800 */
[----:B------:R-:W3:Y:S01]  /*b3a0*/  LDL R5, [R1+0x9b8] ;  /* 0x0009b80001057983 */ /* 0x000ee20000100800 */
[----:B------:R-:W-:-:S02]  /*b3b0*/  PRMT R23, RZ, 0x7610, R23 ;  /* 0x00007610ff177816 */ /* 0x000fc40000000017 */
[----:B--2---:R-:W-:-:S05]  /*b3c0*/  IADD3.X R3, PT, PT, R3, UR11, RZ, P0, !PT ;  /* 0x0000000b03037c10 */ /* 0x004fca00087fe4ff */
[----:B------:R-:W2:Y:S01]  /*b3d0*/  @P2 LDG.E.U8 R23, desc[UR8][R2.64] ;  /* 0x0000000802172981 */ /* 0x000ea2000c1e1100 */
[----:B------:R-:W-:Y:S02]  /*b3e0*/  ISETP.GT.AND P3, PT, R22, 0xf, PT ;  /* 0x0000000f1600780c */ /* 0x000fe40003f64270 */
[----:B------:R-:W-:Y:S01]  /*b3f0*/  PRMT R0, RZ, 0x7610, R0 ;  /* 0x00007610ff007816 */ /* 0x000fe20000000000 */
[----:B------:R-:W4:Y:S01]  /*b400*/  LDL R3, [R1+0x9c0] ;  /* 0x0009c00001037983 */ /* 0x000f220000100800 */
[----:B---3--:R-:W-:-:S03]  /*b410*/  IADD3 R4, P1, PT, R5, UR10, RZ ;  /* 0x0000000a05047c10 */ /* 0x008fc6000ff3e0ff */
[----:B------:R-:W3:Y:S04]  /*b420*/  LDL R5, [R1+0x9b4] ;  /* 0x0009b40001057983 */ /* 0x000ee80000100800 */
[----:B--2---:R-:W-:Y:S01]  /*b430*/  STL [R1+0x11ac], R23 ;  /* 0x0011ac1701007387 */ /* 0x004fe20000100800 */
[----:B---3--:R-:W-:-:S05]  /*b440*/  IADD3.X R5, PT, PT, R5, UR11, RZ, P1, !PT ;  /* 0x0000000b05057c10 */ /* 0x008fca0008ffe4ff */
[----:B------:R-:W2:Y:S04]  /*b450*/  @P3 LDG.E.U8 R0, desc[UR8][R4.64] ;  /* 0x0000000804003981 */ /* 0x000ea8000c1e1100 */
[----:B------:R-:W3:Y:S01]  /*b460*/  LDL R5, [R1+0x9c8] ;  /* 0x0009c80001057983 */ /* 0x000ee20000100800 */
[----:B----4-:R-:W-:Y:S02]  /*b470*/  IADD3 R2, P0, PT, R3, UR10, RZ ;  /* 0x0000000a03027c10 */ /* 0x010fe4000ff1e0ff */
[----:B------:R-:W-:Y:S02]  /*b480*/  PRMT R17, RZ, 0x7610, R17 ;  /* 0x00007610ff117816 */ /* 0x000fe40000000011 */
[----:B------:R-:W-:Y:S02]  /*b490*/  IADD3.X R3, PT, PT, R6, UR11, RZ, P0, !PT ;  /* 0x0000000b06037c10 */ /* 0x000fe400087fe4ff */
[----:B------:R-:W4:Y:S04]  /*b4a0*/  LDL R6, [R1+0x9dc] ;  /* 0x0009dc0001067983 */ /* 0x000f280000100800 */
[----:B------:R-:W4:Y:S04]  /*b4b0*/  @P3 LDG.E.U8 R17, desc[UR8][R2.64] ;  /* 0x0000000802113981 */ /* 0x000f28000c1e1100 */
[----:B--2---:R-:W-:Y:S01]  /*b4c0*/  STL [R1+0x11b0], R0 ;  /* 0x0011b00001007387 */ /* 0x004fe20000100800 */
[----:B---3--:R-:W-:-:S03]  /*b4d0*/  IADD3 R4, P1, PT, R5, UR10, RZ ;  /* 0x0000000a05047c10 */ /* 0x008fc6000ff3e0ff */
[----:B------:R-:W2:Y:S01]  /*b4e0*/  LDL R5, [R1+0x9c4] ;  /* 0x0009c40001057983 */ /* 0x000ea20000100800 */
[----:B------:R-:W-:Y:S02]  /*b4f0*/  ISETP.GT.AND P2, PT, R22, 0x10, PT ;  /* 0x000000101600780c */ /* 0x000fe40003f44270 */
[----:B------:R-:W-:Y:S01]  /*b500*/  PRMT R16, RZ, 0x7610, R16 ;  /* 0x00007610ff107816 */ /* 0x000fe20000000010 */
[----:B----4-:R0:W-:Y:S04]  /*b510*/  STL [R1+0x434], R17 ;  /* 0x0004341101007387 */ /* 0x0101e80000100800 */
        /* <DEDUP_REMOVED lines=14> */
[----:B------:R-:W-:Y:S02]  /*b600*/  ISETP.GT.AND P3, PT, R22, 0x11, PT ;  /* 0x000000111600780c */ /* 0x000fe40003f64270 */
[----:B------:R-:W-:Y:S01]  /*b610*/  PRMT R0, RZ, 0x7610, R0 ;  /* 0x00007610ff007816 */ /* 0x000fe20000000000 */
[----:B----4-:R0:W-:Y:S04]  /*b620*/  STL [R1+0x2c], R15 ;  /* 0x00002c0f01007387 */ /* 0x0101e80000100800 */
[----:B0-----:R-:W4:Y:S04]  /*b630*/  LDL.LU R15, [R1+0x1214] ;  /* 0x00121400010f7983 */ /* 0x001f280000300800 */
[----:B------:R-:W3:Y:S01]  /*b640*/  LDL R3, [R1+0x9e0] ;  /* 0x0009e00001037983 */ /* 0x000ee20000100800 */
[----:B--2---:R-:W-:-:S05]  /*b650*/  IADD3.X R5, PT, PT, R5, UR11, RZ, P1, !PT ;  /* 0x0000000b05057c10 */ /* 0x004fca0008ffe4ff */
[----:B------:R0:W2:Y:S04]  /*b660*/  @P3 LDG.E.U8 R0, desc[UR8][R4.64] ;  /* 0x0000000804003981 */ /* 0x0000a8000c1e1100 */
[----:B------:R-:W0:Y:S01]  /*b670*/  LDL R5, [R1+0x9e8] ;  /* 0x0009e80001057983 */ /* 0x000e220000100800 */
[----:B------:R-:W-:Y:S02]  /*b680*/  PRMT R14, RZ, 0x7610, R14 ;  /* 0x00007610ff0e7816 */ /* 0x000fe4000000000e */
[----:B---3--:R-:W-:-:S04]  /*b690*/  IADD3 R2, P0, PT, R3, UR10, RZ ;  /* 0x0000000a03027c10 */ /* 0x008fc8000ff1e0ff */
[----:B------:R-:W-:Y:S02]  /*b6a0*/  IADD3.X R3, PT, PT, R6, UR11, RZ, P0, !PT ;  /* 0x0000000b06037c10 */ /* 0x000fe400087fe4ff */
[----:B------:R-:W-:Y:S01]  /*b6b0*/  ISETP.GT.AND P2, PT, R22, 0x12, PT ;  /* 0x000000121600780c */ /* 0x000fe20003f44270 */
[----:B------:R-:W3:Y:S04]  /*b6c0*/  LDL R6, [R1+0x9fc] ;  /* 0x0009fc0001067983 */ /* 0x000ee80000100800 */
[----:B------:R-:W2:Y:S01]  /*b6d0*/  @P3 LDG.E.U8 R14, desc[UR8][R2.64] ;  /* 0x00000008020e3981 */ /* 0x000ea2000c1e1100 */
[----:B0-----:R-:W-:-:S03]  /*b6e0*/  IADD3 R4, P1, PT, R5, UR10, RZ ;  /* 0x0000000a05047c10 */ /* 0x001fc6000ff3e0ff */
[----:B------:R-:W3:Y:S01]  /*b6f0*/  LDL R5, [R1+0x9e4] ;  /* 0x0009e40001057983 */ /* 0x000ee20000100800 */
[----:B------:R-:W-:-:S03]  /*b700*/  PRMT R13, RZ, 0x7610, R13 ;  /* 0x00007610ff0d7816 */ /* 0x000fc6000000000d */
[----:B--2---:R0:W-:Y:S04]  /*b710*/  STL [R1+0x24], R14 ;  /* 0x0000240e01007387 */ /* 0x0041e80000100800 */
[----:B0-----:R-:W2:Y:S04]  /*b720*/  LDL.LU R14, [R1+0x1210] ;  /* 0x00121000010e7983 */ /* 0x001ea80000300800 */
[----:B------:R-:W2:Y:S01]  /*b730*/  LDL R3, [R1+0x9f0] ;  /* 0x0009f00001037983 */ /* 0x000ea20000100800 */
[----:B---3--:R-:W-:-:S05]  /*b740*/  IADD3.X R5, PT, PT, R5, UR11, RZ, P1, !PT ;  /* 0x0000000b05057c10 */ /* 0x008fca0008ffe4ff */
[----:B------:R-:W3:Y:S01]  /*b750*/  @P2 LDG.E.U8 R13, desc[UR8][R4.64] ;  /* 0x00000008040d2981 */ /* 0x000ee2000c1e1100 */
[----:B--2---:R-:W-:-:S03]  /*b760*/  IADD3 R2, P0, PT, R3, UR10, RZ ;  /* 0x0000000a03027c10 */ /* 0x004fc6000ff1e0ff */
[----:B------:R-:W2:Y:S04]  /*b770*/  LDL R3, [R1+0x9ec] ;  /* 0x0009ec0001037983 */ /* 0x000ea80000100800 */
[----:B---3--:R0:W-:Y:S04]  /*b780*/  STL [R1+0x20], R13 ;  /* 0x0000200d01007387 */ /* 0x0081e80000100800 */
[----:B0-----:R-:W3:Y:S04]  /*b790*/  LDL.LU R13, [R1+0x120c] ;  /* 0x00120c00010d7983 */ /* 0x001ee80000300800 */
[----:B------:R-:W2:Y:S01]  /*b7a0*/  LDL R5, [R1+0x9f8] ;  /* 0x0009f80001057983 */ /* 0x000ea20000100800 */
[----:B------:R-:W-:-:S02]  /*b7b0*/  ISETP.GT.AND P3, PT, R22, 0x13, PT ;  /* 0x000000131600780c */ /* 0x000fc40003f64270 */
[----:B------:R-:W-:Y:S02]  /*b7c0*/  PRMT R23, RZ, 0x7610, R23 ;  /* 0x00007610ff177816 */ /* 0x000fe40000000017 */
[----:B--2---:R-:W-:Y:S02]  /*b7d0*/  IADD3 R4, P1, PT, R5, UR10, RZ ;  /* 0x0000000a05047c10 */ /* 0x004fe4000ff3e0ff */
[----:B------:R-:W2:Y:S01]  /*b7e0*/  LDL R5, [R1+0x9f4] ;  /* 0x0009f40001057983 */ /* 0x000ea20000100800 */
[----:B------:R-:W-:Y:S02]  /*b7f0*/  IADD3.X R3, PT, PT, R3, UR11, RZ, P0, !PT ;  /* 0x0000000b03037c10 */ /* 0x000fe400087fe4ff */
[----:B------:R-:W-:-:S03]  /*b800*/  PRMT R12, RZ, 0x7610, R12 ;  /* 0x00007610ff0c7816 */ /* 0x000fc6000000000c */
[----:B------:R0:W3:Y:S04]  /*b810*/  @P2 LDG.E.U8 R23, desc[UR8][R2.64] ;  /* 0x0000000802172981 */ /* 0x0000e8000c1e1100 */
[----:B------:R-:W0:Y:S01]  /*b820*/  LDL R3, [R1+0xa00] ;  /* 0x000a000001037983 */ /* 0x000e220000100800 */
[----:B--2---:R-:W-:-:S05]  /*b830*/  IADD3.X R5, PT, PT, R5, UR11, RZ, P1, !PT ;  /* 0x0000000b05057c10 */ /* 0x004fca0008ffe4ff */
[----:B------:R-:W2:Y:S01]  /*b840*/  @P3 LDG.E.U8 R12, desc[UR8][R4.64] ;  /* 0x00000008040c3981 */ /* 0x000ea2000c1e1100 */
[----:B0-----:R-:W-:-:S04]  /*b850*/  IADD3 R2, P0, PT, R3, UR10, RZ ;  /* 0x0000000a03027c10 */ /* 0x001fc8000ff1e0ff */
[----:B------:R-:W-:Y:S02]  /*b860*/  IADD3.X R3, PT, PT, R6, UR11, RZ, P0, !PT ;  /* 0x0000000b06037c10 */ /* 0x000fe400087fe4ff */
[----:B------:R-:W3:Y:S04]  /*b870*/  LDL R6, [R1+0xa20] ;  /* 0x000a200001067983 */ /* 0x000ee80000100800 */
[----:B--2---:R0:W-:Y:S04]  /*b880*/  STL [R1+0x18], R12 ;  /* 0x0000180c01007387 */ /* 0x0041e80000100800 */
[----:B0-----:R-:W2:Y:S04]  /*b890*/  LDL.LU R12, [R1+0x1208] ;  /* 0x00120800010c7983 */ /* 0x001ea80000300800 */
[----:B------:R-:W2:Y:S01]  /*b8a0*/  LDL R5, [R1+0xa08] ;  /* 0x000a080001057983 */ /* 0x000ea20000100800 */
[----:B------:R-:W-:-:S06]  /*b8b0*/  PRMT R11, RZ, 0x7610, R11 ;  /* 0x00007610ff0b7816 */ /* 0x000fcc000000000b */
[----:B------:R-:W3:Y:S01]  /*b8c0*/  @P3 LDG.E.U8 R11, desc[UR8][R2.64] ;  /* 0x00000008020b3981 */ /* 0x000ee2000c1e1100 */
[----:B--2---:R-:W-:-:S03]  /*b8d0*/  IADD3 R4, P1, PT, R5, UR10, RZ ;  /* 0x0000000a05047c10 */ /* 0x004fc6000ff3e0ff */
[----:B------:R-:W2:Y:S01]  /*b8e0*/  LDL R5, [R1+0xa04] ;  /* 0x000a040001057983 */ /* 0x000ea20000100800 */
[----:B------:R-:W-:Y:S02]  /*b8f0*/  ISETP.GT.AND P2, PT, R22, 0x14, PT ;  /* 0x000000141600780c */ /* 0x000fe40003f44270 */
[----:B------:R-:W-:Y:S01]  /*b900*/  PRMT R10, RZ, 0x7610, R10 ;  /* 0x00007610ff0a7816 */ /* 0x000fe2000000000a */
        /* <DEDUP_REMOVED lines=10> */
[----:B------:R-:W-:-:S02]  /*b9b0*/  PRMT R7, RZ, 0x7610, R7 ;  /* 0x00007610ff077816 */ /* 0x000fc40000000007 */
[----:B---3--:R-:W-:-:S05]  /*b9c0*/  IADD3.X R3, PT, PT, R3, UR11, RZ, P0, !PT ;  /* 0x0000000b03037c10 */ /* 0x008fca00087fe4ff */
[----:B------:R-:W3:Y:S01]  /*b9d0*/  @P2 LDG.E.U8 R7, desc[UR8][R2.64] ;  /* 0x0000000802072981 */ /* 0x000ee2000c1e1100 */
[----:B------:R-:W-:Y:S02]  /*b9e0*/  ISETP.GT.AND P3, PT, R22, 0x15, PT ;  /* 0x000000151600780c */ /* 0x000fe40003f64270 */
[----:B------:R-:W-:Y:S01]  /*b9f0*/  PRMT R9, RZ, 0x7610, R9 ;  /* 0x00007610ff097816 */ /* 0x000fe20000000009 */
[----:B------:R-:W4:Y:S01]  /*ba00*/  LDL R3, [R1+0xa28] ;  /* 0x000a280001037983 */ /* 0x000f220000100800 */
[----:B--2---:R-:W-:-:S03]  /*ba10*/  IADD3 R4, P0, PT, R5, UR10, RZ ;  /* 0x0000000a05047c10 */ /* 0x004fc6000ff1e0ff */
[----:B------:R-:W2:Y:S04]  /*ba20*/  LDL R5, [R1+0xa14] ;  /* 0x000a140001057983 */ /* 0x000ea80000100800 */
[----:B---3--:R0:W-:Y:S04]  /*ba30*/  STL [R1+0xc], R7 ;  /* 0x00000c0701007387 */ /* 0x0081e80000100800 */
[----:B0-----:R-:W3:Y:S01]  /*ba40*/  LDL R7, [R1+0xa1c] ;  /* 0x000a1c0001077983 */ /* 0x001ee20000100800 */
[----:B--2---:R-:W-:-:S05]  /*ba50*/  IADD3.X R5, PT, PT, R5, UR11, RZ, P0, !PT ;  /* 0x0000000b05057c10 */ /* 0x004fca00087fe4ff */
[----:B------:R-:W2:Y:S01]  /*ba60*/  @P3 LDG.E.U8 R9, desc[UR8][R4.64] ;  /* 0x0000000804093981 */ /* 0x000ea2000c1e1100 */
[----:B------:R-:W-:Y:S02]  /*ba70*/  IADD3 R6, P2, PT, R6, UR10, RZ ;  /* 0x0000000a06067c10 */ /* 0x000fe4000ff5e0ff */
[----:B------:R-:W-:Y:S02]  /*ba80*/  PRMT R8, RZ, 0x7610, R8 ;  /* 0x00007610ff087816 */ /* 0x000fe40000000008 */
[----:B----4-:R-:W-:Y:S02]  /*ba90*/  IADD3 R2, P0, PT, R3, UR10, RZ ;  /* 0x0000000a03027c10 */ /* 0x010fe4000ff1e0ff */
[----:B------:R-:W4:Y:S01]  /*baa0*/  LDL R3, [R1+0xa24] ;  /* 0x000a240001037983 */ /* 0x000f220000100800 */
[----:B---3--:R-:W-:-:S05]  /*bab0*/  IADD3.X R7, PT, PT, R7, UR11, RZ, P2, !PT ;  /* 0x0000000b07077c10 */ /* 0x008fca00097fe4ff */
[----:B------:R-:W3:Y:S04]  /*bac0*/  @P3 LDG.E.U8 R8, desc[UR8][R6.64] ;  /* 0x0000000806083981 */ /* 0x000ee8000c1e1100 */
[----:B--2---:R0:W-:Y:S04]  /*bad0*/  STL [R1+0x8], R9 ;  /* 0x0000080901007387 */ /* 0x0041e80000100800 */
[----:B0-----:R-:W2:Y:S04]  /*bae0*/  LDL.LU R9, [R1+0x11fc] ;  /* 0x0011fc0001097983 */ /* 0x001ea80000300800 */
[----:B------:R-:W2:Y:S04]  /*baf0*/  LDL R5, [R1+0xa30] ;  /* 0x000a300001057983 */ /* 0x000ea80000100800 */
[----:B---3--:R0:W-:Y:S04]  /*bb00*/  STL [R1+0x4], R8 ;  /* 0x0000040801007387 */ /* 0x0081e80000100800 */
[----:B0-----:R-:W3:Y:S01]  /*bb10*/  LDL.LU R8, [R1+0x11f8] ;  /* 0x0011f80001087983 */ /* 0x001ee20000300800 */
[----:B------:R-:W-:-:S02]  /*bb20*/  ISETP.GT.AND P1, PT, R22, 0x16, PT ;  /* 0x000000161600780c */ /* 0x000fc40003f24270 */
[----:B------:R-:W-:Y:S01]  /*bb30*/  PRMT R29, RZ, 0x7610, R29 ;  /* 0x00007610ff1d7816 */ /* 0x000fe2000000001d */
[----:B------:R-:W3:Y:S01]  /*bb40*/  LDL R7, [R1+0xa34] ;  /* 0x000a340001077983 */ /* 0x000ee20000100800 */
[----:B----4-:R-:W-:Y:S02]  /*bb50*/  IADD3.X R3, PT, PT, R3, UR11, RZ, P0, !PT ;  /* 0x0000000b03037c10 */ /* 0x010fe400087fe4ff */
[----:B------:R-:W-:Y:S01]  /*bb60*/  PRMT R27, RZ, 0x7610, R27 ;  /* 0x00007610ff1b7816 */ /* 0x000fe2000000001b */
[----:B------:R-:W4:Y:S06]  /*bb70*/  LDL R6, [R1+0xa48] ;  /* 0x000a480001067983 */ /* 0x000f2c0000100800 */
[----:B------:R0:W3:Y:S04]  /*bb80*/  @P1 LDG.E.U8 R29, desc[UR8][R2.64] ;  /* 0x00000008021d1981 */ /* 0x0000e8000c1e1100 */
[----:B------:R-:W0:Y:S01]  /*bb90*/  LDL R3, [R1+0xa38] ;  /* 0x000a380001037983 */ /* 0x000e220000100800 */
[----:B--2---:R-:W-:-:S03]  /*bba0*/  IADD3 R4, P2, PT, R5, UR10, RZ ;  /* 0x0000000a05047c10 */ /* 0x004fc6000ff5e0ff */
[----:B------:R-:W2:Y:S01]  /*bbb0*/  LDL R5, [R1+0xa2c] ;  /* 0x000a2c0001057983 */ /* 0x000ea20000100800 */
[----:B------:R-:W-:Y:S02]  /*bbc0*/  ISETP.GT.AND P0, PT, R22, 0x17, PT ;  /* 0x000000171600780c */ /* 0x000fe40003f04270 */
[----:B--2---:R-:W-:-:S05]  /*bbd0*/  IADD3.X R5, PT, PT, R5, UR11, RZ, P2, !PT ;  /* 0x0000000b05057c10 */ /* 0x004fca00097fe4ff */
[----:B------:R-:W2:Y:S01]  /*bbe0*/  @P1 LDG.E.U8 R27, desc[UR8][R4.64] ;  /* 0x00000008041b1981 */ /* 0x000ea2000c1e1100 */
[----:B0-----:R-:W-:-:S03]  /*bbf0*/  IADD3 R2, P3, PT, R3, UR10, RZ ;  /* 0x0000000a03027c10 */ /* 0x001fc6000ff7e0ff */
[----:B---3--:R0:W-:Y:S01]  /*bc00*/  STL [R1+0x11b4], R29 ;  /* 0x0011b41d01007387 */ /* 0x0081e20000100800 */
[----:B------:R-:W-:Y:S02]  /*bc10*/  IADD3.X R3, PT, PT, R7, UR11, RZ, P3, !PT ;  /* 0x0000000b07037c10 */ /* 0x000fe40009ffe4ff */
[----:B------:R-:W-:Y:S01]  /*bc20*/  PRMT R28, RZ, 0x7610, R28 ;  /* 0x00007610ff1c7816 */ /* 0x000fe2000000001c */
[----:B------:R-:W3:Y:S05]  /*bc30*/  LDL R7, [R1+0xa58] ;  /* 0x000a580001077983 */ /* 0x000eea0000100800 */
[----:B------:R-:W3:Y:S04]  /*bc40*/  @P0 LDG.E.U8 R28, desc[UR8][R2.64] ;  /* 0x00000008021c0981 */ /* 0x000ee8000c1e1100 */
[----:B0-----:R-:W3:Y:S04]  /*bc50*/  LDL R29, [R1+0xa4c] ;  /* 0x000a4c00011d7983 */ /* 0x001ee80000100800 */
[----:B--2---:R0:W-:Y:S04]  /*bc60*/  STL [R1+0x11b8], R27 ;  /* 0x0011b81b01007387 */ /* 0x0041e80000100800 */
[----:B------:R-:W2:Y:S01]  /*bc70*/  LDL R5, [R1+0xa44] ;  /* 0x000a440001057983 */ /* 0x000ea20000100800 */
[----:B------:R-:W-:-:S02]  /*bc80*/  ISETP.GT.AND P2, PT, R22, 0x18, PT ;  /* 0x000000181600780c */ /* 0x000fc40003f44270 */
[----:B----4-:R-:W-:Y:S02]  /*bc90*/  IADD3 R4, P1, PT, R6, UR10, RZ ;  /* 0x0000000a06047c10 */ /* 0x010fe4000ff3e0ff */
[----:B------:R-:W-:Y:S01]  /*bca0*/  PRMT R26, RZ, 0x7610, R26 ;  /* 0x00007610ff1a7816 */ /* 0x000fe2000000001a */
[----:B0-----:R-:W4:Y:S04]  /*bcb0*/  LDL R27, [R1+0xa50] ;  /* 0x000a5000011b7983 */ /* 0x001f280000100800 */
[----:B------:R-:W4:Y:S04]  /*bcc0*/  LDL R6, [R1+0xa54] ;  /* 0x000a540001067983 */ /* 0x000f280000100800 */
[----:B---3--:R0:W-:Y:S01]  /*bcd0*/  STL [R1+0x11bc], R28 ;  /* 0x0011bc1c01007387 */ /* 0x0081e20000100800 */
[----:B------:R-:W-:-:S02]  /*bce0*/  PRMT R25, RZ, 0x7610, R25 ;  /* 0x00007610ff197816 */ /* 0x000fc40000000019 */
[----:B------:R-:W-:Y:S01]  /*bcf0*/  PRMT R24, RZ, 0x7610, R24 ;  /* 0x00007610ff187816 */ /* 0x000fe20000000018 */
[----:B0-----:R-:W3:Y:S01]  /*bd00*/  LDL R28, [R1+0xa64] ;  /* 0x000a6400011c7983 */ /* 0x001ee20000100800 */
[----:B--2---:R-:W-:-:S05]  /*bd10*/  IADD3.X R5, PT, PT, R5, UR11, RZ, P1, !PT ;  /* 0x0000000b05057c10 */ /* 0x004fca0008ffe4ff */
[----:B------:R0:W2:Y:S04]  /*bd20*/  @P2 LDG.E.U8 R26, desc[UR8][R4.64] ;  /* 0x00000008041a2981 */ /* 0x0000a8000c1e1100 */
[----:B------:R-:W2:Y:S01]  /*bd30*/  LDL R5, [R1+0xa60] ;  /* 0x000a600001057983 */ /* 0x000ea20000100800 */
[----:B----4-:R-:W-:Y:S02]  /*bd40*/  IADD3 R2, P3, PT, R27, UR10, RZ ;  /* 0x0000000a1b027c10 */ /* 0x010fe4000ff7e0ff */
[----:B------:R-:W-:Y:S01]  /*bd50*/  ISETP.GT.AND P1, PT, R22, 0x19, PT ;  /* 0x000000191600780c */ /* 0x000fe20003f24270 */
[----:B------:R-:W4:Y:S01]  /*bd60*/  LDL R27, [R1+0xa5c] ;  /* 0x000a5c00011b7983 */ /* 0x000f220000100800 */
[----:B------:R-:W-:Y:S02]  /*bd70*/  IADD3.X R3, PT, PT, R29, UR11, RZ, P3, !PT ;  /* 0x0000000b1d037c10 */ /* 0x000fe40009ffe4ff */
[----:B0-----:R-:W-:Y:S01]  /*bd80*/  IADD3 R4, P4, PT, R7, UR10, RZ ;  /* 0x0000000a07047c10 */ /* 0x001fe2000ff9e0ff */
[----:B------:R-:W3:Y:S04]  /*bd90*/  LDL R29, [R1+0xa70] ;  /* 0x000a7000011d7983 */ /* 0x000ee80000100800 */
[----:B------:R2:W3:Y:S01]  /*bda0*/  @P2 LDG.E.U8 R25, desc[UR8][R2.64] ;  /* 0x0000000802192981 */ /* 0x0004e2000c1e1100 */
[----:B------:R-:W-:-:S03]  /*bdb0*/  PRMT R20, RZ, 0x7610, R20 ;  /* 0x00007610ff147816 */ /* 0x000fc60000000014 */
[----:B------:R-:W3:Y:S01]  /*bdc0*/  LDL R7, [R1+0xa6c] ;  /* 0x000a6c0001077983 */ /* 0x000ee20000100800 */
[----:B--2---:R-:W-:Y:S02]  /*bdd0*/  IADD3 R2, P3, PT, R5, UR10, RZ ;  /* 0x0000000a05027c10 */ /* 0x004fe4000ff7e0ff */
[----:B------:R-:W-:Y:S02]  /*bde0*/  IADD3.X R5, PT, PT, R6, UR11, RZ, P4, !PT ;  /* 0x0000000b06057c10 */ /* 0x000fe4000a7fe4ff */
[----:B------:R-:W-:Y:S01]  /*bdf0*/  ISETP.GT.AND P2, PT, R22, 0x1a, PT ;  /* 0x0000001a1600780c */ /* 0x000fe20003f44270 */
[----:B------:R-:W2:Y:S04]  /*be00*/  LDL R6, [R1+0xa78] ;  /* 0x000a780001067983 */ /* 0x000ea80000100800 */
[----:B------:R0:W2:Y:S04]  /*be10*/  @P1 LDG.E.U8 R24, desc[UR8][R4.64] ;  /* 0x0000000804181981 */ /* 0x0000a8000c1e1100 */
[----:B------:R-:W0:Y:S01]  /*be20*/  LDL R5, [R1+0xa68] ;  /* 0x000a680001057983 */ /* 0x000e220000100800 */
[----:B----4-:R-:W-:-:S03]  /*be30*/  IADD3.X R3, PT, PT, R27, UR11, RZ, P3, !PT ;  /* 0x0000000b1b037c10 */ /* 0x010fc60009ffe4ff */
[----:B------:R-:W4:Y:S01]  /*be40*/  LDL R27, [R1+0xa74] ;  /* 0x000a7400011b7983 */ /* 0x000f220000100800 */
[----:B------:R-:W-:-:S06]  /*be50*/  PRMT R21, RZ, 0x7610, R21 ;  /* 0x00007610ff157816 */ /* 0x000fcc0000000015 */
[----:B------:R1:W2:Y:S01]  /*be60*/  @P1 LDG.E.U8 R21, desc[UR8][R2.64] ;  /* 0x0000000802151981 */ /* 0x0002a2000c1e1100 */
[----:B0-----:R-:W-:-:S04]  /*be70*/  IADD3 R4, P4, PT, R5, UR10, RZ ;  /* 0x0000000a05047c10 */ /* 0x001fc8000ff9e0ff */
[----:B---3--:R-:W-:Y:S02]  /*be80*/  IADD3.X R5, PT, PT, R28, UR11, RZ, P4, !PT ;  /* 0x0000000b1c057c10 */ /* 0x008fe4000a7fe4ff */
[----:B-1----:R-:W-:Y:S01]  /*be90*/  IADD3 R2, P3, PT, R29, UR10, RZ ;  /* 0x0000000a1d027c10 */ /* 0x002fe2000ff7e0ff */
[----:B------:R-:W3:Y:S04]  /*bea0*/  LDL R28, [R1+0xa84] ;  /* 0x000a8400011c7983 */ /* 0x000ee80000100800 */
[----:B------:R2:W3:Y:S01]  /*beb0*/  @P2 LDG.E.U8 R20, desc[UR8][R4.64] ;  /* 0x0000000804142981 */ /* 0x0004e2000c1e1100 */
[----:B------:R-:W-:-:S03]  /*bec0*/  ISETP.GT.AND P1, PT, R22, 0x1b, PT ;  /* 0x0000001b1600780c */ /* 0x000fc60003f24270 */
[----:B------:R-:W3:Y:S04]  /*bed0*/  LDL R29, [R1+0xa7c] ;  /* 0x000a7c00011d7983 */ /* 0x000ee80000100800 */
[----:B------:R-:W3:Y:S01]  /*bee0*/  LDL R5, [R1+0xa80] ;  /* 0x000a800001057983 */ /* 0x000ee20000100800 */
[----:B------:R-:W-:Y:S02]  /*bef0*/  PRMT R19, RZ, 0x7610, R19 ;  /* 0x00007610ff137816 */ /* 0x000fe40000000013 */
[----:B------:R-:W-:Y:S02]  /*bf00*/  IADD3.X R3, PT, PT, R7, UR11, RZ, P3, !PT ;  /* 0x0000000b07037c10 */ /* 0x000fe40009ffe4ff */
[----:B--2---:R-:W-:Y:S01]  /*bf10*/  IADD3 R4, P4, PT, R6, UR10, RZ ;  /* 0x0000000a06047c10 */ /* 0x004fe2000ff9e0ff */
[----:B------:R-:W2:Y:S01]  /*bf20*/  LDL R7, [R1+0xa88] ;  /* 0x000a880001077983 */ /* 0x000ea20000100800 */
[----:B------:R-:W-:-:S03]  /*bf30*/  PRMT R18, RZ, 0x7610, R18 ;  /* 0x00007610ff127816 */ /* 0x000fc60000000012 */
[----:B------:R3:W2:Y:S01]  /*bf40*/  @P2 LDG.E.U8 R19, desc[UR8][R2.64] ;  /* 0x0000000802132981 */ /* 0x0006a2000c1e1100 */
[----:B------:R-:W-:-:S03]  /*bf50*/  PRMT R17, RZ, 0x7610, R17 ;  /* 0x00007610ff117816 */ /* 0x000fc60000000011 */
[----:B------:R-:W2:Y:S01]  /*bf60*/  LDL R6, [R1+0xa90] ;  /* 0x000a900001067983 */ /* 0x000ea20000100800 */
[----:B---3--:R-:W-:Y:S02]  /*bf70*/  IADD3 R2, P3, PT, R5, UR10, RZ ;  /* 0x0000000a05027c10 */ /* 0x008fe4000ff7e0ff */
[----:B----4-:R-:W-:Y:S02]  /*bf80*/  IADD3.X R5, PT, PT, R27, UR11, RZ, P4, !PT ;  /* 0x0000000b1b057c10 */ /* 0x010fe4000a7fe4ff */
[----:B------:R-:W-:Y:S01]  /*bf90*/  IADD3.X R3, PT, PT, R29, UR11, RZ, P3, !PT ;  /* 0x0000000b1d037c10 */ /* 0x000fe20009ffe4ff */
[----:B------:R-:W3:Y:S04]  /*bfa0*/  LDL R27, [R1+0xa8c] ;  /* 0x000a8c00011b7983 */ /* 0x000ee80000100800 */
[----:B------:R2:W4:Y:S04]  /*bfb0*/  @P1 LDG.E.U8 R18, desc[UR8][R4.64] ;  /* 0x0000000804121981 */ /* 0x000528000c1e1100 */
[----:B------:R-:W3:Y:S01]  /*bfc0*/  @P1 LDG.E.U8 R17, desc[UR8][R2.64] ;  /* 0x0000000802111981 */ /* 0x000ee2000c1e1100 */
[----:B------:R-:W-:-:S02]  /*bfd0*/  ISETP.GT.AND P2, PT, R22, 0x1c, PT ;  /* 0x0000001c1600780c */ /* 0x000fc40003f44270 */
[----:B------:R-:W-:Y:S02]  /*bfe0*/  PRMT R16, RZ, 0x7610, R16 ;  /* 0x00007610ff107816 */ /* 0x000fe40000000010 */
[----:B--2---:R-:W-:-:S04]  /*bff0*/  IADD3 R4, P3, PT, R7, UR10, RZ ;  /* 0x0000000a07047c10 */ /* 0x004fc8000ff7e0ff */
[----:B------:R-:W-:-:S05]  /*c000*/  IADD3.X R5, PT, PT, R28, UR11, RZ, P3, !PT ;  /* 0x0000000b1c057c10 */ /* 0x000fca0009ffe4ff */
[----:B------:R0:W2:Y:S04]  /*c010*/  @P2 LDG.E.U8 R16, desc[UR8][R4.64] ;  /* 0x0000000804102981 */ /* 0x0000a8000c1e1100 */
[----:B----4-:R1:W-:Y:S04]  /*c020*/  STL [R1+0x11e0], R18 ;  /* 0x0011e01201007387 */ /* 0x0103e80000100800 */
[----:B-1----:R-:W4:Y:S04]  /*c030*/  LDL R18, [R1+0xa98] ;  /* 0x000a980001127983 */ /* 0x002f280000100800 */
[----:B---3--:R1:W-:Y:S04]  /*c040*/  STL [R1+0x11e4], R17 ;  /* 0x0011e41101007387 */ /* 0x0083e80000100800 */
[----:B------:R-:W0:Y:S04]  /*c050*/  LDL R5, [R1+0xaa0] ;  /* 0x000aa00001057983 */ /* 0x000e280000100800 */
[----:B------:R-:W3:Y:S04]  /*c060*/  LDL R3, [R1+0xa94] ;  /* 0x000a940001037983 */ /* 0x000ee80000100800 */
[----:B------:R-:W2:Y:S04]  /*c070*/  LDL R28, [R1+0xa9c] ;  /* 0x000a9c00011c7983 */ /* 0x000ea80000100800 */
[----:B------:R-:W2:Y:S01]  /*c080*/  LDL R29, [R1+0xaa8] ;  /* 0x000aa800011d7983 */ /* 0x000ea20000100800 */
[----:B------:R-:W-:-:S02]  /*c090*/  IADD3 R6, P4, PT, R6, UR10, RZ ;  /* 0x0000000a06067c10 */ /* 0x000fc4000ff9e0ff */
[----:B------:R-:W-:Y:S01]  /*c0a0*/  PRMT R15, RZ, 0x7610, R15 ;  /* 0x00007610ff0f7816 */ /* 0x000fe2000000000f */
[----:B-1----:R-:W2:Y:S01]  /*c0b0*/  LDL R17, [R1+0xaac] ;  /* 0x000aac0001117983 */ /* 0x002ea20000100800 */
[----:B----4-:R-:W-:-:S03]  /*c0c0*/  IADD3 R2, P3, PT, R18, UR10, RZ ;  /* 0x0000000a12027c10 */ /* 0x010fc6000ff7e0ff */
[----:B------:R-:W4:Y:S01]  /*c0d0*/  LDL R18, [R1+0xaa4] ;  /* 0x000aa40001127983 */ /* 0x000f220000100800 */
[----:B------:R-:W-:Y:S02]  /*c0e0*/  ISETP.GT.AND P1, PT, R22, 0x1d, PT ;  /* 0x0000001d1600780c */ /* 0x000fe40003f24270 */
[----:B------:R-:W-:Y:S02]  /*c0f0*/  IADD3.X R7, PT, PT, R27, UR11, RZ, P4, !PT ;  /* 0x0000000b1b077c10 */ /* 0x000fe4000a7fe4ff */
[----:B------:R-:W-:Y:S01]  /*c100*/  PRMT R14, RZ, 0x7610, R14 ;  /* 0x00007610ff0e7816 */ /* 0x000fe2000000000e */
[----:B------:R-:W4:Y:S04]  /*c110*/  LDL R27, [R1+0xab0] ;  /* 0x000ab000011b7983 */ /* 0x000f280000100800 */
[----:B------:R-:W4:Y:S01]  /*c120*/  @P2 LDG.E.U8 R15, desc[UR8][R6.64] ;  /* 0x00000008060f2981 */ /* 0x000f22000c1e1100 */
[----:B0-----:R-:W-:-:S02]  /*c130*/  IADD3 R4, P2, PT, R5, UR10, RZ ;  /* 0x0000000a05047c10 */ /* 0x001fc4000ff5e0ff */
[----:B---3--:R-:W-:Y:S02]  /*c140*/  IADD3.X R3, PT, PT, R3, UR11, RZ, P3, !PT ;  /* 0x0000000b03037c10 */ /* 0x008fe40009ffe4ff */
[----:B------:R-:W-:Y:S02]  /*c150*/  PRMT R13, RZ, 0x7610, R13 ;  /* 0x00007610ff0d7816 */ /* 0x000fe4000000000d */
[----:B------:R-:W-:Y:S01]  /*c160*/  ISETP.GT.AND P4, PT, R22, 0x1e, PT ;  /* 0x0000001e1600780c */ /* 0x000fe20003f84270 */
[----:B------:R0:W3:Y:S01]  /*c170*/  @P1 LDG.E.U8 R14, desc[UR8][R2.64] ;  /* 0x00000008020e1981 */ /* 0x0000e2000c1e1100 */
[----:B--2---:R-:W-:Y:S02]  /*c180*/  IADD3.X R5, PT, PT, R28, UR11, RZ, P2, !PT ;  /* 0x0000000b1c057c10 */ /* 0x004fe400097fe4ff */
[----:B------:R-:W-:-:S03]  /*c190*/  PRMT R12, RZ, 0x7610, R12 ;  /* 0x00007610ff0c7816 */ /* 0x000fc6000000000c */
[----:B------:R-:W2:Y:S01]  /*c1a0*/  @P1 LDG.E.U8 R13, desc[UR8][R4.64] ;  /* 0x00000008040d1981 */ /* 0x000ea2000c1e1100 */
[----:B0-----:R-:W-:-:S04]  /*c1b0*/  IADD3 R2, P3, PT, R29, UR10, RZ ;  /* 0x0000000a1d027c10 */ /* 0x001fc8000ff7e0ff */
[----:B----4-:R-:W-:-:S05]  /*c1c0*/  IADD3.X R3, PT, PT, R18, UR11, RZ, P3, !PT ;  /* 0x0000000b12037c10 */ /* 0x010fca0009ffe4ff */
[----:B------:R-:W4:Y:S01]  /*c1d0*/  @P4 LDG.E.U8 R12, desc[UR8][R2.64] ;  /* 0x00000008020c4981 */ /* 0x000f22000c1e1100 */
[----:B------:R-:W-:-:S03]  /*c1e0*/  IADD3 R6, P2, PT, R27, UR10, RZ ;  /* 0x0000000a1b067c10 */ /* 0x000fc6000ff5e0ff */
[----:B------:R-:W-:Y:S04]  /*c1f0*/  STL [R1+0x11d4], R16 ;  /* 0x0011d41001007387 */ /* 0x000fe80000100800 */
[----:B------:R0:W-:Y:S01]  /*c200*/  STL [R1+0x11d8], R15 ;  /* 0x0011d80f01007387 */ /* 0x0001e20000100800 */
[----:B------:R-:W-:-:S03]  /*c210*/  IADD3.X R7, PT, PT, R17, UR11, RZ, P2, !PT ;  /* 0x0000000b11077c10 */ /* 0x000fc600097fe4ff */
[----:B---3--:R1:W-:Y:S04]  /*c220*/  STL [R1+0x11c0], R14 ;  /* 0x0011c00e01007387 */ /* 0x0083e80000100800 */
[----:B--2---:R2:W-:Y:S04]  /*c230*/  STL [R1+0x11c4], R13 ;  /* 0x0011c40d01007387 */ /* 0x0045e80000100800 */
[----:B------:R-:W3:Y:S04]  /*c240*/  LDL R5, [R1+0xa40] ;  /* 0x000a400001057983 */ /* 0x000ee80000100800 */
[----:B------:R-:W3:Y:S04]  /*c250*/  LDL R4, [R1+0xab8] ;  /* 0x000ab80001047983 */ /* 0x000ee80000100800 */
[----:B0-----:R-:W3:Y:S04]  /*c260*/  LDL R15, [R1+0xa3c] ;  /* 0x000a3c00010f7983 */ /* 0x001ee80000100800 */
[----:B-1----:R-:W3:Y:S04]  /*c270*/  LDL R14, [R1+0xab4] ;  /* 0x000ab400010e7983 */ /* 0x002ee80000100800 */
[----:B--2---:R-:W2:Y:S04]  /*c280*/  LDL R13, [R1+0xabc] ;  /* 0x000abc00010d7983 */ /* 0x004ea80000100800 */
[----:B------:R-:W2:Y:S04]  /*c290*/  LDL.LU R16, [R1+0x4b8] ;  /* 0x0004b80001107983 */ /* 0x000ea80000300800 */
[----:B------:R-:W2:Y:S04]  /*c2a0*/  LDL.LU R17, [R1+0x4b4] ;  /* 0x0004b40001117983 */ /* 0x000ea80000300800 */
[----:B------:R-:W2:Y:S04]  /*c2b0*/  LDL.LU R18, [R1+0x474] ;  /* 0x0004740001127983 */ /* 0x000ea80000300800 */
[----:B------:R-:W2:Y:S04]  /*c2c0*/  LDL.LU R28, [R1+0x470] ;  /* 0x00047000011c7983 */ /* 0x000ea80000300800 */
[----:B------:R-:W2:Y:S04]  /*c2d0*/  LDL.LU R27, [R1+0x430] ;  /* 0x00043000011b7983 */ /* 0x000ea80000300800 */
[----:B------:R-:W2:Y:S04]  /*c2e0*/  LDL.LU R29, [R1+0x2c] ;  /* 0x00002c00011d7983 */ /* 0x000ea80000300800 */
[----:B----4-:R0:W-:Y:S04]  /*c2f0*/  STL [R1+0x11c8], R12 ;  /* 0x0011c80c01007387 */ /* 0x0101e80000100800 */
[----:B0-----:R-:W4:Y:S01]  /*c300*/  LDL R12, [R1+0xac0] ;  /* 0x000ac000010c7983 */ /* 0x001f220000100800 */
[----:B------:R-:W-:-:S02]  /*c310*/  PRMT R11, RZ, 0x7610, R11 ;  /* 0x00007610ff0b7816 */ /* 0x000fc4000000000b */
[----:B------:R-:W-:Y:S02]  /*c320*/  ISETP.GT.AND P5, PT, R22, 0x1f, PT ;  /* 0x0000001f1600780c */ /* 0x000fe40003fa4270 */
[----:B------:R-:W-:Y:S02]  /*c330*/  PRMT R10, RZ, 0x7610, R10 ;  /* 0x00007610ff0a7816 */ /* 0x000fe4000000000a */
[----:B------:R4:W2:Y:S01]  /*c340*/  @P4 LDG.E.U8 R11, desc[UR8][R6.64] ;  /* 0x00000008060b4981 */ /* 0x0008a2000c1e1100 */
[----:B------:R-:W-:Y:S02]  /*c350*/  PRMT R9, RZ, 0x7610, R9 ;  /* 0x00007610ff097816 */ /* 0x000fe40000000009 */
[----:B---3--:R-:W-:Y:S02]  /*c360*/  IADD3 R2, P3, PT, R5, UR10, RZ ;  /* 0x0000000a05027c10 */ /* 0x008fe4000ff7e0ff */
[----:B------:R-:W-:Y:S02]  /*c370*/  IADD3 R4, P2, PT, R4, UR10, RZ ;  /* 0x0000000a04047c10 */ /* 0x000fe4000ff5e0ff */
[----:B------:R-:W-:-:S02]  /*c380*/  PRMT R8, RZ, 0x7610, R8 ;  /* 0x00007610ff087816 */ /* 0x000fc40000000008 */
[----:B------:R-:W-:Y:S02]  /*c390*/  IADD3.X R3, PT, PT, R15, UR11, RZ, P3, !PT ;  /* 0x0000000b0f037c10 */ /* 0x000fe40009ffe4ff */
[----:B------:R-:W-:-:S03]  /*c3a0*/  IADD3.X R5, PT, PT, R14, UR11, RZ, P2, !PT ;  /* 0x0000000b0e057c10 */ /* 0x000fc600097fe4ff */
[----:B------:R0:W3:Y:S04]  /*c3b0*/  @P0 LDG.E.U8 R10, desc[UR8][R2.64] ;  /* 0x00000008020a0981 */ /* 0x0000e8000c1e1100 */
[----:B------:R-:W3:Y:S01]  /*c3c0*/  @P5 LDG.E.U8 R9, desc[UR8][R4.64] ;  /* 0x0000000804095981 */ /* 0x000ee2000c1e1100 */
[----:B----4-:R-:W-:-:S04]  /*c3d0*/  IADD3 R6, P1, PT, R12, UR10, RZ ;  /* 0x0000000a0c067c10 */ /* 0x010fc8000ff3e0ff */
[----:B--2---:R-:W-:-:S05]  /*c3e0*/  IADD3.X R7, PT, PT, R13, UR11, RZ, P1, !PT ;  /* 0x0000000b0d077c10 */ /* 0x004fca0008ffe4ff */
[----:B------:R-:W2:Y:S01]  /*c3f0*/  @P5 LDG.E.U8 R8, desc[UR8][R6.64] ;  /* 0x0000000806085981 */ /* 0x000ea2000c1e1100 */
[----:B0-----:R-:W0:Y:S03]  /*c400*/  S2R R2, SR_TID.X ;  /* 0x0000000000027919 */ /* 0x001e260000002100 */
[----:B------:R-:W-:Y:S04]  /*c410*/  STL [R1+0x11cc], R22 ;  /* 0x0011cc1601007387 */ /* 0x000fe80000100800 */
[----:B------:R-:W-:Y:S04]  /*c420*/  STL [R1+0x11d0], R11 ;  /* 0x0011d00b01007387 */ /* 0x000fe80000100800 */
[----:B---3--:R-:W-:Y:S01]  /*c430*/  STL [R1+0x11dc], R10 ;  /* 0x0011dc0a01007387 */ /* 0x008fe20000100800 */
[----:B0-----:R-:W-:Y:S01]  /*c440*/  LOP3.LUT R3, R2, 0x3f, RZ, 0xc0, !PT ;  /* 0x0000003f02037812 */ /* 0x001fe200078ec0ff */
[----:B------:R-:W-:Y:S06]  /*c450*/  BAR.SYNC.DEFER_BLOCKING 0x0 ;  /* 0x0000000000007b1d */ /* 0x000fec0000010000 */
[----:B------:R-:W-:Y:S04]  /*c460*/  STL [R1+0x11e8], R2 ;  /* 0x0011e80201007387 */ /* 0x000fe80000100800 */
[----:B------:R-:W-:Y:S04]  /*c470*/  STL [R1+0x11ec], R9 ;  /* 0x0011ec0901007387 */ /* 0x000fe80000100800 */
[----:B------:R-:W-:Y:S04]  /*c480*/  STS.U8 [R3+UR4], R16 ;  /* 0x0000001003007988 */ /* 0x000fe80008000004 */
[----:B------:R0:W-:Y:S04]  /*c490*/  STS.U8 [R3+UR4+0x40], R17 ;  /* 0x0000401103007988 */ /* 0x0001e80008000004 */
[----:B------:R1:W-:Y:S04]  /*c4a0*/  STS.U8 [R3+UR4+0x440], R18 ;  /* 0x0004401203007988 */ /* 0x0003e80008000004 */
[----:B--2---:R-:W-:Y:S04]  /*c4b0*/  STL [R1+0x11f0], R8 ;  /* 0x0011f00801007387 */ /* 0x004fe80000100800 */
[----:B------:R-:W2:Y:S04]  /*c4c0*/  LDL.LU R12, [R1+0x4b0] ;  /* 0x0004b000010c7983 */ /* 0x000ea80000300800 */
[----:B------:R-:W3:Y:S04]  /*c4d0*/  LDL.LU R13, [R1+0x4ac] ;  /* 0x0004ac00010d7983 */ /* 0x000ee80000300800 */
[----:B------:R-:W4:Y:S04]  /*c4e0*/  LDL.LU R14, [R1+0x46c] ;  /* 0x00046c00010e7983 */ /* 0x000f280000300800 */
[----:B0-----:R-:W4:Y:S04]  /*c4f0*/  LDL.LU R17, [R1+0x468] ;  /* 0x0004680001117983 */ /* 0x001f280000300800 */
[----:B-1----:R-:W4:Y:S04]  /*c500*/  LDL.LU R18, [R1+0x24] ;  /* 0x0000240001127983 */ /* 0x002f280000300800 */
[----:B------:R-:W4:Y:S04]  /*c510*/  LDL.LU R15, [R1+0x4a4] ;  /* 0x0004a400010f7983 */ /* 0x000f280000300800 */
[----:B------:R0:W-:Y:S04]  /*c520*/  STS.U8 [R3+UR4+0x400], R28 ;  /* 0x0004001c03007988 */ /* 0x0001e80008000004 */
[----:B------:R-:W4:Y:S01]  /*c530*/  LDL.LU R16, [R1+0x4a0] ;  /* 0x0004a00001107983 */ /* 0x000f220000300800 */
[----:B------:R-:W1:Y:S03]  /*c540*/  S2R R22, SR_TID.X ;  /* 0x0000000000167919 */ /* 0x000e660000002100 */
[----:B------:R0:W-:Y:S04]  /*c550*/  STS.U8 [R3+UR4+0x800], R27 ;  /* 0x0008001b03007988 */ /* 0x0001e80008000004 */
[----:B0-----:R-:W4:Y:S04]  /*c560*/  LDL.LU R28, [R1+0x464] ;  /* 0x00046400011c7983 */ /* 0x001f280000300800 */
[----:B------:R0:W-:Y:S04]  /*c570*/  STS.U8 [R3+UR4+0x840], R29 ;  /* 0x0008401d03007988 */ /* 0x0001e80008000004 */
[----:B------:R-:W4:Y:S04]  /*c580*/  LDL.LU R27, [R1+0x460] ;  /* 0x00046000011b7983 */ /* 0x000f280000300800 */
[----:B0-----:R-:W4:Y:S04]  /*c590*/  LDL.LU R29, [R1+0x20] ;  /* 0x00002000011d7983 */ /* 0x001f280000300800 */
        /* <DEDUP_REMOVED lines=12> */
[----:B------:R-:W-:Y:S01]  /*c660*/  STL [R1+0x1180], R26 ;  /* 0x0011801a01007387 */ /* 0x000fe20000100800 */
[----:B-1----:R-:W-:-:S03]  /*c670*/  LOP3.LUT R22, R22, 0x3f, RZ, 0xc0, !PT ;  /* 0x0000003f16167812 */ /* 0x002fc600078ec0ff */
[----:B------:R-:W-:Y:S04]  /*c680*/  STL [R1+0x118c], R26 ;  /* 0x00118c1a01007387 */ /* 0x000fe80000100800 */
[----:B------:R-:W-:Y:S04]  /*c690*/  STL [R1+0x1198], R26 ;  /* 0x0011981a01007387 */ /* 0x000fe80000100800 */
[----:B------:R-:W-:Y:S04]  /*c6a0*/  STL [R1+0x11f4], R26 ;  /* 0x0011f41a01007387 */ /* 0x000fe80000100800 */
[----:B------:R-:W-:Y:S01]  /*c6b0*/  STL [R1+0x1100], R25 ;  /* 0x0011001901007387 */ /* 0x000fe20000100800 */
[----:B------:R-:W-:-:S03]  /*c6c0*/  LOP3.LUT R2, R22, 0x8, RZ, 0x3c, !PT ;  /* 0x0000000816027812 */ /* 0x000fc600078e3cff */
[----:B------:R-:W-:Y:S04]  /*c6d0*/  STL [R1+0x110c], R25 ;  /* 0x00110c1901007387 */ /* 0x000fe80000100800 */
[----:B------:R-:W-:Y:S04]  /*c6e0*/  STL [R1+0x1118], R25 ;  /* 0x0011181901007387 */ /* 0x000fe80000100800 */
[----:B------:R-:W-:Y:S04]  /*c6f0*/  STL [R1+0x1124], R25 ;  /* 0x0011241901007387 */ /* 0x000fe80000100800 */
[----:B------:R-:W-:Y:S04]  /*c700*/  STL [R1+0x1130], R25 ;  /* 0x0011301901007387 */ /* 0x000fe80000100800 */
[----:B------:R-:W-:Y:S04]  /*c710*/  STL [R1+0x113c], R25 ;  /* 0x00113c1901007387 */ /* 0x000fe80000100800 */
[----:B------:R-:W-:Y:S04]  /*c720*/  STL [R1+0x1148], R25 ;  /* 0x0011481901007387 */ /* 0x000fe80000100800 */
[----:B------:R0:W-:Y:S04]  /*c730*/  STS.U8 [R3+UR4+0xc40], R26 ;  /* 0x000c401a03007988 */ /* 0x0001e80008000004 */
[----:B------:R-:W-:Y:S04]  /*c740*/  STL [R1+0x1154], R25 ;  /* 0x0011541901007387 */ /* 0x000fe80000100800 */
[----:B------:R-:W-:Y:S04]  /*c750*/  STS.U8 [R3+UR4+0xc00], R25 ;  /* 0x000c001903007988 */ /* 0x000fe80008000004 */
[----:B------:R-:W-:Y:S04]  /*c760*/  STL [R1+0x1160], R25 ;  /* 0x0011601901007387 */ /* 0x000fe80000100800 */
[----:B------:R-:W-:Y:S04]  /*c770*/  STL [R1+0x116c], R25 ;  /* 0x00116c1901007387 */ /* 0x000fe80000100800 */
[----:B------:R-:W-:Y:S04]  /*c780*/  STL [R1+0x1178], R25 ;  /* 0x0011781901007387 */ /* 0x000fe80000100800 */
[----:B------:R-:W-:Y:S04]  /*c790*/  STL [R1+0x1184], R25 ;  /* 0x0011841901007387 */ /* 0x000fe80000100800 */
[----:B------:R-:W-:Y:S04]  /*c7a0*/  STL [R1+0x1190], R25 ;  /* 0x0011901901007387 */ /* 0x000fe80000100800 */
[----:B------:R-:W-:Y:S04]  /*c7b0*/  STL [R1+0x119c], R25 ;  /* 0x00119c1901007387 */ /* 0x000fe80000100800 */
[----:B0-----:R-:W4:Y:S04]  /*c7c0*/  LDL.LU R26, [R1+0x49c] ;  /* 0x00049c00011a7983 */ /* 0x001f280000300800 */
[----:B------:R-:W4:Y:S04]  /*c7d0*/  LDL.LU R8, [R1+0x498] ;  /* 0x0004980001087983 */ /* 0x000f280000300800 */
[----:B------:R-:W4:Y:S04]  /*c7e0*/  LDL.LU R9, [R1+0x458] ;  /* 0x0004580001097983 */ /* 0x000f280000300800 */
[----:B--2---:R-:W-:Y:S04]  /*c7f0*/  STS.U8 [R2+UR4+0x80], R12 ;  /* 0x0000800c02007988 */ /* 0x004fe80008000004 */
[----:B---3--:R-:W-:Y:S04]  /*c800*/  STS.U8 [R2+UR4+0xc0], R13 ;  /* 0x0000c00d02007988 */ /* 0x008fe80008000004 */
[----:B----4-:R-:W-:Y:S04]  /*c810*/  STS.U8 [R2+UR4+0x4c0], R14 ;  /* 0x0004c00e02007988 */ /* 0x010fe80008000004 */
[----:B------:R-:W-:Y:S04]  /*c820*/  STS.U8 [R2+UR4+0x480], R17 ;  /* 0x0004801102007988 */ /* 0x000fe80008000004 */
[----:B------:R-:W-:Y:S04]  /*c830*/  STS.U8 [R2+UR4+0x880], R0 ;  /* 0x0008800002007988 */ /* 0x000fe80008000004 */
[----:B------:R-:W-:Y:S04]  /*c840*/  STS.U8 [R2+UR4+0x8c0], R18 ;  /* 0x0008c01202007988 */ /* 0x000fe80008000004 */
[----:B------:R-:W-:Y:S04]  /*c850*/  STS.U8 [R2+UR4+0xcc0], R24 ;  /* 0x000cc01802007988 */ /* 0x000fe80008000004 */
[----:B------:R0:W-:Y:S04]  /*c860*/  STS.U8 [R2+UR4+0xc80], R21 ;  /* 0x000c801502007988 */ /* 0x0001e80008000004 */
[----:B0-----:R-:W2:Y:S04]  /*c870*/  LDL.LU R2, [R1+0x454] ;  /* 0x0004540001027983 */ /* 0x001ea80000300800 */
[----:B------:R-:W3:Y:S04]  /*c880*/  LDL.LU R17, [R1+0x18] ;  /* 0x0000180001117983 */ /* 0x000ee80000300800 */
[----:B------:R-:W4:Y:S01]  /*c890*/  LDL.LU R18, [R1+0x14] ;  /* 0x0000140001127983 */ /* 0x000f220000300800 */
[----:B------:R-:W0:Y:S03]  /*c8a0*/  S2R R0, SR_TID.X ;  /* 0x0000000000007919 */ /* 0x000e260000002100 */
[----:B------:R-:W4:Y:S04]  /*c8b0*/  LDL.LU R6, [R1+0x494] ;  /* 0x0004940001067983 */ /* 0x000f280000300800 */
[----:B------:R-:W4:Y:S01]  /*c8c0*/  LDL.LU R7, [R1+0x490] ;  /* 0x0004900001077983 */ /* 0x000f220000300800 */
[----:B0-----:R-:W-:-:S04]  /*c8d0*/  LOP3.LUT R0, R0, 0x3f, RZ, 0xc0, !PT ;  /* 0x0000003f00007812 */ /* 0x001fc800078ec0ff */
[----:B------:R-:W-:-:S05]  /*c8e0*/  LOP3.LUT R0, R0, 0x10, RZ, 0x3c, !PT ;  /* 0x0000001000007812 */ /* 0x000fca00078e3cff */
[----:B------:R0:W-:Y:S04]  /*c8f0*/  STS.U8 [R0+UR4+0x100], R15 ;  /* 0x0001000f00007988 */ /* 0x0001e80008000004 */
[----:B------:R-:W-:Y:S04]  /*c900*/  STS.U8 [R0+UR4+0x140], R16 ;  /* 0x0001401000007988 */ /* 0x000fe80008000004 */
[----:B------:R-:W-:Y:S04]  /*c910*/  STS.U8 [R0+UR4+0x540], R28 ;  /* 0x0005401c00007988 */ /* 0x000fe80008000004 */
[----:B------:R-:W-:Y:S04]  /*c920*/  STS.U8 [R0+UR4+0x500], R27 ;  /* 0x0005001b00007988 */ /* 0x000fe80008000004 */
[----:B------:R-:W-:Y:S04]  /*c930*/  STS.U8 [R0+UR4+0x900], R29 ;  /* 0x0009001d00007988 */ /* 0x000fe80008000004 */
[----:B------:R1:W-:Y:S04]  /*c940*/  STS.U8 [R0+UR4+0x940], R23 ;  /* 0x0009401700007988 */ /* 0x0003e80008000004 */
[----:B0-----:R-:W4:Y:S04]  /*c950*/  LDL.LU R15, [R1+0x450] ;  /* 0x00045000010f7983 */ /* 0x001f280000300800 */
[----:B------:R-:W4:Y:S01]  /*c960*/  LDL.LU R5, [R1+0x44c] ;  /* 0x00044c0001057983 */ /* 0x000f220000300800 */
[----:B-1----:R-:W0:Y:S03]  /*c970*/  S2R R23, SR_TID.X ;  /* 0x0000000000177919 */ /* 0x002e260000002100 */
[----:B------:R-:W4:Y:S04]  /*c980*/  LDL.LU R29, [R1+0x10] ;  /* 0x00001000011d7983 */ /* 0x000f280000300800 */
[----:B------:R-:W4:Y:S04]  /*c990*/  LDL.LU R16, [R1+0xc] ;  /* 0x00000c0001107983 */ /* 0x000f280000300800 */
[----:B------:R-:W4:Y:S04]  /*c9a0*/  LDL.LU R22, [R1+0x48c] ;  /* 0x00048c0001167983 */ /* 0x000f280000300800 */
[----:B------:R-:W4:Y:S04]  /*c9b0*/  LDL.LU R12, [R1+0x488] ;  /* 0x00048800010c7983 */ /* 0x000f280000300800 */
[----:B------:R-:W4:Y:S04]  /*c9c0*/  LDL.LU R13, [R1+0x448] ;  /* 0x00044800010d7983 */ /* 0x000f280000300800 */
[----:B------:R-:W4:Y:S04]  /*c9d0*/  LDL.LU R14, [R1+0x444] ;  /* 0x00044400010e7983 */ /* 0x000f280000300800 */
[----:B------:R-:W4:Y:S01]  /*c9e0*/  LDL.LU R28, [R1+0x8] ;  /* 0x00000800011c7983 */ /* 0x000f220000300800 */
[----:B0-----:R-:W-:-:S03]  /*c9f0*/  LOP3.LUT R11, R23, 0x3f, RZ, 0xc0, !PT ;  /* 0x0000003f170b7812 */ /* 0x001fc600078ec0ff */
[----:B------:R-:W-:Y:S01]  /*ca00*/  STS.U8 [R0+UR4+0xd40], R20 ;  /* 0x000d401400007988 */ /* 0x000fe20008000004 */
[----:B------:R-:W-:-:S03]  /*ca10*/  LOP3.LUT R10, R11, 0x18, RZ, 0x3c, !PT ;  /* 0x000000180b0a7812 */ /* 0x000fc600078e3cff */
[----:B------:R-:W4:Y:S04]  /*ca20*/  LDL.LU R27, [R1+0x4] ;  /* 0x00000400011b7983 */ /* 0x000f280000300800 */
[----:B------:R0:W-:Y:S04]  /*ca30*/  STS.U8 [R0+UR4+0xd00], R19 ;  /* 0x000d001300007988 */ /* 0x0001e80008000004 */
[----:B0-----:R-:W4:Y:S04]  /*ca40*/  LDL.LU R0, [R1+0x484] ;  /* 0x0004840001007983 */ /* 0x001f280000300800 */
[----:B------:R-:W4:Y:S04]  /*ca50*/  LDL.LU R23, [R1+0x480] ;  /* 0x0004800001177983 */ /* 0x000f280000300800 */
[----:B------:R-:W4:Y:S04]  /*ca60*/  LDL.LU R4, [R1+0x440] ;  /* 0x0004400001047983 */ /* 0x000f280000300800 */
[----:B------:R0:W-:Y:S04]  /*ca70*/  STS.U8 [R10+UR4+0x180], R26 ;  /* 0x0001801a0a007988 */ /* 0x0001e80008000004 */
[----:B------:R1:W-:Y:S04]  /*ca80*/  STS.U8 [R10+UR4+0x1c0], R8 ;  /* 0x0001c0080a007988 */ /* 0x0003e80008000004 */
[----:B------:R1:W-:Y:S04]  /*ca90*/  STS.U8 [R10+UR4+0x5c0], R9 ;  /* 0x0005c0090a007988 */ /* 0x0003e80008000004 */
[----:B0-----:R-:W4:Y:S04]  /*caa0*/  LDL.LU R26, [R1+0x11f4] ;  /* 0x0011f400011a7983 */ /* 0x001f280000300800 */
[----:B-1----:R-:W4:Y:S04]  /*cab0*/  LDL.LU R8, [R1+0x11f0] ;  /* 0x0011f00001087983 */ /* 0x002f280000300800 */
[----:B------:R-:W4:Y:S04]  /*cac0*/  LDL.LU R9, [R1+0x11ec] ;  /* 0x0011ec0001097983 */ /* 0x000f280000300800 */
[----:B--2---:R0:W-:Y:S04]  /*cad0*/  STS.U8 [R10+UR4+0x580], R2 ;  /* 0x000580020a007988 */ /* 0x0041e80008000004 */
[----:B---3--:R1:W-:Y:S04]  /*cae0*/  STS.U8 [R10+UR4+0x980], R17 ;  /* 0x000980110a007988 */ /* 0x0083e80008000004 */
[----:B----4-:R2:W-:Y:S04]  /*caf0*/  STS.U8 [R10+UR4+0x9c0], R18 ;  /* 0x0009c0120a007988 */ /* 0x0105e80008000004 */
[----:B0-----:R-:W3:Y:S04]  /*cb00*/  LDL.LU R2, [R1+0x11e8] ;  /* 0x0011e80001027983 */ /* 0x001ee80000300800 */
[----:B-1----:R-:W4:Y:S04]  /*cb10*/  LDL.LU R17, [R1+0x11e4] ;  /* 0x0011e40001117983 */ /* 0x002f280000300800 */
[----:B--2---:R-:W2:Y:S01]  /*cb20*/  LDL.LU R18, [R1+0x11e0] ;  /* 0x0011e00001127983 */ /* 0x004ea20000300800 */
[----:B------:R-:W-:-:S03]  /*cb30*/  LOP3.LUT R11, R11, 0x20, RZ, 0x3c, !PT ;  /* 0x000000200b0b7812 */ /* 0x000fc600078e3cff */
[----:B--2---:R-:W-:Y:S04]  /*cb40*/  STS.U8 [R10+UR4+0xdc0], R18 ;  /* 0x000dc0120a007988 */ /* 0x004fe80008000004 */
[----:B----4-:R0:W-:Y:S04]  /*cb50*/  STS.U8 [R10+UR4+0xd80], R17 ;  /* 0x000d80110a007988 */ /* 0x0101e80008000004 */
[----:B------:R1:W-:Y:S04]  /*cb60*/  STS.U8 [R11+UR4+0x200], R6 ;  /* 0x000200060b007988 */ /* 0x0003e80008000004 */
[----:B------:R2:W-:Y:S04]  /*cb70*/  STS.U8 [R11+UR4+0x240], R7 ;  /* 0x000240070b007988 */ /* 0x0005e80008000004 */
[----:B0-----:R-:W4:Y:S04]  /*cb80*/  LDL.LU R10, [R1+0x11dc] ;  /* 0x0011dc00010a7983 */ /* 0x001f280000300800 */
[----:B-1----:R-:W4:Y:S04]  /*cb90*/  LDL.LU R6, [R1+0x47c] ;  /* 0x00047c0001067983 */ /* 0x002f280000300800 */
[----:B------:R0:W-:Y:S04]  /*cba0*/  STS.U8 [R11+UR4+0x640], R15 ;  /* 0x0006400f0b007988 */ /* 0x0001e80008000004 */
[----:B--2---:R-:W2:Y:S04]  /*cbb0*/  LDL.LU R7, [R1+0x478] ;  /* 0x0004780001077983 */ /* 0x004ea80000300800 */
[----:B------:R1:W-:Y:S04]  /*cbc0*/  STS.U8 [R11+UR4+0x600], R5 ;  /* 0x000600050b007988 */ /* 0x0003e80008000004 */
[----:B0-----:R-:W2:Y:S04]  /*cbd0*/  LDL.LU R15, [R1+0x11d8] ;  /* 0x0011d800010f7983 */ /* 0x001ea80000300800 */
[----:B------:R-:W-:Y:S04]  /*cbe0*/  STS.U8 [R11+UR4+0xa00], R29 ;  /* 0x000a001d0b007988 */ /* 0x000fe80008000004 */
[----:B-1----:R-:W2:Y:S04]  /*cbf0*/  LDL.LU R5, [R1+0x434] ;  /* 0x0004340001057983 */ /* 0x002ea80000300800 */
[----:B------:R0:W-:Y:S04]  /*cc00*/  STS.U8 [R11+UR4+0xa40], R16 ;  /* 0x000a40100b007988 */ /* 0x0001e80008000004 */
[----:B0-----:R-:W2:Y:S01]  /*cc10*/  LDL.LU R16, [R1+0x11d4] ;  /* 0x0011d40001107983 */ /* 0x001ea20000300800 */
[----:B---3--:R-:W-:-:S04]  /*cc20*/  LOP3.LUT R2, R2, 0x3f, RZ, 0xc0, !PT ;  /* 0x0000003f02027812 */ /* 0x008fc800078ec0ff */
[C---:B------:R-:W-:Y:S01]  /*cc30*/  LOP3.LUT R29, R2.reuse, 0x28, RZ, 0x3c, !PT ;  /* 0x00000028021d7812 */ /* 0x040fe200078e3cff */
[----:B--2---:R-:W-:Y:S04]  /*cc40*/  STS.U8 [R11+UR4+0xe40], R16 ;  /* 0x000e40100b007988 */ /* 0x004fe80008000004 */
[----:B------:R0:W-:Y:S04]  /*cc50*/  STS.U8 [R11+UR4+0xe00], R15 ;  /* 0x000e000f0b007988 */ /* 0x0001e80008000004 */
[----:B------:R1:W-:Y:S04]  /*cc60*/  STS.U8 [R29+UR4+0x280], R22 ;  /* 0x000280161d007988 */ /* 0x0003e80008000004 */
[----:B------:R2:W-:Y:S04]  /*cc70*/  STS.U8 [R29+UR4+0x2c0], R12 ;  /* 0x0002c00c1d007988 */ /* 0x0005e80008000004 */
[----:B0-----:R-:W3:Y:S04]  /*cc80*/  LDL.LU R11, [R1+0x11d0] ;  /* 0x0011d000010b7983 */ /* 0x001ee80000300800 */
[----:B-1----:R-:W3:Y:S04]  /*cc90*/  LDL.LU R22, [R1+0x11cc] ;  /* 0x0011cc0001167983 */ /* 0x002ee80000300800 */
[----:B--2---:R-:W2:Y:S04]  /*cca0*/  LDL.LU R12, [R1+0x11c8] ;  /* 0x0011c800010c7983 */ /* 0x004ea80000300800 */
[----:B------:R0:W-:Y:S04]  /*ccb0*/  STS.U8 [R29+UR4+0x6c0], R13 ;  /* 0x0006c00d1d007988 */ /* 0x0001e80008000004 */
[----:B------:R1:W-:Y:S04]  /*ccc0*/  STS.U8 [R29+UR4+0x680], R14 ;  /* 0x0006800e1d007988 */ /* 0x0003e80008000004 */
[----:B0-----:R-:W2:Y:S04]  /*ccd0*/  LDL.LU R13, [R1+0x11c4] ;  /* 0x0011c400010d7983 */ /* 0x001ea80000300800 */
[----:B-1----:R-:W2:Y:S01]  /*cce0*/  LDL.LU R14, [R1+0x11c0] ;  /* 0x0011c000010e7983 */ /* 0x002ea20000300800 */
[----:B------:R-:W-:-:S03]  /*ccf0*/  LOP3.LUT R2, R2, 0x30, RZ, 0x3c, !PT ;  /* 0x0000003002027812 */ /* 0x000fc600078e3cff */
[----:B------:R0:W-:Y:S04]  /*cd00*/  STS.U8 [R29+UR4+0xa80], R28 ;  /* 0x000a801c1d007988 */ /* 0x0001e80008000004 */
[----:B------:R1:W-:Y:S04]  /*cd10*/  STS.U8 [R29+UR4+0xac0], R27 ;  /* 0x000ac01b1d007988 */ /* 0x0003e80008000004 */
[----:B0-----:R-:W3:Y:S04]  /*cd20*/  LDL.LU R28, [R1+0x11bc] ;  /* 0x0011bc00011c7983 */ /* 0x001ee80000300800 */
[----:B-1----:R-:W3:Y:S04]  /*cd30*/  LDL.LU R27, [R1+0x11b8] ;  /* 0x0011b800011b7983 */ /* 0x002ee80000300800 */
[----:B--2---:R-:W-:Y:S04]  /*cd40*/  STS.U8 [R29+UR4+0xec0], R14 ;  /* 0x000ec00e1d007988 */ /* 0x004fe80008000004 */
[----:B------:R0:W-:Y:S04]  /*cd50*/  STS.U8 [R29+UR4+0xe80], R13 ;  /* 0x000e800d1d007988 */ /* 0x0001e80008000004 */
[----:B------:R1:W-:Y:S04]  /*cd60*/  STS.U8 [R2+UR4+0x300], R0 ;  /* 0x0003000002007988 */ /* 0x0003e80008000004 */
[----:B------:R2:W-:Y:S04]  /*cd70*/  STS.U8 [R2+UR4+0x340], R23 ;  /* 0x0003401702007988 */ /* 0x0005e80008000004 */
[----:B0-----:R-:W3:Y:S04]  /*cd80*/  LDL.LU R29, [R1+0x11b4] ;  /* 0x0011b400011d7983 */ /* 0x001ee80000300800 */
[----:B-1----:R-:W3:Y:S04]  /*cd90*/  LDL.LU R0, [R1+0x11b0] ;  /* 0x0011b00001007983 */ /* 0x002ee80000300800 */
[----:B--2---:R-:W2:Y:S04]  /*cda0*/  LDL.LU R23, [R1+0x11ac] ;  /* 0x0011ac0001177983 */ /* 0x004ea80000300800 */
[----:B------:R0:W-:Y:S01]  /*cdb0*/  STS.U8 [R2+UR4+0x740], R4 ;  /* 0x0007400402007988 */ /* 0x0001e20008000004 */
[----:B------:R-:W-:-:S03]  /*cdc0*/  LOP3.LUT R3, R3, 0x38, RZ, 0x3c, !PT ;  /* 0x0000003803037812 */ /* 0x000fc600078e3cff */
[----:B0-----:R-:W4:Y:S04]  /*cdd0*/  LDL R4, [R1+0x7b0] ;  /* 0x0007b00001047983 */ /* 0x001f280000100800 */
[----:B--2---:R0:W-:Y:S04]  /*cde0*/  STS.U8 [R2+UR4+0x700], R23 ;  /* 0x0007001702007988 */ /* 0x0041e80008000004 */
[----:B---3--:R1:W-:Y:S04]  /*cdf0*/  STS.U8 [R2+UR4+0xb00], R29 ;  /* 0x000b001d02007988 */ /* 0x0083e80008000004 */
[----:B0-----:R-:W2:Y:S01]  /*ce00*/  LDL.LU R23, [R1+0x11a8] ;  /* 0x0011a80001177983 */ /* 0x001ea20000300800 */
[----:B-1----:R-:W0:Y:S03]  /*ce10*/  S2R R29, SR_TID.X ;  /* 0x00000000001d7919 */ /* 0x002e260000002100 */
[----:B------:R-:W-:Y:S04]  /*ce20*/  STS.U8 [R2+UR4+0xb40], R27 ;  /* 0x000b401b02007988 */ /* 0x000fe80008000004 */
[----:B------:R-:W-:Y:S04]  /*ce30*/  STS.U8 [R2+UR4+0xf40], R12 ;  /* 0x000f400c02007988 */ /* 0x000fe80008000004 */
[----:B------:R1:W-:Y:S04]  /*ce40*/  STS.U8 [R2+UR4+0xf00], R11 ;  /* 0x000f000b02007988 */ /* 0x0003e80008000004 */
[----:B----4-:R-:W-:Y:S04]  /*ce50*/  STS.U8 [R3+UR4+0x380], R6 ;  /* 0x0003800603007988 */ /* 0x010fe80008000004 */
[----:B------:R-:W-:Y:S04]  /*ce60*/  STS.U8 [R3+UR4+0x3c0], R7 ;  /* 0x0003c00703007988 */ /* 0x000fe80008000004 */
[----:B-1----:R-:W3:Y:S01]  /*ce70*/  LDL R2, [R1+0x7ac] ;  /* 0x0007ac0001027983 */ /* 0x002ee20000100800 */
[----:B0-----:R-:W-:-:S03]  /*ce80*/  LOP3.LUT R29, R29, 0x1f, RZ, 0xc0, !PT ;  /* 0x0000001f1d1d7812 */ /* 0x001fc600078ec0ff */
[----:B------:R0:W-:Y:S01]  /*ce90*/  STS.U8 [R3+UR4+0x7c0], R0 ;  /* 0x0007c00003007988 */ /* 0x0001e20008000004 */
[----:B------:R-:W-:-:S03]  /*cea0*/  ISETP.GE.AND P0, PT, R29, R22, PT ;  /* 0x000000161d00720c */ /* 0x000fc60003f06270 */
[----:B------:R-:W4:Y:S04]  /*ceb0*/  LDL R29, [R1+0x5b8] ;  /* 0x0005b800011d7983 */ /* 0x000f280000100800 */
[----:B------:R1:W-:Y:S04]  /*cec0*/  STL [R1+0xae4], R22 ;  /* 0x000ae41601007387 */ /* 0x0003e80000100800 */
[----:B0-----:R-:W3:Y:S04]  /*ced0*/  LDL.LU R0, [R1+0x11a4] ;  /* 0x0011a40001007983 */ /* 0x001ee80000300800 */
[----:B------:R4:W-:Y:S04]  /*cee0*/  STS.U8 [R3+UR4+0x780], R5 ;  /* 0x0007800503007988 */ /* 0x0009e80008000004 */
[----:B------:R-:W-:Y:S04]  /*cef0*/  STS.U8 [R3+UR4+0xb80], R28 ;  /* 0x000b801c03007988 */ /* 0x000fe80008000004 */
[----:B------:R-:W-:Y:S04]  /*cf00*/  STS.U8 [R3+UR4+0xbc0], R10 ;  /* 0x000bc00a03007988 */ /* 0x000fe80008000004 */
[----:B------:R-:W-:Y:S04]  /*cf10*/  STS.U8 [R3+UR4+0xfc0], R9 ;  /* 0x000fc00903007988 */ /* 0x000fe80008000004 */
[----:B------:R0:W-:Y:S04]  /*cf20*/  STS.U8 [R3+UR4+0xf80], R8 ;  /* 0x000f800803007988 */ /* 0x0001e80008000004 */
[----:B------:R-:W3:Y:S04]  /*cf30*/  LDL R7, [R1+0x7a8] ;  /* 0x0007a80001077983 */ /* 0x000ee80000100800 */
[----:B------:R-:W3:Y:S01]  /*cf40*/  LDL R6, [R1+0x7a0] ;  /* 0x0007a00001067983 */ /* 0x000ee20000100800 */
[----:B------:R-:W-:Y:S01]  /*cf50*/  BAR.SYNC.DEFER_BLOCKING 0x0 ;  /* 0x0000000000007b1d */ /* 0x000fe20000010000 */
[----:B--2---:R-:W-:-:S02]  /*cf60*/  IADD3 R4, P1, PT, R23, R4, RZ ;  /* 0x0000000417047210 */ /* 0x004fc40007f3e0ff */
[----:B-1----:R-:W-:-:S05]  /*cf70*/  SHF.R.S32.HI R22, RZ, 0x1f, R23 ;  /* 0x0000001fff167819 */ /* 0x002fca0000011417 */
[----:B----4-:R-:W-:Y:S02]  /*cf80*/  IMAD.X R5, R22, 0x1, R29, P1 ;  /* 0x0000000116057824 */ /* 0x010fe400008e061d */
[----:B------:R-:W2:Y:S04]  /*cf90*/  LDL.LU R29, [R1+0x790] ;  /* 0x00079000011d7983 */ /* 0x000ea80000300800 */
[----:B0-----:R-:W4:Y:S01]  /*cfa0*/  LDL R3, [R1+0x5bc] ;  /* 0x0005bc0001037983 */ /* 0x001f220000100800 */
[----:B---3--:R-:W-:-:S06]  /*cfb0*/  PRMT R0, RZ, 0x7610, R0 ;  /* 0x00007610ff007816 */ /* 0x008fcc0000000000 */
[----:B------:R0:W3:Y:S02]  /*cfc0*/  @!P0 LDG.E.U8 R0, desc[UR8][R4.64] ;  /* 0x0000000804008981 */ /* 0x0000e4000c1e1100 */
[C---:B0-----:R-:W-:Y:S02]  /*cfd0*/  IADD3 R4, P2, PT, R23.reuse, R7, RZ ;  /* 0x0000000717047210 */ /* 0x041fe40007f5e0ff */
[----:B---3--:R0:W-:Y:S04]  /*cfe0*/  STL [R1+0x4b4], R0 ;  /* 0x0004b40001007387 */ /* 0x0081e80000100800 */
[----:B0-----:R-:W3:Y:S04]  /*cff0*/  LDL.LU R0, [R1+0x11a0] ;  /* 0x0011a00001007983 */ /* 0x001ee80000300800 */
[----:B------:R-:W2:Y:S04]  /*d000*/  LDL R5, [R1+0x5c0] ;  /* 0x0005c00001057983 */ /* 0x000ea80000100800 */
[----:B------:R-:W2:Y:S01]  /*d010*/  LDL R7, [R1+0x5c8] ;  /* 0x0005c80001077983 */ /* 0x000ea20000100800 */
[----:B------:R-:W-:-:S02]  /*d020*/  IADD3 R2, P1, PT, R23, R2, RZ ;  /* 0x0000000217027210 */ /* 0x000fc40007f3e0ff */
[----:B------:R-:W-:Y:S02]  /*d030*/  PRMT R25, RZ, 0x7610, R25 ;  /* 0x00007610ff197816 */ /* 0x000fe40000000019 */
[----:B------:R-:W-:Y:S01]  /*d040*/  IADD3 R6, P3, PT, R23, R6, RZ ;  /* 0x0000000617067210 */ /* 0x000fe20007f7e0ff */
[----:B----4-:R-:W-:Y:S01]  /*d050*/  IMAD.X R3, R22, 0x1, R3, P1 ;  /* 0x0000000116037824 */ /* 0x010fe200008e0603 */
[----:B------:R-:W-:-:S04]  /*d060*/  PRMT R26, RZ, 0x7610, R26 ;  /* 0x00007610ff1a7816 */ /* 0x000fc8000000001a */
[----:B------:R-:W4:Y:S01]  /*d070*/  @!P0 LDG.E.U8 R25, desc[UR8][R2.64] ;  /* 0x0000000802198981 */ /* 0x000f22000c1e1100 */
[----:B---3--:R-:W-:Y:S01]  /*d080*/  PRMT R0, RZ, 0x7610, R0 ;  /* 0x00007610ff007816 */ /* 0x008fe20000000000 */
[C---:B--2---:R-:W-:Y:S02]  /*d090*/  IMAD.X R5, R22.reuse, 0x1, R5, P2 ;  /* 0x0000000116057824 */ /* 0x044fe400010e0605 */
[----:B------:R-:W-:-:S03]  /*d0a0*/  IMAD.X R7, R22, 0x1, R7, P3 ;  /* 0x0000000116077824 */ /* 0x000fc600018e0607 */
[----:B------:R-:W2:Y:S04]  /*d0b0*/  @!P0 LDG.E.U8 R26, desc[UR8][R4.64] ;  /* 0x00000008041a8981 */ /* 0x000ea8000c1e1100 */
[----:B------:R-:W3:Y:S04]  /*d0c0*/  @!P0 LDG.E.U8 R0, desc[UR8][R6.64] ;  /* 0x0000000806008981 */ /* 0x000ee8000c1e1100 */
[----:B----4-:R0:W-:Y:S04]  /*d0d0*/  STL [R1+0x4b8], R25 ;  /* 0x0004b81901007387 */ /* 0x0101e80000100800 */
[----:B0-----:R-:W4:Y:S04]  /*d0e0*/  LDL.LU R25, [R1+0x119c] ;  /* 0x00119c0001197983 */ /* 0x001f280000300800 */
[----:B------:R-:W4:Y:S04]  /*d0f0*/  LDL R3, [R1+0x79c] ;  /* 0x00079c0001037983 */ /* 0x000f280000100800 */
[----:B--2---:R0:W-:Y:S04]  /*d100*/  STL [R1+0x4ac], R26 ;  /* 0x0004ac1a01007387 */ /* 0x0041e80000100800 */
[----:B0-----:R-:W2:Y:S04]  /*d110*/  LDL.LU R26, [R1+0x1198] ;  /* 0x00119800011a7983 */ /* 0x001ea80000300800 */
[----:B------:R-:W2:Y:S04]  /*d120*/  LDL R5, [R1+0x5d4] ;  /* 0x0005d40001057983 */ /* 0x000ea80000100800 */
[----:B---3--:R0:W-:Y:S04]  /*d130*/  STL [R1+0x4b0], R0 ;  /* 0x0004b00001007387 */ /* 0x0081e80000100800 */
[----:B0-----:R-:W3:Y:S04]  /*d140*/  LDL.LU R0, [R1+0x1194] ;  /* 0x0011940001007983 */ /* 0x001ee80000300800 */
[----:B------:R-:W3:Y:S01]  /*d150*/  LDL R7, [R1+0x5e4] ;  /* 0x0005e40001077983 */ /* 0x000ee20000100800 */
[----:B----4-:R-:W-:-:S03]  /*d160*/  IADD3 R2, P1, PT, R23, R3, RZ ;  /* 0x0000000317027210 */ /* 0x010fc60007f3e0ff */
[----:B------:R-:W4:Y:S01]  /*d170*/  LDL R3, [R1+0x5cc] ;  /* 0x0005cc0001037983 */ /* 0x000f220000100800 */
[----:B--2---:R-:W-:-:S03]  /*d180*/  IADD3 R4, P2, PT, R23, R5, RZ ;  /* 0x0000000517047210 */ /* 0x004fc60007f5e0ff */
[----:B------:R-:W2:Y:S01]  /*d190*/  LDL R5, [R1+0x5d0] ;  /* 0x0005d00001057983 */ /* 0x000ea20000100800 */
[----:B---3--:R-:W-:-:S03]  /*d1a0*/  IADD3 R6, P3, PT, R23, R7, RZ ;  /* 0x0000000717067210 */ /* 0x008fc60007f7e0ff */
[----:B------:R-:W3:Y:S01]  /*d1b0*/  LDL R7, [R1+0x5e0] ;  /* 0x0005e00001077983 */ /* 0x000ee20000100800 */
[----:B------:R-:W-:Y:S01]  /*d1c0*/  PRMT R25, RZ, 0x7610, R25 ;  /* 0x00007610ff197816 */ /* 0x000fe20000000019 */
[C---:B----4-:R-:W-:Y:S01]  /*d1d0*/  IMAD.X R3, R22.reuse, 0x1, R3, P1 ;  /* 0x0000000116037824 */ /* 0x050fe200008e0603 */
[----:B------:R-:W-:Y:S02]  /*d1e0*/  PRMT R26, RZ, 0x7610, R26 ;  /* 0x00007610ff1a7816 */ /* 0x000fe4000000001a */
[----:B------:R-:W-:Y:S02]  /*d1f0*/  PRMT R0, RZ, 0x7610, R0 ;  /* 0x00007610ff007816 */ /* 0x000fe40000000000 */
[----:B------:R-:W4:Y:S01]  /*d200*/  @!P0 LDG.E.U8 R25, desc[UR8][R2.64] ;  /* 0x0000000802198981 */ /* 0x000f22000c1e1100 */
[----:B--2---:R-:W-:-:S05]  /*d210*/  IMAD.X R5, R22, 0x1, R5, P2 ;  /* 0x0000000116057824 */ /* 0x004fca00010e0605 */
[----:B------:R-:W2:Y:S01]  /*d220*/  @!P0 LDG.E.U8 R26, desc[UR8][R4.64] ;  /* 0x00000008041a8981 */ /* 0x000ea2000c1e1100 */
[----:B---3--:R-:W-:-:S05]  /*d230*/  IMAD.X R7, R22, 0x1, R7, P3 ;  /* 0x0000000116077824 */ /* 0x008fca00018e0607 */
        /* <DEDUP_REMOVED lines=304> */
[----:B------:R-:W-:Y:S02]  /*e540*/  PRMT R28, RZ, 0x7610, R28 ;  /* 0x00007610ff1c7816 */ /* 0x000fe4000000001c */
[----:B------:R-:W-:Y:S01]  /*e550*/  PRMT R26, RZ, 0x7610, R26 ;  /* 0x00007610ff1a7816 */ /* 0x000fe2000000001a */
[----:B----4-:R-:W-:Y:S01]  /*e560*/  IMAD.X R3, R22, 0x1, R3, P1 ;  /* 0x0000000116037824 */ /* 0x010fe200008e0603 */
[----:B------:R-:W-:-:S04]  /*e570*/  PRMT R0, RZ, 0x7610, R0 ;  /* 0x00007610ff007816 */ /* 0x000fc80000000000 */
[----:B------:R-:W4:Y:S04]  /*e580*/  @!P0 LDG.E.U8 R28, desc[UR8][R2.64] ;  /* 0x00000008021c8981 */ /* 0x000f28000c1e1100 */
[----:B------:R-:W4:Y:S01]  /*e590*/  LDL R3, [R1+0x74c] ;  /* 0x00074c0001037983 */ /* 0x000f220000100800 */
[----:B--2---:R-:W-:-:S05]  /*e5a0*/  IMAD.X R5, R22, 0x1, R5, P2 ;  /* 0x0000000116057824 */ /* 0x004fca00010e0605 */
[----:B------:R-:W2:Y:S01]  /*e5b0*/  @!P0 LDG.E.U8 R26, desc[UR8][R4.64] ;  /* 0x00000008041a8981 */ /* 0x000ea2000c1e1100 */
[----:B---3--:R-:W-:-:S05]  /*e5c0*/  IMAD.X R7, R22, 0x1, R7, P3 ;  /* 0x0000000116077824 */ /* 0x008fca00018e0607 */
[----:B------:R-:W3:Y:S04]  /*e5d0*/  @!P0 LDG.E.U8 R0, desc[UR8][R6.64] ;  /* 0x0000000806008981 */ /* 0x000ee8000c1e1100 */
[----:B----4-:R-:W-:Y:S01]  /*e5e0*/  STL [R1+0x10c0], R28 ;  /* 0x0010c01c01007387 */ /* 0x010fe20000100800 */
[----:B------:R-:W-:-:S03]  /*e5f0*/  IADD3 R2, P1, PT, R23, R3, RZ ;  /* 0x0000000317027210 */ /* 0x000fc60007f3e0ff */
[----:B--2---:R0:W-:Y:S04]  /*e600*/  STL [R1], R26 ;  /* 0x0000001a01007387 */ /* 0x0041e80000100800 */
[----:B0-----:R-:W2:Y:S04]  /*e610*/  LDL.LU R26, [R1+0x10f4] ;  /* 0x0010f400011a7983 */ /* 0x001ea80000300800 */
[----:B------:R-:W4:Y:S04]  /*e620*/  LDL R5, [R1+0x754] ;  /* 0x0007540001057983 */ /* 0x000f280000100800 */
[----:B---3--:R0:W-:Y:S04]  /*e630*/  STL [R1+0x4], R0 ;  /* 0x0000040001007387 */ /* 0x0081e80000100800 */
[----:B0-----:R-:W3:Y:S04]  /*e640*/  LDL.LU R0, [R1+0x10f0] ;  /* 0x0010f00001007983 */ /* 0x001ee80000300800 */
[----:B------:R-:W2:Y:S01]  /*e650*/  LDL R3, [R1+0x748] ;  /* 0x0007480001037983 */ /* 0x000ea20000100800 */
[----:B------:R-:W-:-:S03]  /*e660*/  PRMT R25, RZ, 0x7610, R25 ;  /* 0x00007610ff197816 */ /* 0x000fc60000000019 */
[----:B------:R-:W3:Y:S04]  /*e670*/  LDL R7, [R1+0x774] ;  /* 0x0007740001077983 */ /* 0x000ee80000100800 */
[----:B------:R-:W4:Y:S01]  /*e680*/  LDL R28, [R1+0x78c] ;  /* 0x00078c00011c7983 */ /* 0x000f220000100800 */
[----:B--2---:R-:W-:-:S05]  /*e690*/  IMAD.X R3, R22, 0x1, R3, P1 ;  /* 0x0000000116037824 */ /* 0x004fca00008e0603 */
[----:B------:R-:W2:Y:S01]  /*e6a0*/  @!P0 LDG.E.U8 R25, desc[UR8][R2.64] ;  /* 0x0000000802198981 */ /* 0x000ea2000c1e1100 */
[C---:B---3--:R-:W-:Y:S02]  /*e6b0*/  IADD3 R6, P3, PT, R23.reuse, R7, RZ ;  /* 0x0000000717067210 */ /* 0x048fe40007f7e0ff */
[C---:B----4-:R-:W-:Y:S01]  /*e6c0*/  IADD3 R4, P2, PT, R23.reuse, R5, RZ ;  /* 0x0000000517047210 */ /* 0x050fe20007f5e0ff */
[----:B------:R-:W3:Y:S04]  /*e6d0*/  LDL R7, [R1+0x770] ;  /* 0x0007700001077983 */ /* 0x000ee80000100800 */
[----:B------:R-:W4:Y:S04]  /*e6e0*/  LDL R5, [R1+0x750] ;  /* 0x0007500001057983 */ /* 0x000f280000100800 */
[----:B------:R-:W3:Y:S04]  /*e6f0*/  LDL R3, [R1+0x794] ;  /* 0x0007940001037983 */ /* 0x000ee80000100800 */
[----:B--2---:R0:W-:Y:S04]  /*e700*/  STL [R1+0x10ec], R25 ;  /* 0x0010ec1901007387 */ /* 0x0041e80000100800 */
[----:B0-----:R-:W2:Y:S01]  /*e710*/  LDL R25, [R1+0x76c] ;  /* 0x00076c0001197983 */ /* 0x001ea20000100800 */
[----:B------:R-:W-:Y:S01]  /*e720*/  PRMT R27, RZ, 0x7610, R27 ;  /* 0x00007610ff1b7816 */ /* 0x000fe2000000001b */
[C---:B---3--:R-:W-:Y:S01]  /*e730*/  IMAD.X R7, R22.reuse, 0x1, R7, P3 ;  /* 0x0000000116077824 */ /* 0x048fe200018e0607 */
[----:B------:R-:W-:Y:S01]  /*e740*/  PRMT R26, RZ, 0x7610, R26 ;  /* 0x00007610ff1a7816 */ /* 0x000fe2000000001a */
[----:B----4-:R-:W-:Y:S01]  /*e750*/  IMAD.X R5, R22, 0x1, R5, P2 ;  /* 0x0000000116057824 */ /* 0x010fe200010e0605 */
[----:B------:R-:W-:-:S02]  /*e760*/  IADD3 R2, P3, PT, R23, R3, RZ ;  /* 0x0000000317027210 */ /* 0x000fc40007f7e0ff */
[----:B------:R0:W3:Y:S01]  /*e770*/  @!P0 LDG.E.U8 R27, desc[UR8][R6.64] ;  /* 0x00000008061b8981 */ /* 0x0000e2000c1e1100 */
[----:B------:R-:W-:Y:S02]  /*e780*/  PRMT R24, RZ, 0x7610, R24 ;  /* 0x00007610ff187816 */ /* 0x000fe40000000018 */
[----:B------:R-:W-:Y:S01]  /*e790*/  IMAD.X R3, R22, 0x1, R29, P3 ;  /* 0x0000000116037824 */ /* 0x000fe200018e061d */
[----:B------:R2:W4:Y:S04]  /*e7a0*/  @!P0 LDG.E.U8 R26, desc[UR8][R4.64] ;  /* 0x00000008041a8981 */ /* 0x000528000c1e1100 */
[----:B------:R1:W3:Y:S01]  /*e7b0*/  @!P0 LDG.E.U8 R24, desc[UR8][R2.64] ;  /* 0x0000000802188981 */ /* 0x0002e2000c1e1100 */
[----:B0-----:R-:W-:-:S03]  /*e7c0*/  IADD3 R6, P2, PT, R23, R28, RZ ;  /* 0x0000001c17067210 */ /* 0x001fc60007f5e0ff */
[----:B------:R-:W3:Y:S04]  /*e7d0*/  LDL R7, [R1+0x788] ;  /* 0x0007880001077983 */ /* 0x000ee80000100800 */
[----:B------:R-:W4:Y:S04]  /*e7e0*/  LDL R5, [R1+0x768] ;  /* 0x0007680001057983 */ /* 0x000f280000100800 */
[----:B------:R-:W4:Y:S01]  /*e7f0*/  LDL R28, [R1+0x738] ;  /* 0x00073800011c7983 */ /* 0x000f220000100800 */
[----:B--2---:R-:W-:-:S03]  /*e800*/  IADD3 R4, P1, PT, R23, R25, RZ ;  /* 0x0000001917047210 */ /* 0x004fc60007f3e0ff */
[----:B------:R-:W2:Y:S04]  /*e810*/  LDL R25, [R1+0x740] ;  /* 0x0007400001197983 */ /* 0x000ea80000100800 */
[----:B------:R0:W-:Y:S04]  /*e820*/  STL [R1+0xac4], R29 ;  /* 0x000ac41d01007387 */ /* 0x0001e80000100800 */
[----:B0-----:R-:W2:Y:S04]  /*e830*/  LDL.LU R29, [R1+0x758] ;  /* 0x00075800011d7983 */ /* 0x001ea80000300800 */
[----:B------:R-:W1:Y:S01]  /*e840*/  LDL R3, [R1+0x73c] ;  /* 0x00073c0001037983 */ /* 0x000e620000100800 */
[----:B------:R-:W-:Y:S01]  /*e850*/  PRMT R21, RZ, 0x7610, R21 ;  /* 0x00007610ff157816 */ /* 0x000fe20000000015 */
[----:B---3--:R-:W-:-:S02]  /*e860*/  IMAD.X R7, R22, 0x1, R7, P2 ;  /* 0x0000000116077824 */ /* 0x008fc400010e0607 */
[----:B----4-:R-:W-:-:S03]  /*e870*/  IMAD.X R5, R22, 0x1, R5, P1 ;  /* 0x0000000116057824 */ /* 0x010fc600008e0605 */
[----:B------:R-:W3:Y:S01]  /*e880*/  @!P0 LDG.E.U8 R21, desc[UR8][R6.64] ;  /* 0x0000000806158981 */ /* 0x000ee2000c1e1100 */
[----:B------:R-:W-:-:S03]  /*e890*/  PRMT R17, RZ, 0x7610, R17 ;  /* 0x00007610ff117816 */ /* 0x000fc60000000011 */
[----:B------:R-:W4:Y:S04]  /*e8a0*/  LDL R6, [R1+0x744] ;  /* 0x0007440001067983 */ /* 0x000f280000100800 */
[----:B------:R-:W2:Y:S01]  /*e8b0*/  LDL R7, [R1+0x75c] ;  /* 0x00075c0001077983 */ /* 0x000ea20000100800 */
[----:B-1----:R-:W-:-:S05]  /*e8c0*/  IADD3 R2, P1, PT, R23, R3, RZ ;  /* 0x0000000317027210 */ /* 0x002fca0007f3e0ff */
[----:B------:R-:W-:Y:S01]  /*e8d0*/  IMAD.X R3, R22, 0x1, R28, P1 ;  /* 0x0000000116037824 */ /* 0x000fe200008e061c */
[----:B------:R-:W-:Y:S01]  /*e8e0*/  PRMT R20, RZ, 0x7610, R20 ;  /* 0x00007610ff147816 */ /* 0x000fe20000000014 */
[----:B------:R-:W3:Y:S04]  /*e8f0*/  LDL R28, [R1+0x780] ;  /* 0x00078000011c7983 */ /* 0x000ee80000100800 */
[----:B------:R-:W3:Y:S04]  /*e900*/  @!P0 LDG.E.U8 R17, desc[UR8][R2.64] ;  /* 0x0000000802118981 */ /* 0x000ee8000c1e1100 */
[----:B------:R4:W3:Y:S01]  /*e910*/  @!P0 LDG.E.U8 R20, desc[UR8][R4.64] ;  /* 0x0000000804148981 */ /* 0x0008e2000c1e1100 */
[----:B------:R-:W-:-:S02]  /*e920*/  PRMT R18, RZ, 0x7610, R18 ;  /* 0x00007610ff127816 */ /* 0x000fc40000000012 */
[C---:B----4-:R-:W-:Y:S02]  /*e930*/  IADD3 R4, P2, PT, R23.reuse, R6, RZ ;  /* 0x0000000617047210 */ /* 0x050fe40007f5e0ff */
[----:B--2---:R-:W-:-:S03]  /*e940*/  IADD3 R6, P3, PT, R23, R7, RZ ;  /* 0x0000000717067210 */ /* 0x004fc60007f7e0ff */
[C---:B------:R-:W-:Y:S02]  /*e950*/  IMAD.X R5, R22.reuse, 0x1, R25, P2 ;  /* 0x0000000116057824 */ /* 0x040fe400010e0619 */
[----:B------:R-:W2:Y:S01]  /*e960*/  LDL R25, [R1+0x778] ;  /* 0x0007780001197983 */ /* 0x000ea20000100800 */
[----:B------:R-:W-:-:S03]  /*e970*/  IMAD.X R7, R22, 0x1, R29, P3 ;  /* 0x0000000116077824 */ /* 0x000fc600018e061d */
[----:B------:R0:W-:Y:S04]  /*e980*/  STL [R1+0xac8], R29 ;  /* 0x000ac81d01007387 */ /* 0x0001e80000100800 */
[----:B------:R-:W4:Y:S04]  /*e990*/  LDL R3, [R1+0x764] ;  /* 0x0007640001037983 */ /* 0x000f280000100800 */
[----:B------:R-:W2:Y:S04]  /*e9a0*/  @!P0 LDG.E.U8 R18, desc[UR8][R4.64] ;  /* 0x0000000804128981 */ /* 0x000ea8000c1e1100 */
[----:B0-----:R-:W2:Y:S01]  /*e9b0*/  LDL R29, [R1+0x760] ;  /* 0x00076000011d7983 */ /* 0x001ea20000100800 */
[----:B------:R-:W-:-:S06]  /*e9c0*/  PRMT R19, RZ, 0x7610, R19 ;  /* 0x00007610ff137816 */ /* 0x000fcc0000000013 */
[----:B------:R-:W2:Y:S04]  /*e9d0*/  @!P0 LDG.E.U8 R19, desc[UR8][R6.64] ;  /* 0x0000000806138981 */ /* 0x000ea8000c1e1100 */
[----:B---3--:R0:W-:Y:S04]  /*e9e0*/  STL [R1+0x10c4], R17 ;  /* 0x0010c41101007387 */ /* 0x0081e80000100800 */
[----:B------:R-:W3:Y:S04]  /*e9f0*/  LDL R5, [R1+0x784] ;  /* 0x0007840001057983 */ /* 0x000ee80000100800 */
[----:B0-----:R-:W3:Y:S01]  /*ea00*/  LDL R17, [R1+0x77c] ;  /* 0x00077c0001117983 */ /* 0x001ee20000100800 */
[----:B------:R-:W-:-:S02]  /*ea10*/  PRMT R14, RZ, 0x7610, R14 ;  /* 0x00007610ff0e7816 */ /* 0x000fc4000000000e */
[----:B------:R-:W-:Y:S02]  /*ea20*/  PRMT R16, RZ, 0x7610, R16 ;  /* 0x00007610ff107816 */ /* 0x000fe40000000010 */
[----:B------:R-:W-:Y:S02]  /*ea30*/  PRMT R15, RZ, 0x7610, R15 ;  /* 0x00007610ff0f7816 */ /* 0x000fe4000000000f */
[----:B----4-:R-:W-:-:S05]  /*ea40*/  IADD3 R2, P1, PT, R23, R3, RZ ;  /* 0x0000000317027210 */ /* 0x010fca0007f3e0ff */
[----:B--2---:R-:W-:Y:S01]  /*ea50*/  IMAD.X R3, R22, 0x1, R29, P1 ;  /* 0x0000000116037824 */ /* 0x004fe200008e061d */
[----:B------:R0:W-:Y:S04]  /*ea60*/  STL [R1+0x10c8], R18 ;  /* 0x0010c81201007387 */ /* 0x0001e80000100800 */
[----:B------:R-:W2:Y:S04]  /*ea70*/  @!P0 LDG.E.U8 R14, desc[UR8][R2.64] ;  /* 0x00000008020e8981 */ /* 0x000ea8000c1e1100 */
[----:B------:R1:W-:Y:S04]  /*ea80*/  STL [R1+0x10cc], R19 ;  /* 0x0010cc1301007387 */ /* 0x0003e80000100800 */
[----:B0-----:R-:W4:Y:S04]  /*ea90*/  LDL R18, [R1+0x684] ;  /* 0x0006840001127983 */ /* 0x001f280000100800 */
[----:B-1----:R-:W4:Y:S01]  /*eaa0*/  LDL R19, [R1+0x6c4] ;  /* 0x0006c40001137983 */ /* 0x002f220000100800 */
[----:B---3--:R-:W-:-:S02]  /*eab0*/  IADD3 R4, P3, PT, R23, R5, RZ ;  /* 0x0000000517047210 */ /* 0x008fc40007f7e0ff */
[----:B------:R-:W-:-:S03]  /*eac0*/  IADD3 R6, P2, PT, R23, R17, RZ ;  /* 0x0000001117067210 */ /* 0x000fc60007f5e0ff */
[C---:B------:R-:W-:Y:S01]  /*ead0*/  IMAD.X R5, R22.reuse, 0x1, R28, P3 ;  /* 0x0000000116057824 */ /* 0x040fe200018e061c */
[----:B------:R-:W3:Y:S01]  /*eae0*/  LDL R17, [R1+0x6a4] ;  /* 0x0006a40001117983 */ /* 0x000ee20000100800 */
[----:B------:R-:W-:-:S03]  /*eaf0*/  IMAD.X R7, R22, 0x1, R25, P2 ;  /* 0x0000000116077824 */ /* 0x000fc600010e0619 */
[----:B------:R4:W3:Y:S04]  /*eb00*/  @!P0 LDG.E.U8 R16, desc[UR8][R4.64] ;  /* 0x0000000804108981 */ /* 0x0008e8000c1e1100 */
[----:B------:R3:W3:Y:S04]  /*eb10*/  @!P0 LDG.E.U8 R15, desc[UR8][R6.64] ;  /* 0x00000008060f8981 */ /* 0x0006e8000c1e1100 */
[----:B------:R-:W3:Y:S04]  /*eb20*/  LDL.LU R29, [R1+0x680] ;  /* 0x00068000011d7983 */ /* 0x000ee80000300800 */
[----:B------:R-:W3:Y:S04]  /*eb30*/  LDL R28, [R1+0x6c0] ;  /* 0x0006c000011c7983 */ /* 0x000ee80000100800 */
[----:B------:R-:W3:Y:S04]  /*eb40*/  LDL R25, [R1+0x6a0] ;  /* 0x0006a00001197983 */ /* 0x000ee80000100800 */
[----:B--2---:R-:W-:Y:S01]  /*eb50*/  STL [R1+0x10d0], R14 ;  /* 0x0010d00e01007387 */ /* 0x004fe20000100800 */
[----:B----4-:R-:W-:-:S02]  /*eb60*/  IADD3 R4, P1, PT, R23, R18, RZ ;  /* 0x0000001217047210 */ /* 0x010fc40007f3e0ff */
[C---:B------:R-:W-:Y:S02]  /*eb70*/  IADD3 R2, P3, PT, R23.reuse, R19, RZ ;  /* 0x0000001317027210 */ /* 0x040fe40007f7e0ff */
[----:B---3--:R-:W-:Y:S01]  /*eb80*/  IADD3 R6, P2, PT, R23, R17, RZ ;  /* 0x0000001117067210 */ /* 0x008fe20007f5e0ff */
[----:B------:R0:W-:Y:S04]  /*eb90*/  STL [R1+0x10d4], R16 ;  /* 0x0010d41001007387 */ /* 0x0001e80000100800 */
[----:B------:R1:W-:Y:S04]  /*eba0*/  STL [R1+0x10d8], R15 ;  /* 0x0010d80f01007387 */ /* 0x0003e80000100800 */
[----:B------:R-:W2:Y:S04]  /*ebb0*/  LDL R19, [R1+0x5dc] ;  /* 0x0005dc0001137983 */ /* 0x000ea80000100800 */
[----:B------:R-:W3:Y:S04]  /*ebc0*/  LDL R17, [R1+0x7a4] ;  /* 0x0007a40001117983 */ /* 0x000ee80000100800 */
[----:B------:R-:W4:Y:S04]  /*ebd0*/  LDL R18, [R1+0x7b4] ;  /* 0x0007b40001127983 */ /* 0x000f280000100800 */
[----:B0-----:R-:W4:Y:S04]  /*ebe0*/  LDL R16, [R1+0x5d8] ;  /* 0x0005d80001107983 */ /* 0x001f280000100800 */
[----:B-1----:R-:W4:Y:S04]  /*ebf0*/  LDL R15, [R1+0x5c4] ;  /* 0x0005c400010f7983 */ /* 0x002f280000100800 */
[----:B------:R-:W4:Y:S01]  /*ec00*/  LDL R14, [R1+0x798] ;  /* 0x00079800010e7983 */ /* 0x000f220000100800 */
[----:B------:R-:W-:Y:S01]  /*ec10*/  PRMT R13, RZ, 0x7610, R13 ;  /* 0x00007610ff0d7816 */ /* 0x000fe2000000000d */
[C---:B------:R-:W-:Y:S01]  /*ec20*/  IMAD.X R3, R22.reuse, 0x1, R28, P3 ;  /* 0x0000000116037824 */ /* 0x040fe200018e061c */
[----:B------:R-:W-:Y:S01]  /*ec30*/  PRMT R12, RZ, 0x7610, R12 ;  /* 0x00007610ff0c7816 */ /* 0x000fe2000000000c */
[C---:B------:R-:W-:Y:S01]  /*ec40*/  IMAD.X R7, R22.reuse, 0x1, R25, P2 ;  /* 0x0000000116077824 */ /* 0x040fe200010e0619 */
[----:B------:R-:W-:Y:S01]  /*ec50*/  PRMT R11, RZ, 0x7610, R11 ;  /* 0x00007610ff0b7816 */ /* 0x000fe2000000000b */
[----:B------:R-:W-:Y:S01]  /*ec60*/  IMAD.X R5, R22, 0x1, R29, P1 ;  /* 0x0000000116057824 */ /* 0x000fe200008e061d */
[----:B------:R2:W4:Y:S04]  /*ec70*/  @!P0 LDG.E.U8 R13, desc[UR8][R2.64] ;  /* 0x00000008020d8981 */ /* 0x000528000c1e1100 */
[----:B------:R3:W4:Y:S01]  /*ec80*/  @!P0 LDG.E.U8 R12, desc[UR8][R6.64] ;  /* 0x00000008060c8981 */ /* 0x000722000c1e1100 */
[----:B------:R-:W-:-:S03]  /*ec90*/  PRMT R10, RZ, 0x7610, R10 ;  /* 0x00007610ff0a7816 */ /* 0x000fc6000000000a */
[----:B------:R4:W4:Y:S01]  /*eca0*/  @!P0 LDG.E.U8 R11, desc[UR8][R4.64] ;  /* 0x00000008040b8981 */ /* 0x000922000c1e1100 */
[----:B------:R-:W-:Y:S02]  /*ecb0*/  PRMT R9, RZ, 0x7610, R9 ;  /* 0x00007610ff097816 */ /* 0x000fe40000000009 */
[----:B------:R-:W-:Y:S02]  /*ecc0*/  PRMT R8, RZ, 0x7610, R8 ;  /* 0x00007610ff087816 */ /* 0x000fe40000000008 */
[C---:B--2---:R-:W-:Y:S02]  /*ecd0*/  IADD3 R2, P3, PT, R23.reuse, R19, RZ ;  /* 0x0000001317027210 */ /* 0x044fe40007f7e0ff */
[C---:B---3--:R-:W-:Y:S02]  /*ece0*/  IADD3 R6, P2, PT, R23.reuse, R17, RZ ;  /* 0x0000001117067210 */ /* 0x048fe40007f5e0ff */
[----:B----4-:R-:W-:Y:S01]  /*ecf0*/  IADD3 R4, P1, PT, R23, R18, RZ ;  /* 0x0000001217047210 */ /* 0x010fe20007f3e0ff */
[----:B------:R-:W-:-:S02]  /*ed00*/  IMAD.X R3, R22, 0x1, R16, P3 ;  /* 0x0000000116037824 */ /* 0x000fc400018e0610 */
[----:B------:R-:W-:-:S03]  /*ed10*/  IMAD.X R7, R22, 0x1, R15, P2 ;  /* 0x0000000116077824 */ /* 0x000fc600010e060f */
[----:B------:R0:W2:Y:S01]  /*ed20*/  @!P0 LDG.E.U8 R10, desc[UR8][R2.64] ;  /* 0x00000008020a8981 */ /* 0x0000a2000c1e1100 */
[----:B------:R-:W-:-:S03]  /*ed30*/  IMAD.X R5, R22, 0x1, R14, P1 ;  /* 0x0000000116057824 */ /* 0x000fc600008e060e */
[----:B------:R-:W3:Y:S04]  /*ed40*/  @!P0 LDG.E.U8 R9, desc[UR8][R6.64] ;  /* 0x0000000806098981 */ /* 0x000ee8000c1e1100 */
[----:B------:R1:W4:Y:S04]  /*ed50*/  @!P0 LDG.E.U8 R8, desc[UR8][R4.64] ;  /* 0x0000000804088981 */ /* 0x000328000c1e1100 */
[----:B0-----:R-:W0:Y:S04]  /*ed60*/  LDS.U8 R3, [R0+UR4] ;  /* 0x0000000400037984 */ /* 0x001e280008000000 */
[----:B------:R-:W-:Y:S04]  /*ed70*/  STL [R1+0xad8], R29 ;  /* 0x000ad81d01007387 */ /* 0x000fe80000100800 */
[----:B------:R-:W-:Y:S04]  /*ed80*/  STL [R1+0x10ac], R13 ;  /* 0x0010ac0d01007387 */ /* 0x000fe80000100800 */
[----:B------:R-:W-:Y:S04]  /*ed90*/  STL [R1+0x10b0], R12 ;  /* 0x0010b00c01007387 */ /* 0x000fe80000100800 */
[----:B------:R-:W-:Y:S04]  /*eda0*/  STL [R1+0x10b4], R11 ;  /* 0x0010b40b01007387 */ /* 0x000fe80000100800 */
[----:B------:R-:W-:Y:S04]  /*edb0*/  STL [R1+0xacc], R23 ;  /* 0x000acc1701007387 */ /* 0x000fe80000100800 */
[----:B------:R-:W0:Y:S04]  /*edc0*/  LDS.U8 R2, [R0+UR4+0x88] ;  /* 0x0000880400027984 */ /* 0x000e280008000000 */
[----:B-1----:R-:W-:Y:S04]  /*edd0*/  LDS.U8 R5, [R0+UR4+0x8] ;  /* 0x0000080400057984 */ /* 0x002fe80008000000 */
[----:B------:R-:W-:Y:S04]  /*ede0*/  LDS.U8 R4, [R0+UR4+0x80] ;  /* 0x0000800400047984 */ /* 0x000fe80008000000 */
[----:B------:R-:W-:Y:S04]  /*edf0*/  LDS.U8 R7, [R0+UR4+0x800] ;  /* 0x0008000400077984 */ /* 0x000fe80008000000 */
[----:B------:R-:W-:Y:S04]  /*ee00*/  LDS.U8 R6, [R0+UR4+0x888] ;  /* 0x0008880400067984 */ /* 0x000fe80008000000 */
[----:B------:R-:W-:Y:S04]  /*ee10*/  LDS.U8 R29, [R0+UR4+0x808] ;  /* 0x00080804001d7984 */ /* 0x000fe80008000000 */
[----:B------:R-:W-:Y:S04]  /*ee20*/  LDS.U8 R22, [R0+UR4+0x880] ;  /* 0x0008800400167984 */ /* 0x000fe80008000000 */
[----:B--2---:R-:W-:Y:S04]  /*ee30*/  STL [R1+0x10b8], R10 ;  /* 0x0010b80a01007387 */ /* 0x004fe80000100800 */
[----:B---3--:R-:W-:Y:S04]  /*ee40*/  STL [R1+0x10bc], R9 ;  /* 0x0010bc0901007387 */ /* 0x008fe80000100800 */
[----:B----4-:R-:W-:Y:S04]  /*ee50*/  STL [R1+0x10dc], R8 ;  /* 0x0010dc0801007387 */ /* 0x010fe80000100800 */
[----:B0-----:R-:W-:Y:S04]  /*ee60*/  STL [R1+0x10e0], R3 ;  /* 0x0010e00301007387 */ /* 0x001fe80000100800 */
[----:B------:R-:W0:Y:S04]  /*ee70*/  LDS.U8 R3, [R0+UR4+0x110] ;  /* 0x0001100400037984 */ /* 0x000e280008000000 */
[----:B------:R-:W-:Y:S04]  /*ee80*/  STL [R1+0x10e4], R2 ;  /* 0x0010e40201007387 */ /* 0x000fe80000100800 */
[----:B------:R-:W1:Y:S04]  /*ee90*/  LDS.U8 R2, [R0+UR4+0x198] ;  /* 0x0001980400027984 */ /* 0x000e680008000000 */
[----:B0-----:R-:W-:Y:S04]  /*eea0*/  STL [R1+0x7c4], R3 ;  /* 0x0007c40301007387 */ /* 0x001fe80000100800 */
[----:B------:R-:W0:Y:S04]  /*eeb0*/  LDS.U8 R3, [R0+UR4+0x118] ;  /* 0x0001180400037984 */ /* 0x000e280008000000 */
[----:B------:R-:W-:Y:S04]  /*eec0*/  STL [R1+0x10e8], R5 ;  /* 0x0010e80501007387 */ /* 0x000fe80000100800 */
[----:B-1----:R-:W-:Y:S04]  /*eed0*/  STL [R1+0x7c0], R2 ;  /* 0x0007c00201007387 */ /* 0x002fe80000100800 */
[----:B------:R-:W1:Y:S04]  /*eee0*/  LDS.U8 R2, [R0+UR4+0x190] ;  /* 0x0001900400027984 */ /* 0x000e680008000000 */
[----:B------:R-:W-:Y:S04]  /*eef0*/  LDS.U8 R5, [R0+UR4+0x10] ;  /* 0x0000100400057984 */ /* 0x000fe80008000000 */
[----:B0-----:R-:W-:Y:S04]  /*ef00*/  STL [R1+0x7cc], R3 ;  /* 0x0007cc0301007387 */ /* 0x001fe80000100800 */
[----:B------:R-:W0:Y:S04]  /*ef10*/  LDS.U8 R3, [R0+UR4+0x910] ;  /* 0x0009100400037984 */ /* 0x000e280008000000 */
[----:B-1----:R-:W-:Y:S04]  /*ef20*/  STL [R1+0x7c8], R2 ;  /* 0x0007c80201007387 */ /* 0x002fe80000100800 */
[----:B------:R-:W1:Y:S04]  /*ef30*/  LDS.U8 R2, [R0+UR4+0x998] ;  /* 0x0009980400027984 */ /* 0x000e680008000000 */
        /* <DEDUP_REMOVED lines=8> */
[----:B------:R-:W-:Y:S04]  /*efc0*/  STL [R1+0x4cc], R5 ;  /* 0x0004cc0501007387 */ /* 0x000fe80000100800 */
[----:B------:R-:W2:Y:S04]  /*efd0*/  LDS.U8 R5, [R0+UR4+0x188] ;  /* 0x0001880400057984 */ /* 0x000ea80008000000 */
[----:B0-----:R-:W-:Y:S04]  /*efe0*/  STL [R1+0x4c8], R3 ;  /* 0x0004c80301007387 */ /* 0x001fe80000100800 */
[----:B------:R-:W0:Y:S04]  /*eff0*/  LDS.U8 R3, [R0+UR4+0x18] ;  /* 0x0000180400037984 */ /* 0x000e280008000000 */
[----:B-1----:R-:W-:Y:S04]  /*f000*/  STL [R1+0x7e4], R2 ;  /* 0x0007e40201007387 */ /* 0x002fe80000100800 */
[----:B------:R-:W1:Y:S04]  /*f010*/  LDS.U8 R2, [R0+UR4+0x90] ;  /* 0x0000900400027984 */ /* 0x000e680008000000 */
[----:B--2---:R-:W-:Y:S04]  /*f020*/  STL [R1+0x7e0], R5 ;  /* 0x0007e00501007387 */ /* 0x004fe80000100800 */
        /* <DEDUP_REMOVED lines=15> */
[----:B-1----:R1:W-:Y:S04]  /*f120*/  STL [R1+0x7f0], R2 ;  /* 0x0007f00201007387 */ /* 0x0023e80000100800 */
[----:B--2---:R-:W-:Y:S04]  /*f130*/  STL [R1+0x4e4], R5 ;  /* 0x0004e40501007387 */ /* 0x004fe80000100800 */
[----:B------:R-:W2:Y:S04]  /*f140*/  LDS.U8 R5, [R0+UR4+0x908] ;  /* 0x0009080400057984 */ /* 0x000ea80008000000 */
[----:B0-----:R-:W-:Y:S04]  /*f150*/  STL [R1+0x4e0], R3 ;  /* 0x0004e00301007387 */ /* 0x001fe80000100800 */
[----:B------:R-:W0:Y:S01]  /*f160*/  LDS.U8 R3, [R0+UR4+0x980] ;  /* 0x0009800400037984 */ /* 0x000e220008000000 */
[----:B-1----:R-:W-:-:S03]  /*f170*/  LOP3.LUT R2, R0, 0x20, RZ, 0x3c, !PT ;  /* 0x0000002000027812 */ /* 0x002fc600078e3cff */
[----:B------:R-:W-:Y:S04]  /*f180*/  STL [R1+0xad0], R0 ;  /* 0x000ad00001007387 */ /* 0x000fe80000100800 */
[----:B------:R-:W-:Y:S04]  /*f190*/  LDS.U8 R0, [R2+UR4+0x110] ;  /* 0x0001100402007984 */ /* 0x000fe80008000000 */
[----:B--2---:R-:W-:Y:S04]  /*f1a0*/  STL [R1+0x7fc], R5 ;  /* 0x0007fc0501007387 */ /* 0x004fe80000100800 */
[----:B------:R-:W1:Y:S04]  /*f1b0*/  LDS.U8 R5, [R2+UR4] ;  /* 0x0000000402057984 */ /* 0x000e680008000000 */
[----:B0-----:R-:W-:Y:S04]  /*f1c0*/  STL [R1+0x7f8], R3 ;  /* 0x0007f80301007387 */ /* 0x001fe80000100800 */
[----:B------:R-:W0:Y:S04]  /*f1d0*/  LDS.U8 R3, [R2+UR4+0x88] ;  /* 0x0000880402037984 */ /* 0x000e280008000000 */
[----:B-1----:R-:W-:Y:S04]  /*f1e0*/  STL [R1+0x4ec], R5 ;  /* 0x0004ec0501007387 */ /* 0x002fe80000100800 */
[----:B------:R-:W1:Y:S04]  /*f1f0*/  LDS.U8 R5, [R2+UR4+0x198] ;  /* 0x0001980402057984 */ /* 0x000e680008000000 */
[----:B0-----:R-:W-:Y:S04]  /*f200*/  STL [R1+0x4e8], R3 ;  /* 0x0004e80301007387 */ /* 0x001fe80000100800 */
[----:B------:R-:W0:Y:S04]  /*f210*/  LDS.U8 R3, [R2+UR4+0x8] ;  /* 0x0000080402037984 */ /* 0x000e280008000000 */
[----:B------:R-:W-:Y:S04]  /*f220*/  STL [R1+0x804], R0 ;  /* 0x0008040001007387 */ /* 0x000fe80000100800 */
[----:B------:R-:W2:Y:S04]  /*f230*/  LDS.U8 R0, [R2+UR4+0x80] ;  /* 0x0000800402007984 */ /* 0x000ea80008000000 */
[----:B-1----:R-:W-:Y:S04]  /*f240*/  STL [R1+0x800], R5 ;  /* 0x0008000501007387 */ /* 0x002fe80000100800 */
[----:B------:R-:W1:Y:S04]  /*f250*/  LDS.U8 R5, [R2+UR4+0x118] ;  /* 0x0001180402057984 */ /* 0x000e680008000000 */
[----:B0-----:R-:W-:Y:S04]  /*f260*/  STL [R1+0x4f4], R3 ;  /* 0x0004f40301007387 */ /* 0x001fe80000100800 */
[----:B------:R-:W0:Y:S04]  /*f270*/  LDS.U8 R3, [R2+UR4+0x190] ;  /* 0x0001900402037984 */ /* 0x000e280008000000 */
[----:B--2---:R-:W-:Y:S04]  /*f280*/  STL [R1+0x4f0], R0 ;  /* 0x0004f00001007387 */ /* 0x004fe80000100800 */
        /* <DEDUP_REMOVED lines=32> */
[----:B------:R-:W-:Y:S04]  /*f490*/  LDS.U8 R5, [R2+UR4+0x988] ;  /* 0x0009880402057984 */ /* 0x000fe80008000000 */
[----:B0-----:R-:W-:Y:S04]  /*f4a0*/  STL [R1+0x82c], R3 ;  /* 0x00082c0301007387 */ /* 0x001fe80000100800 */
[----:B------:R-:W0:Y:S04]  /*f4b0*/  LDS.U8 R3, [R2+UR4+0x810] ;  /* 0x0008100402037984 */ /* 0x000e280008000000 */
[----:B--2---:R-:W-:Y:S04]  /*f4c0*/  STL [R1+0x828], R0 ;  /* 0x0008280001007387 */ /* 0x004fe80000100800 */
[----:B------:R-:W1:Y:S04]  /*f4d0*/  LDS.U8 R0, [R2+UR4+0x898] ;  /* 0x0008980402007984 */ /* 0x000e680008000000 */
[----:B0-----:R-:W-:Y:S04]  /*f4e0*/  STL [R1+0x51c], R3 ;  /* 0x00051c0301007387 */ /* 0x001fe80000100800 */
[----:B------:R-:W-:Y:S04]  /*f4f0*/  LDS.U8 R3, [R2+UR4+0x818] ;  /* 0x0008180402037984 */ /* 0x000fe80008000000 */
[----:B-1----:R-:W-:Y:S04]  /*f500*/  STL [R1+0x518], R0 ;  /* 0x0005180001007387 */ /* 0x002fe80000100800 */
[----:B------:R-:W0:Y:S01]  /*f510*/  LDS.U8 R0, [R2+UR4+0x900] ;  /* 0x0009000402007984 */ /* 0x000e220008000000 */
[----:B------:R-:W1:Y:S03]  /*f520*/  S2R R25, SR_TID.X ;  /* 0x0000000000197919 */ /* 0x000e660000002100 */
[----:B0-----:R0:W-:Y:S04]  /*f530*/  STL [R1+0x834], R0 ;  /* 0x0008340001007387 */ /* 0x0011e80000100800 */
[----:B------:R-:W-:Y:S04]  /*f540*/  STL [R1+0x830], R5 ;  /* 0x0008300501007387 */ /* 0x000fe80000100800 */
[----:B------:R-:W-:Y:S04]  /*f550*/  STL [R1+0x524], R3 ;  /* 0x0005240301007387 */ /* 0x000fe80000100800 */
[----:B------:R-:W2:Y:S04]  /*f560*/  LDS.U8 R5, [R2+UR4+0x890] ;  /* 0x0008900402057984 */ /* 0x000ea80008000000 */
[----:B------:R-:W3:Y:S01]  /*f570*/  LDS.U8 R3, [R2+UR4+0x908] ;  /* 0x0009080402037984 */ /* 0x000ee20008000000 */
[----:B-1----:R-:W-:-:S02]  /*f580*/  LOP3.LUT R28, R25, 0x3, RZ, 0xc0, !PT ;  /* 0x00000003191c7812 */ /* 0x002fc400078ec0ff */
[----:B------:R-:W-:Y:S01]  /*f590*/  SHF.R.U32.HI R25, RZ, 0x2, R25 ;  /* 0x00000002ff197819 */ /* 0x000fe20000011619 */
[----:B------:R-:W1:Y:S02]  /*f5a0*/  LDS.U8 R2, [R2+UR4+0x980] ;  /* 0x0009800402027984 */ /* 0x000e640008000000 */
[----:B------:R-:W-:Y:S01]  /*f5b0*/  IMAD R28, R28, 0x220, RZ ;  /* 0x000002201c1c7824 */ /* 0x000fe200078e02ff */
[----:B------:R-:W-:-:S04]  /*f5c0*/  SGXT.U32 R25, R25, 0x3 ;  /* 0x000000031919781a */ /* 0x000fc80000000000 */
[----:B0-----:R-:W-:-:S04]  /*f5d0*/  LOP3.LUT R0, R28, R25, RZ, 0xfc, !PT ;  /* 0x000000191c007212 */ /* 0x001fc800078efcff */
[----:B------:R-:W-:-:S05]  /*f5e0*/  LOP3.LUT R0, R0, 0x40, RZ, 0x3c, !PT ;  /* 0x0000004000007812 */ /* 0x000fca00078e3cff */
[----:B------:R-:W-:Y:S04]  /*f5f0*/  LDS.U8 R8, [R0+UR4+0x908] ;  /* 0x0009080400087984 */ /* 0x000fe80008000000 */
[----:B--2---:R-:W-:Y:S04]  /*f600*/  STL [R1+0x520], R5 ;  /* 0x0005200501007387 */ /* 0x004fe80000100800 */
[----:B------:R-:W0:Y:S04]  /*f610*/  LDS.U8 R5, [R0+UR4] ;  /* 0x0000000400057984 */ /* 0x000e280008000000 */
[----:B---3--:R-:W-:Y:S04]  /*f620*/  STL [R1+0x83c], R3 ;  /* 0x00083c0301007387 */ /* 0x008fe80000100800 */
        /* <DEDUP_REMOVED lines=55> */
[----:B-1----:R1:W-:Y:S04]  /*f9a0*/  STL [R1+0x874], R2 ;  /* 0x0008740201007387 */ /* 0x0023e80000100800 */
[----:B0-----:R-:W-:Y:S01]  /*f9b0*/  STL [R1+0x870], R5 ;  /* 0x0008700501007387 */ /* 0x001fe20000100800 */
[----:B-1----:R-:W-:-:S03]  /*f9c0*/  LOP3.LUT R2, R28, R25, RZ, 0xfc, !PT ;  /* 0x000000191c027212 */ /* 0x002fc600078efcff */
[----:B------:R-:W-:Y:S04]  /*f9d0*/  LDS.U8 R5, [R0+UR4+0x980] ;  /* 0x0009800400057984 */ /* 0x000fe80008000000 */
[----:B--2---:R-:W-:Y:S04]  /*f9e0*/  STL [R1+0x56c], R3 ;  /* 0x00056c0301007387 */ /* 0x004fe80000100800 */
[----:B------:R-:W0:Y:S01]  /*f9f0*/  LDS.U8 R3, [R0+UR4+0x890] ;  /* 0x0008900400037984 */ /* 0x000e220008000000 */
[----:B------:R-:W-:-:S05]  /*fa00*/  LOP3.LUT R2, R2, 0x60, RZ, 0x3c, !PT ;  /* 0x0000006002027812 */ /* 0x000fca00078e3cff */
[----:B------:R-:W-:Y:S04]  /*fa10*/  LDS.U8 R0, [R2+UR4+0x88] ;  /* 0x0000880402007984 */ /* 0x000fe80008000000 */
[----:B------:R-:W-:Y:S04]  /*fa20*/  LDS.U8 R23, [R2+UR4+0x80] ;  /* 0x0000800402177984 */ /* 0x000fe80008000000 */
[----:B0-----:R-:W-:Y:S04]  /*fa30*/  STL [R1+0x568], R3 ;  /* 0x0005680301007387 */ /* 0x001fe80000100800 */
[----:B------:R-:W0:Y:S04]  /*fa40*/  LDS.U8 R3, [R2+UR4] ;  /* 0x0000000402037984 */ /* 0x000e280008000000 */
[----:B------:R-:W-:Y:S04]  /*fa50*/  STL [R1+0x87c], R8 ;  /* 0x00087c0801007387 */ /* 0x000fe80000100800 */
[----:B------:R-:W-:Y:S04]  /*fa60*/  STL [R1+0x878], R5 ;  /* 0x0008780501007387 */ /* 0x000fe80000100800 */
[----:B------:R-:W1:Y:S04]  /*fa70*/  LDS.U8 R5, [R2+UR4+0x110] ;  /* 0x0001100402057984 */ /* 0x000e680008000000 */
[----:B0-----:R-:W-:Y:S04]  /*fa80*/  STL [R1+0x574], R3 ;  /* 0x0005740301007387 */ /* 0x001fe80000100800 */
[----:B------:R-:W0:Y:S04]  /*fa90*/  LDS.U8 R3, [R2+UR4+0x198] ;  /* 0x0001980402037984 */ /* 0x000e280008000000 */
[----:B------:R-:W-:Y:S04]  /*faa0*/  STL [R1+0x570], R0 ;  /* 0x0005700001007387 */ /* 0x000fe80000100800 */
[----:B------:R-:W2:Y:S04]  /*fab0*/  LDS.U8 R0, [R2+UR4+0x8] ;  /* 0x0000080402007984 */ /* 0x000ea80008000000 */
[----:B-1----:R-:W-:Y:S04]  /*fac0*/  STL [R1+0x884], R5 ;  /* 0x0008840501007387 */ /* 0x002fe80000100800 */
[----:B------:R-:W-:Y:S04]  /*fad0*/  LDS.U8 R5, [R2+UR4+0x800] ;  /* 0x0008000402057984 */ /* 0x000fe80008000000 */
[----:B0-----:R-:W-:Y:S04]  /*fae0*/  STL [R1+0x880], R3 ;  /* 0x0008800301007387 */ /* 0x001fe80000100800 */
[----:B------:R-:W-:Y:S04]  /*faf0*/  STL [R1+0xf20], R23 ;  /* 0x000f201701007387 */ /* 0x000fe80000100800 */
[----:B--2---:R-:W-:Y:S04]  /*fb00*/  STL [R1+0x57c], R0 ;  /* 0x00057c0001007387 */ /* 0x004fe80000100800 */
[----:B------:R-:W0:Y:S04]  /*fb10*/  LDS.U8 R3, [R2+UR4+0x118] ;  /* 0x0001180402037984 */ /* 0x000e280008000000 */
        /* <DEDUP_REMOVED lines=8> */
[----:B------:R-:W-:Y:S04]  /*fba0*/  LDS.U8 R3, [R2+UR4+0x808] ;  /* 0x0008080402037984 */ /* 0x000fe80008000000 */
[----:B-1----:R-:W-:Y:S04]  /*fbb0*/  STL [R1+0x894], R0 ;  /* 0x0008940001007387 */ /* 0x002fe80000100800 */
[----:B------:R-:W0:Y:S04]  /*fbc0*/  LDS.U8 R0, [R2+UR4+0x880] ;  /* 0x0008800402007984 */ /* 0x000e280008000000 */
[----:B--2---:R-:W-:Y:S04]  /*fbd0*/  STL [R1+0x890], R5 ;  /* 0x0008900501007387 */ /* 0x004fe80000100800 */
[----:B------:R-:W1:Y:S04]  /*fbe0*/  LDS.U8 R5, [R2+UR4+0x918] ;  /* 0x0009180402057984 */ /* 0x000e680008000000 */
[----:B0-----:R-:W-:Y:S04]  /*fbf0*/  STL [R1+0xf24], R0 ;  /* 0x000f240001007387 */ /* 0x001fe80000100800 */
[----:B------:R-:W-:Y:S04]  /*fc00*/  STL [R1+0x58c], R3 ;  /* 0x00058c0301007387 */ /* 0x000fe80000100800 */
[----:B------:R-:W0:Y:S04]  /*fc10*/  LDS.U8 R3, [R2+UR4+0x990] ;  /* 0x0009900402037984 */ /* 0x000e280008000000 */
        /* <DEDUP_REMOVED lines=30> */
[----:B------:R-:W2:Y:S01]  /*fe00*/  LDS.U8 R0, [R2+UR4+0x980] ;  /* 0x0009800402007984 */ /* 0x000ea20008000000 */
[----:B------:R-:W3:Y:S03]  /*fe10*/  S2R R25, SR_TID.X ;  /* 0x0000000000197919 */ /* 0x000ee60000002100 */
[----:B-1----:R1:W-:Y:S04]  /*fe20*/  STL [R1+0x5a8], R5 ;  /* 0x0005a80501007387 */ /* 0x0023e80000100800 */
[----:B-1----:R-:W4:Y:S04]  /*fe30*/  LDL.LU R5, [R1] ;  /* 0x0000000001057983 */ /* 0x002f280000300800 */
[----:B0-----:R0:W-:Y:S04]  /*fe40*/  STL [R1+0x8bc], R3 ;  /* 0x0008bc0301007387 */ /* 0x0011e80000100800 */
[----:B------:R-:W4:Y:S04]  /*fe50*/  LDL.LU R2, [R1+0x8] ;  /* 0x0000080001027983 */ /* 0x000f280000300800 */
[----:B--2---:R1:W-:Y:S04]  /*fe60*/  STL [R1+0x8b8], R0 ;  /* 0x0008b80001007387 */ /* 0x0043e80000100800 */
[----:B0-----:R-:W2:Y:S04]  /*fe70*/  LDL.LU R3, [R1+0x14] ;  /* 0x0000140001037983 */ /* 0x001ea80000300800 */
[----:B-1----:R-:W2:Y:S04]  /*fe80*/  LDL.LU R0, [R1+0x28] ;  /* 0x0000280001007983 */ /* 0x002ea80000300800 */
[----:B------:R-:W2:Y:S04]  /*fe90*/  LDL.LU R8, [R1+0x434] ;  /* 0x0004340001087983 */ /* 0x000ea80000300800 */
[----:B------:R-:W2:Y:S04]  /*fea0*/  LDL.LU R15, [R1+0x430] ;  /* 0x00043000010f7983 */ /* 0x000ea80000300800 */
[----:B------:R-:W2:Y:S04]  /*feb0*/  LDL.LU R16, [R1+0x440] ;  /* 0x0004400001107983 */ /* 0x000ea80000300800 */
[----:B------:R-:W2:Y:S01]  /*fec0*/  LDL.LU R14, [R1+0x43c] ;  /* 0x00043c00010e7983 */ /* 0x000ea20000300800 */
[----:B---3--:R-:W-:Y:S01]  /*fed0*/  LOP3.LUT R25, R25, 0x3f, RZ, 0xc0, !PT ;  /* 0x0000003f19197812 */ /* 0x008fe200078ec0ff */
[----:B------:R-:W-:Y:S06]  /*fee0*/  BAR.SYNC.DEFER_BLOCKING 0x0 ;  /* 0x0000000000007b1d */ /* 0x000fec0000010000 */
[----:B------:R-:W3:Y:S04]  /*fef0*/  LDL.LU R19, [R1+0x44c] ;  /* 0x00044c0001137983 */ /* 0x000ee80000300800 */
[----:B------:R-:W2:Y:S04]  /*ff00*/  LDL.LU R18, [R1+0x448] ;  /* 0x0004480001127983 */ /* 0x000ea80000300800 */
[----:B------:R-:W2:Y:S04]  /*ff10*/  LDL.LU R17, [R1+0x458] ;  /* 0x0004580001117983 */ /* 0x000ea80000300800 */
[----:B------:R-:W2:Y:S04]  /*ff20*/  LDL.LU R28, [R1+0x454] ;  /* 0x00045400011c7983 */ /* 0x000ea80000300800 */
[----:B------:R-:W2:Y:S04]  /*ff30*/  LDL.LU R9, [R1+0x480] ;  /* 0x0004800001097983 */ /* 0x000ea80000300800 */
[----:B------:R-:W2:Y:S04]  /*ff40*/  LDL.LU R10, [R1+0x48c] ;  /* 0x00048c00010a7983 */ /* 0x000ea80000300800 */
[----:B------:R-:W2:Y:S04]  /*ff50*/  LDL.LU R11, [R1+0x488] ;  /* 0x00048800010b7983 */ /* 0x000ea80000300800 */
[----:B------:R-:W2:Y:S04]  /*ff60*/  LDL.LU R12, [R1+0x494] ;  /* 0x00049400010c7983 */ /* 0x000ea80000300800 */
[----:B------:R-:W2:Y:S04]  /*ff70*/  LDL.LU R13, [R1+0x490] ;  /* 0x00049000010d7983 */ /* 0x000ea80000300800 */
[----:B------:R0:W-:Y:S04]  /*ff80*/  STS.U8 [R25+UR4], R24 ;  /* 0x0000001819007988 */ /* 0x0001e80008000004 */
[----:B------:R1:W-:Y:S04]  /*ff90*/  STS.U8 [R25+UR4+0x40], R21 ;  /* 0x0000401519007988 */ /* 0x0003e80008000004 */
[----:B------:R1:W-:Y:S04]  /*ffa0*/  STS.U8 [R25+UR4+0x100], R27 ;  /* 0x0001001b19007988 */ /* 0x0003e80008000004 */
[----:B0-----:R-:W2:Y:S04]  /*ffb0*/  LDL.LU R24, [R1+0x4] ;  /* 0x0000040001187983 */ /* 0x001ea80000300800 */
[----:B-1----:R-:W2:Y:S04]  /*ffc0*/  LDL.LU R21, [R1+0xc] ;  /* 0x00000c0001157983 */ /* 0x002ea80000300800 */
[----:B------:R-:W2:Y:S01]  /*ffd0*/  LDL.LU R25, [R1+0x10ec] ;  /* 0x0010ec0001197983 */ /* 0x000ea20000300800 */
[----:B------:R-:W0:Y:S02]  /*ffe0*/  S2R R23, SR_TID.X ;  /* 0x0000000000177919 */ /* 0x000e240000002100 */
[----:B0-----:R-:W-:-:S02]  /*fff0*/  LOP3.LUT R27, R23, 0x3f, RZ, 0xc0, !PT ;  /* 0x0000003f171b7812 */ /* 0x001fc400078ec0ff */
[----:B------:R-:W3:Y:S04]  /*10000*/  LDL.LU R23, [R1+0x4a0] ;  /* 0x0004a00001177983 */ /* 0x000ee80000300800 */
[----:B------:R0:W-:Y:S04]  /*10010*/  STS.U8 [R27+UR4+0x140], R20 ;  /* 0x000140141b007988 */ /* 0x0001e80008000004 */
[----:B------:R1:W-:Y:S04]  /*10020*/  STS.U8 [R27+UR4+0x200], R26 ;  /* 0x0002001a1b007988 */ /* 0x0003e80008000004 */
[----:B0-----:R-:W3:Y:S04]  /*10030*/  LDL.LU R20, [R1+0x46c] ;  /* 0x00046c0001147983 */ /* 0x001ee80000300800 */
[----:B-1----:R-:W3:Y:S04]  /*10040*/  LDL.LU R26, [R1+0x460] ;  /* 0x00046000011a7983 */ /* 0x002ee80000300800 */
[----:B--2---:R0:W-:Y:S04]  /*10050*/  STS.U8 [R27+UR4+0x240], R25 ;  /* 0x000240191b007988 */ /* 0x0041e80008000004 */
[----:B0-----:R-:W2:Y:S04]  /*10060*/  LDL.LU R25, [R1+0x464] ;  /* 0x0004640001197983 */ /* 0x001ea80000300800 */
[----:B------:R0:W-:Y:S04]  /*10070*/  STS.U8 [R27+UR4+0x300], R24 ;  /* 0x000300181b007988 */ /* 0x0001e80008000004 */
[----:B----4-:R1:W-:Y:S04]  /*10080*/  STS.U8 [R27+UR4+0x340], R5 ;  /* 0x000340051b007988 */ /* 0x0103e80008000004 */
[----:B------:R4:W-:Y:S04]  /*10090*/  STS.U8 [R27+UR4+0x400], R21 ;  /* 0x000400151b007988 */ /* 0x0009e80008000004 */
[----:B0-----:R-:W2:Y:S04]  /*100a0*/  LDL.LU R24, [R1+0x49c] ;  /* 0x00049c0001187983 */ /* 0x001ea80000300800 */
[----:B------:R0:W-:Y:S04]  /*100b0*/  STS.U8 [R27+UR4+0x440], R2 ;  /* 0x000440021b007988 */ /* 0x0001e80008000004 */
[----:B-1----:R-:W2:Y:S04]  /*100c0*/  LDL.LU R5, [R1+0x10e8] ;  /* 0x0010e80001057983 */ /* 0x002ea80000300800 */
[----:B------:R1:W-:Y:S04]  /*100d0*/  STS.U8 [R27+UR4+0x500], R3 ;  /* 0x000500031b007988 */ /* 0x0003e80008000004 */
[----:B----4-:R-:W4:Y:S04]  /*100e0*/  LDL.LU R21, [R1+0x4ac] ;  /* 0x0004ac0001157983 */ /* 0x010f280000300800 */
[----:B------:R1:W-:Y:S04]  /*100f0*/  STS.U8 [R27+UR4+0x540], R0 ;  /* 0x000540001b007988 */ /* 0x0003e80008000004 */
[----:B0-----:R-:W4:Y:S04]  /*10100*/  LDL.LU R2, [R1+0x10e4] ;  /* 0x0010e40001027983 */ /* 0x001f280000300800 */
[----:B------:R0:W-:Y:S04]  /*10110*/  STS.U8 [R27+UR4+0x600], R8 ;  /* 0x000600081b007988 */ /* 0x0001e80008000004 */
[----:B-1----:R-:W4:Y:S04]  /*10120*/  LDL.LU R3, [R1+0x10e0] ;  /* 0x0010e00001037983 */ /* 0x002f280000300800 */
[----:B------:R1:W-:Y:S04]  /*10130*/  STS.U8 [R27+UR4+0x640], R15 ;  /* 0x0006400f1b007988 */ /* 0x0003e80008000004 */
[----:B------:R-:W4:Y:S04]  /*10140*/  LDL.LU R0, [R1+0x4b8] ;  /* 0x0004b80001007983 */ /* 0x000f280000300800 */
[----:B------:R1:W-:Y:S04]  /*10150*/  STS.U8 [R27+UR4+0x700], R16 ;  /* 0x000700101b007988 */ /* 0x0003e80008000004 */
[----:B0-----:R-:W4:Y:S04]  /*10160*/  LDL.LU R8, [R1+0x10dc] ;  /* 0x0010dc0001087983 */ /* 0x001f280000300800 */
[----:B------:R0:W-:Y:S04]  /*10170*/  STS.U8 [R27+UR4+0x740], R14 ;  /* 0x0007400e1b007988 */ /* 0x0001e80008000004 */
[----:B-1----:R-:W4:Y:S04]  /*10180*/  LDL.LU R15, [R1+0x10d8] ;  /* 0x0010d800010f7983 */ /* 0x002f280000300800 */
[----:B---3--:R1:W-:Y:S04]  /*10190*/  STS.U8 [R27+UR4+0x800], R19 ;  /* 0x000800131b007988 */ /* 0x0083e80008000004 */
[----:B------:R-:W3:Y:S04]  /*101a0*/  LDL.LU R16, [R1+0x10d4] ;  /* 0x0010d40001107983 */ /* 0x000ee80000300800 */
[----:B------:R1:W-:Y:S04]  /*101b0*/  STS.U8 [R27+UR4+0x840], R18 ;  /* 0x000840121b007988 */ /* 0x0003e80008000004 */
[----:B------:R1:W-:Y:S04]  /*101c0*/  STS.U8 [R27+UR4+0x900], R17 ;  /* 0x000900111b007988 */ /* 0x0003e80008000004 */
[----:B0-----:R-:W3:Y:S04]  /*101d0*/  LDL.LU R14, [R1+0x10d0] ;  /* 0x0010d000010e7983 */ /* 0x001ee80000300800 */
[----:B------:R0:W-:Y:S04]  /*101e0*/  STS.U8 [R27+UR4+0x940], R28 ;  /* 0x0009401c1b007988 */ /* 0x0001e80008000004 */
[----:B-1----:R-:W3:Y:S04]  /*101f0*/  LDL.LU R19, [R1+0x10cc] ;  /* 0x0010cc0001137983 */ /* 0x002ee80000300800 */
[----:B------:R-:W3:Y:S04]  /*10200*/  LDL.LU R18, [R1+0x10c8] ;  /* 0x0010c80001127983 */ /* 0x000ee80000300800 */
[----:B------:R-:W3:Y:S04]  /*10210*/  LDL.LU R17, [R1+0x10c4] ;  /* 0x0010c40001117983 */ /* 0x000ee80000300800 */
[----:B0-----:R-:W3:Y:S04]  /*10220*/  LDL.LU R28, [R1+0x10c0] ;  /* 0x0010c000011c7983 */ /* 0x001ee80000300800 */
[----:B--2---:R-:W-:Y:S04]  /*10230*/  STS.U8 [R27+UR4+0xa00], R25 ;  /* 0x000a00191b007988 */ /* 0x004fe80008000004 */
[----:B------:R-:W-:Y:S04]  /*10240*/  STS.U8 [R27+UR4+0xa40], R26 ;  /* 0x000a401a1b007988 */ /* 0x000fe80008000004 */
[----:B------:R-:W-:Y:S04]  /*10250*/  STS.U8 [R27+UR4+0xb00], R20 ;  /* 0x000b00141b007988 */ /* 0x000fe80008000004 */
[----:B------:R0:W-:Y:S04]  /*10260*/  STS.U8 [R27+UR4+0xb40], R9 ;  /* 0x000b40091b007988 */ /* 0x0001e80008000004 */
[----:B------:R1:W-:Y:S04]  /*10270*/  STS.U8 [R27+UR4+0xc00], R10 ;  /* 0x000c000a1b007988 */ /* 0x0003e80008000004 */
[----:B------:R2:W-:Y:S04]  /*10280*/  STS.U8 [R27+UR4+0xc40], R11 ;  /* 0x000c400b1b007988 */ /* 0x0005e80008000004 */
[----:B0-----:R-:W3:Y:S04]  /*10290*/  LDL.LU R9, [R1+0x10] ;  /* 0x0000100001097983 */ /* 0x001ee80000300800 */
[----:B-1----:R-:W3:Y:S04]  /*102a0*/  LDL.LU R10, [R1+0x1c] ;  /* 0x00001c00010a7983 */ /* 0x002ee80000300800 */
[----:B------:R0:W-:Y:S04]  /*102b0*/  STS.U8 [R27+UR4+0xd00], R12 ;  /* 0x000d000c1b007988 */ /* 0x0001e80008000004 */
[----:B--2---:R-:W2:Y:S04]  /*102c0*/  LDL.LU R11, [R1+0x18] ;  /* 0x00001800010b7983 */ /* 0x004ea80000300800 */
[----:B------:R1:W-:Y:S04]  /*102d0*/  STS.U8 [R27+UR4+0xd40], R13 ;  /* 0x000d400d1b007988 */ /* 0x0003e80008000004 */
[----:B0-----:R-:W2:Y:S04]  /*102e0*/  LDL.LU R12, [R1+0x24] ;  /* 0x00002400010c7983 */ /* 0x001ea80000300800 */
[----:B-1----:R-:W2:Y:S04]  /*102f0*/  LDL.LU R13, [R1+0x20] ;  /* 0x00002000010d7983 */ /* 0x002ea80000300800 */
[----:B------:R0:W-:Y:S04]  /*10300*/  STS.U8 [R27+UR4+0xe00], R23 ;  /* 0x000e00171b007988 */ /* 0x0001e80008000004 */
[----:B------:R1:W-:Y:S04]  /*10310*/  STS.U8 [R27+UR4+0xe40], R24 ;  /* 0x000e40181b007988 */ /* 0x0003e80008000004 */
[----:B------:R-:W2:Y:S01]  /*10320*/  LDL.LU R25, [R1+0x47c] ;  /* 0x00047c0001197983 */ /* 0x000ea20000300800 */
[----:B0-----:R-:W-:-:S03]  /*10330*/  LOP3.LUT R23, R27, 0x10, RZ, 0x3c, !PT ;  /* 0x000000101b177812 */ /* 0x001fc600078e3cff */
[----:B----4-:R0:W-:Y:S04]  /*10340*/  STS.U8 [R27+UR4+0xf00], R21 ;  /* 0x000f00151b007988 */ /* 0x0101e80008000004 */
[----:B-1----:R-:W4:Y:S04]  /*10350*/  LDL.LU R24, [R1+0x478] ;  /* 0x0004780001187983 */ /* 0x002f280000300800 */
[----:B------:R-:W4:Y:S04]  /*10360*/  LDL.LU R26, [R1+0x484] ;  /* 0x00048400011a7983 */ /* 0x000f280000300800 */
[----:B------:R-:W4:Y:S04]  /*10370*/  LDL.LU R20, [R1+0x498] ;  /* 0x0004980001147983 */ /* 0x000f280000300800 */
[----:B0-----:R-:W4:Y:S04]  /*10380*/  LDL.LU R21, [R1+0x4a4] ;  /* 0x0004a40001157983 */ /* 0x001f280000300800 */
[----:B------:R0:W-:Y:S04]  /*10390*/  STS.U8 [R27+UR4+0xf40], R0 ;  /* 0x000f40001b007988 */ /* 0x0001e80008000004 */
[----:B---3--:R1:W-:Y:S04]  /*103a0*/  STS.U8 [R23+UR4+0x80], R16 ;  /* 0x0000801017007988 */ /* 0x0083e80008000004 */
[----:B------:R3:W-:Y:S04]  /*103b0*/  STS.U8 [R23+UR4+0xc0], R15 ;  /* 0x0000c00f17007988 */ /* 0x0007e80008000004 */
[----:B0-----:R-:W4:Y:S04]  /*103c0*/  LDL.LU R27, [R1+0x4b0] ;  /* 0x0004b000011b7983 */ /* 0x001f280000300800 */
[----:B------:R-:W4:Y:S04]  /*103d0*/  LDL.LU R0, [R1+0x4b4] ;  /* 0x0004b40001007983 */ /* 0x000f280000300800 */
[----:B-1----:R-:W4:Y:S04]  /*103e0*/  LDL.LU R16, [R1+0x470] ;  /* 0x0004700001107983 */ /* 0x002f280000300800 */
[----:B---3--:R-:W3:Y:S04]  /*103f0*/  LDL.LU R15, [R1+0x474] ;  /* 0x00047400010f7983 */ /* 0x008ee80000300800 */
[----:B------:R0:W-:Y:S04]  /*10400*/  STS.U8 [R23+UR4+0x180], R14 ;  /* 0x0001800e17007988 */ /* 0x0001e80008000004 */
[----:B------:R1:W-:Y:S04]  /*10410*/  STS.U8 [R23+UR4+0x1c0], R19 ;  /* 0x0001c01317007988 */ /* 0x0003e80008000004 */
[----:B------:R1:W-:Y:S04]  /*10420*/  STS.U8 [R23+UR4+0x280], R18 ;  /* 0x0002801217007988 */ /* 0x0003e80008000004 */
[----:B0-----:R-:W3:Y:S04]  /*10430*/  LDL.LU R14, [R1+0x468] ;  /* 0x00046800010e7983 */ /* 0x001ee80000300800 */
[----:B-1----:R-:W3:Y:S04]  /*10440*/  LDL.LU R19, [R1+0x450] ;  /* 0x0004500001137983 */ /* 0x002ee80000300800 */
[----:B------:R-:W3:Y:S04]  /*10450*/  LDL.LU R18, [R1+0x444] ;  /* 0x0004440001127983 */ /* 0x000ee80000300800 */
[----:B------:R0:W-:Y:S04]  /*10460*/  STS.U8 [R23+UR4+0x2c0], R17 ;  /* 0x0002c01117007988 */ /* 0x0001e80008000004 */
[----:B------:R1:W-:Y:S04]  /*10470*/  STS.U8 [R23+UR4+0x380], R28 ;  /* 0x0003801c17007988 */ /* 0x0003e80008000004 */
[----:B0-----:R-:W3:Y:S04]  /*10480*/  LDL.LU R17, [R1+0x438] ;  /* 0x0004380001117983 */ /* 0x001ee80000300800 */
[----:B-1----:R-:W3:Y:S04]  /*10490*/  LDL.LU R28, [R1+0x2c] ;  /* 0x00002c00011c7983 */ /* 0x002ee80000300800 */
[----:B------:R0:W-:Y:S04]  /*104a0*/  STS.U8 [R23+UR4+0x3c0], R9 ;  /* 0x0003c00917007988 */ /* 0x0001e80008000004 */
[----:B------:R1:W-:Y:S04]  /*104b0*/  STS.U8 [R23+UR4+0x480], R10 ;  /* 0x0004800a17007988 */ /* 0x0003e80008000004 */
[----:B0-----:R-:W3:Y:S04]  /*104c0*/  LDL.LU R9, [R1+0x10bc] ;  /* 0x0010bc0001097983 */ /* 0x001ee80000300800 */
[----:B-1----:R-:W3:Y:S04]  /*104d0*/  LDL.LU R10, [R1+0x10b8] ;  /* 0x0010b800010a7983 */ /* 0x002ee80000300800 */
[----:B--2---:R0:W-:Y:S04]  /*104e0*/  STS.U8 [R23+UR4+0x4c0], R11 ;  /* 0x0004c00b17007988 */ /* 0x0041e80008000004 */
[----:B------:R1:W-:Y:S04]  /*104f0*/  STS.U8 [R23+UR4+0x580], R12 ;  /* 0x0005800c17007988 */ /* 0x0003e80008000004 */
[----:B------:R2:W-:Y:S04]  /*10500*/  STS.U8 [R23+UR4+0x5c0], R13 ;  /* 0x0005c00d17007988 */ /* 0x0005e80008000004 */
[----:B0-----:R-:W3:Y:S04]  /*10510*/  LDL.LU R11, [R1+0x10b4] ;  /* 0x0010b400010b7983 */ /* 0x001ee80000300800 */
[----:B-1----:R-:W3:Y:S04]  /*10520*/  LDL.LU R12, [R1+0x10b0] ;  /* 0x0010b000010c7983 */ /* 0x002ee80000300800 */
[----:B--2---:R-:W2:Y:S04]  /*10530*/  LDL.LU R13, [R1+0x10ac] ;  /* 0x0010ac00010d7983 */ /* 0x004ea80000300800 */
[----:B--2---:R-:W-:Y:S04]  /*10540*/  STS.U8 [R23+UR4+0x680], R13 ;  /* 0x0006800d17007988 */ /* 0x004fe80008000004 */
[----:B---3--:R-:W-:Y:S04]  /*10550*/  STS.U8 [R23+UR4+0x6c0], R28 ;  /* 0x0006c01c17007988 */ /* 0x008fe80008000004 */
[----:B------:R-:W-:Y:S04]  /*10560*/  STS.U8 [R23+UR4+0x780], R12 ;  /* 0x0007800c17007988 */ /* 0x000fe80008000004 */
[----:B------:R-:W-:Y:S04]  /*10570*/  STS.U8 [R23+UR4+0x7c0], R17 ;  /* 0x0007c01117007988 */ /* 0x000fe80008000004 */
[----:B------:R-:W-:Y:S04]  /*10580*/  STS.U8 [R23+UR4+0x880], R11 ;  /* 0x0008800b17007988 */ /* 0x000fe80008000004 */
[----:B------:R-:W-:Y:S04]  /*10590*/  STS.U8 [R23+UR4+0x8c0], R18 ;  /* 0x0008c01217007988 */ /* 0x000fe80008000004 */
[----:B------:R-:W-:Y:S04]  /*105a0*/  STS.U8 [R23+UR4+0x980], R19 ;  /* 0x0009801317007988 */ /* 0x000fe80008000004 */
[----:B------:R-:W-:Y:S04]  /*105b0*/  STS.U8 [R23+UR4+0x9c0], R14 ;  /* 0x0009c00e17007988 */ /* 0x000fe80008000004 */
[----:B------:R-:W-:Y:S04]  /*105c0*/  STS.U8 [R23+UR4+0xa80], R15 ;  /* 0x000a800f17007988 */ /* 0x000fe80008000004 */
[----:B----4-:R-:W-:Y:S04]  /*105d0*/  STS.U8 [R23+UR4+0xac0], R16 ;  /* 0x000ac01017007988 */ /* 0x010fe80008000004 */
[----:B------:R-:W-:Y:S04]  /*105e0*/  STS.U8 [R23+UR4+0xb80], R25 ;  /* 0x000b801917007988 */ /* 0x000fe80008000004 */
[----:B------:R0:W-:Y:S02]  /*105f0*/  STS.U8 [R23+UR4+0xbc0], R24 ;  /* 0x000bc01817007988 */ /* 0x0001e40008000004 */
[----:B0-----:R-:W0:Y:S02]  /*10600*/  S2R R24, SR_TID.X ;  /* 0x0000000000187919 */ /* 0x001e240000002100 */
[----:B------:R-:W-:Y:S04]  /*10610*/  STS.U8 [R23+UR4+0xc80], R26 ;  /* 0x000c801a17007988 */ /* 0x000fe80008000004 */
[----:B------:R-:W-:Y:S04]  /*10620*/  STS.U8 [R23+UR4+0xcc0], R20 ;  /* 0x000cc01417007988 */ /* 0x000fe80008000004 */
[----:B------:R0:W-:Y:S04]  /*10630*/  STS.U8 [R23+UR4+0xd80], R21 ;  /* 0x000d801517007988 */ /* 0x0001e80008000004 */
[----:B------:R-:W-:Y:S04]  /*10640*/  STS.U8 [R23+UR4+0xdc0], R10 ;  /* 0x000dc00a17007988 */ /* 0x000fe80008000004 */
[----:B------:R1:W-:Y:S04]  /*10650*/  STS.U8 [R23+UR4+0xe80], R27 ;  /* 0x000e801b17007988 */ /* 0x0003e80008000004 */
[----:B------:R-:W-:Y:S04]  /*10660*/  STS.U8 [R23+UR4+0xec0], R9 ;  /* 0x000ec00917007988 */ /* 0x000fe80008000004 */
[----:B------:R-:W-:Y:S04]  /*10670*/  STS.U8 [R23+UR4+0xf80], R0 ;  /* 0x000f800017007988 */ /* 0x000fe80008000004 */
[----:B------:R-:W-:Y:S01]  /*10680*/  STS.U8 [R23+UR4+0xfc0], R8 ;  /* 0x000fc00817007988 */ /* 0x000fe20008000004 */
[----:B0-----:R-:W-:-:S04]  /*10690*/  SHF.R.S32.HI R21, RZ, 0x2, R24 ;  /* 0x00000002ff157819 */ /* 0x001fc80000011418 */
[----:B-1----:R-:W-:Y:S01]  /*106a0*/  SGXT R27, R21, 0x1 ;  /* 0x00000001151b781a */ /* 0x002fe20000000200 */
[----:B------:R-:W-:-:S03]  /*106b0*/  IMAD.SHL.U32 R21, R24, 0x20, RZ ;  /* 0x0000002018157824 */ /* 0x000fc600078e00ff */
[----:B------:R-:W-:Y:S01]  /*106c0*/  LOP3.LUT R17, R27, 0x90, RZ, 0xc0, !PT ;  /* 0x000000901b117812 */ /* 0x000fe200078ec0ff */
[----:B------:R-:W-:-:S03]  /*106d0*/  IMAD.SHL.U32 R24, R24, 0x2, RZ ;  /* 0x0000000218187824 */ /* 0x000fc600078e00ff */
[----:B------:R-:W-:-:S04]  /*106e0*/  LOP3.LUT R17, R17, 0x260, R21, 0xf8, !PT ;  /* 0x0000026011117812 */ /* 0x000fc800078ef815 */
[----:B------:R-:W-:Y:S01]  /*106f0*/  LOP3.LUT R17, R17, 0x10, R24, 0x78, !PT ;  /* 0x0000001011117812 */ /* 0x000fe200078e7818 */
[----:B------:R-:W-:Y:S06]  /*10700*/  BAR.SYNC.DEFER_BLOCKING 0x0 ;  /* 0x0000000000007b1d */ /* 0x000fec0000010000 */
[----:B------:R-:W0:Y:S04]  /*10710*/  LDSM.16.M88.4 R12, [R17+UR5+0x400] ;  /* 0x00040005110c783b */ /* 0x000e280008000200 */
[----:B------:R-:W-:Y:S04]  /*10720*/  LDSM.16.M88.4 R24, [R17+UR5] ;  /* 0x000000051118783b */ /* 0x000fe80008000200 */
[----:B0-----:R-:W-:Y:S01]  /*10730*/  STL.64 [R1], R12 ;  /* 0x0000000c01007387 */ /* 0x001fe20000100a00 */
[----:B------:R-:W-:-:S02]  /*10740*/  IMAD.MOV.U32 R16, RZ, RZ, R12 ;  /* 0x000000ffff107224 */ /* 0x000fc400078e000c */
[----:B------:R-:W-:Y:S01]  /*10750*/  IMAD.MOV.U32 R10, RZ, RZ, R13 ;  /* 0x000000ffff0a7224 */ /* 0x000fe200078e000d */
[----:B------:R-:W-:Y:S01]  /*10760*/  STL.64 [R1+0x8], R14 ;  /* 0x0000080e01007387 */ /* 0x000fe20000100a00 */
[----:B------:R-:W-:Y:S02]  /*10770*/  IMAD.MOV.U32 R0, RZ, RZ, R14 ;  /* 0x000000ffff007224 */ /* 0x000fe400078e000e */
[----:B------:R-:W-:Y:S02]  /*10780*/  IMAD.MOV.U32 R11, RZ, RZ, R15 ;  /* 0x000000ffff0b7224 */ /* 0x000fe400078e000f */
[----:B------:R-:W0:Y:S04]  /*10790*/  LDSM.16.M88.4 R12, [R17+UR5+0x800] ;  /* 0x00080005110c783b */ /* 0x000e280008000200 */
[----:B------:R-:W-:Y:S04]  /*107a0*/  STL [R1+0x10a8], R16 ;  /* 0x0010a81001007387 */ /* 0x000fe80000100800 */
[----:B------:R-:W1:Y:S01]  /*107b0*/  LDSM.16.M88.4 R16, [R17+UR5+0xc00] ;  /* 0x000c00051110783b */ /* 0x000e620008000200 */
[----:B0-----:R-:W-:-:S02]  /*107c0*/  IMAD.MOV.U32 R8, RZ, RZ, R12 ;  /* 0x000000ffff087224 */ /* 0x001fc400078e000c */
[----:B------:R-:W-:Y:S01]  /*107d0*/  IMAD.MOV.U32 R9, RZ, RZ, R13 ;  /* 0x000000ffff097224 */ /* 0x000fe200078e000d */
[----:B------:R-:W-:Y:S04]  /*107e0*/  STL.64 [R1+0x10], R12 ;  /* 0x0000100c01007387 */ /* 0x000fe80000100a00 */
[----:B------:R-:W-:Y:S04]  /*107f0*/  STL.64 [R1+0x18], R14 ;  /* 0x0000180e01007387 */ /* 0x000fe80000100a00 */
[----:B------:R-:W-:Y:S04]  /*10800*/  STL.64 [R1+0x10a0], R10 ;  /* 0x0010a00a01007387 */ /* 0x000fe80000100a00 */
[----:B------:R0:W-:Y:S04]  /*10810*/  STL.64 [R1+0x1098], R8 ;  /* 0x0010980801007387 */ /* 0x0001e80000100a00 */
[----:B0-----:R-:W2:Y:S04]  /*10820*/  LDL.LU.64 R8, [R1+0x60] ;  /* 0x0000600001087983 */ /* 0x001ea80000300a00 */
[----:B------:R-:W2:Y:S01]  /*10830*/  LDL.LU.64 R10, [R1+0x68] ;  /* 0x00006800010a7983 */ /* 0x000ea20000300a00 */
[----:B------:R-:W-:-:S02]  /*10840*/  IMAD R12, R2, 0x100, R3 ;  /* 0x00000100020c7824 */ /* 0x000fc400078e0203 */
[----:B------:R-:W-:Y:S02]  /*10850*/  IMAD R13, R4, 0x100, R5 ;  /* 0x00000100040d7824 */ /* 0x000fe400078e0205 */
[----:B------:R-:W-:Y:S02]  /*10860*/  IMAD R14, R6, 0x100, R7 ;  /* 0x00000100060e7824 */ /* 0x000fe400078e0207 */
[----:B------:R-:W-:Y:S01]  /*10870*/  IMAD R15, R22, 0x100, R29 ;  /* 0x00000100160f7824 */ /* 0x000fe200078e021d */
[----:B------:R-:W-:Y:S02]  /*10880*/  F2FP.F16.E5M2.UNPACK_B R12, R12 ;  /* 0x0000000cff0c723e */ /* 0x000fe400020004ff */
[----:B------:R-:W-:Y:S02]  /*10890*/  F2FP.F16.E5M2.UNPACK_B R13, R13 ;  /* 0x0000000dff0d723e */ /* 0x000fe400020004ff */
[----:B------:R-:W-:Y:S02]  /*108a0*/  F2FP.F16.E5M2.UNPACK_B R14, R14 ;  /* 0x0000000eff0e723e */ /* 0x000fe400020004ff */
[----:B------:R-:W-:-:S02]  /*108b0*/  F2FP.F16.E5M2.UNPACK_B R15, R15 ;  /* 0x0000000fff0f723e */ /* 0x000fc400020004ff */
[----:B------:R-:W-:Y:S02]  /*108c0*/  F2FP.F16.E5M2.UNPACK_B R20, R24 ;  /* 0x00000018ff14723e */ /* 0x000fe400020004ff */
[----:B------:R-:W-:Y:S01]  /*108d0*/  F2FP.F16.E5M2.UNPACK_B R21, R25 ;  /* 0x00000019ff15723e */ /* 0x000fe200020004ff */
[----:B-1----:R0:W-:Y:S01]  /*108e0*/  STL.64 [R1+0x20], R16 ;  /* 0x0000201001007387 */ /* 0x0021e20000100a00 */
[----:B------:R-:W-:-:S03]  /*108f0*/  IMAD.MOV.U32 R4, RZ, RZ, R16 ;  /* 0x000000ffff047224 */ /* 0x000fc600078e0010 */
[----:B------:R-:W-:Y:S04]  /*10900*/  STL.64 [R1+0x28], R18 ;  /* 0x0000281201007387 */ /* 0x000fe80000100a00 */
[----:B0-----:R-:W3:Y:S01]  /*10910*/  LDL.LU R16, [R1+0x10a8] ;  /* 0x0010a80001107983 */ /* 0x001ee20000300800 */
[----:B--2---:R-:W-:-:S15]  /*10920*/  HMMA.16816.F32 R8, R12, R20, R8 ;  /* 0x000000140c08723c */ /* 0x004fde0000001808 */
[----:B------:R-:W-:-:S04]  /*10930*/  NOP ;  /* 0x0000000000007918 */ /* 0x000fc80000000000 */
[----:B------:R-:W-:Y:S04]  /*10940*/  STL.64 [R1+0x60], R8 ;  /* 0x0000600801007387 */ /* 0x000fe80000100a00 */
[----:B------:R0:W-:Y:S04]  /*10950*/  STL.64 [R1+0x68], R10 ;  /* 0x0000680a01007387 */ /* 0x0001e80000100a00 */
[----:B0-----:R-:W2:Y:S04]  /*10960*/  LDL.LU.64 R10, [R1+0x10a0] ;  /* 0x0010a000010a7983 */ /* 0x001ea80000300a00 */
[----:B------:R-:W4:Y:S04]  /*10970*/  LDL.LU.64 R8, [R1+0x1098] ;  /* 0x0010980001087983 */ /* 0x000f280000300a00 */
[----:B------:R-:W2:Y:S04]  /*10980*/  LDL R6, [R1+0x18] ;  /* 0x0000180001067983 */ /* 0x000ea80000100800 */
[----:B------:R-:W2:Y:S01]  /*10990*/  LDL R7, [R1+0x1c] ;  /* 0x00001c0001077983 */ /* 0x000ea20000100800 */
[----:B------:R-:W-:-:S02]  /*109a0*/  IMAD.MOV.U32 R5, RZ, RZ, R17 ;  /* 0x000000ffff057224 */ /* 0x000fc400078e0011 */
[----:B------:R-:W-:Y:S01]  /*109b0*/  IMAD.MOV.U32 R2, RZ, RZ, R18 ;  /* 0x000000ffff027224 */ /* 0x000fe200078e0012 */
[----:B------:R-:W-:Y:S01]  /*109c0*/  F2FP.F16.E5M2.UNPACK_B R18, R26 ;  /* 0x0000001aff12723e */ /* 0x000fe200020004ff */
[----:B------:R-:W-:Y:S01]  /*109d0*/  IMAD.MOV.U32 R3, RZ, RZ, R19 ;  /* 0x000000ffff037224 */ /* 0x000fe200078e0013 */
[----:B------:R-:W-:Y:S01]  /*109e0*/  F2FP.F16.E5M2.UNPACK_B R19, R27 ;  /* 0x0000001bff13723e */ /* 0x000fe200020004ff */
[----:B--2---:R-:W-:Y:S04]  /*109f0*/  STL.64 [R1+0x1090], R6 ;  /* 0x0010900601007387 */ /* 0x004fe80000100a00 */
[----:B------:R0:W-:Y:S04]  /*10a00*/  STL.64 [R1+0x1088], R4 ;  /* 0x0010880401007387 */ /* 0x0001e80000100a00 */
[----:B0-----:R-:W2:Y:S04]  /*10a10*/  LDL.LU.64 R4, [R1+0xa0] ;  /* 0x0000a00001047983 */ /* 0x001ea80000300a00 */
[----:B------:R-:W2:Y:S04]  /*10a20*/  LDL.LU.64 R6, [R1+0xa8] ;  /* 0x0000a80001067983 */ /* 0x000ea80000300a00 */
[----:B------:R-:W2:Y:S04]  /*10a30*/  LDL.LU R23, [R1+0x4c8] ;  /* 0x0004c80001177983 */ /* 0x000ea80000300800 */
[----:B------:R-:W-:Y:S04]  /*10a40*/  STL [R1+0x1074], R20 ;  /* 0x0010741401007387 */ /* 0x000fe80000100800 */
[----:B------:R-:W-:Y:S04]  /*10a50*/  STL [R1+0x1070], R21 ;  /* 0x0010701501007387 */ /* 0x000fe80000100800 */
[----:B------:R-:W-:Y:S04]  /*10a60*/  STL.64 [R1+0xe20], R26 ;  /* 0x000e201a01007387 */ /* 0x000fe80000100a00 */
[----:B------:R0:W-:Y:S04]  /*10a70*/  STL.64 [R1+0xe18], R24 ;  /* 0x000e181801007387 */ /* 0x0001e80000100a00 */
[----:B0-----:R-:W2:Y:S04]  /*10a80*/  LDL.LU.64 R24, [R1+0x80] ;  /* 0x0000800001187983 */ /* 0x001ea80000300a00 */
[----:B------:R-:W2:Y:S01]  /*10a90*/  LDL.LU.64 R26, [R1+0x88] ;  /* 0x00008800011a7983 */ /* 0x000ea20000300a00 */
[----:B---3--:R-:W-:-:S02]  /*10aa0*/  F2FP.F16.E5M2.UNPACK_B R16, R16 ;  /* 0x00000010ff10723e */ /* 0x008fc400020004ff */
[----:B------:R-:W-:Y:S01]  /*10ab0*/  F2FP.F16.E5M2.UNPACK_B R17, R10 ;  /* 0x0000000aff11723e */ /* 0x000fe200020004ff */
[----:B--2---:R-:W-:-:S15]  /*10ac0*/  HMMA.16816.F32 R24, R12, R18, R24 ;  /* 0x000000120c18723c */ /* 0x004fde0000001818 */
[----:B------:R-:W-:-:S04]  /*10ad0*/  NOP ;  /* 0x0000000000007918 */ /* 0x000fc80000000000 */
[----:B------:R-:W-:Y:S01]  /*10ae0*/  IMAD.MOV.U32 R29, RZ, RZ, R26 ;  /* 0x000000ffff1d7224 */ /* 0x000fe200078e001a */
[----:B------:R0:W-:Y:S01]  /*10af0*/  STL.64 [R1+0x80], R24 ;  /* 0x0000801801007387 */ /* 0x0001e20000100a00 */
[----:B------:R-:W-:Y:S02]  /*10b00*/  IMAD.MOV.U32 R22, RZ, RZ, R27 ;  /* 0x000000ffff167224 */ /* 0x000fe400078e001b */
[----:B0-----:R-:W-:Y:S03]  /*10b10*/  HMMA.16816.F32 R24, R12, R16, R4 ;  /* 0x000000100c18723c */ /* 0x001fe60000001804 */
[----:B------:R-:W-:Y:S04]  /*10b20*/  STL [R1+0xe6c], R22 ;  /* 0x000e6c1601007387 */ /* 0x000fe80000100800 */
[----:B------:R-:W-:Y:S04]  /*10b30*/  STL [R1+0xe68], R29 ;  /* 0x000e681d01007387 */ /* 0x000fe80000100800 */
[----:B------:R-:W2:Y:S04]  /*10b40*/  LDL.LU.64 R4, [R1+0xc0] ;  /* 0x0000c00001047983 */ /* 0x000ea80000300a00 */
[----:B------:R-:W2:Y:S04]  /*10b50*/  LDL.LU.64 R6, [R1+0xc8] ;  /* 0x0000c80001067983 */ /* 0x000ea80000300a00 */
[----:B------:R0:W-:Y:S04]  /*10b60*/  STL.64 [R1+0xa0], R24 ;  /* 0x0000a01801007387 */ /* 0x0001e80000100a00 */
[----:B------:R1:W-:Y:S04]  /*10b70*/  STL.64 [R1+0xa8], R26 ;  /* 0x0000a81a01007387 */ /* 0x0003e80000100a00 */
[----:B0-----:R-:W3:Y:S04]  /*10b80*/  LDL.LU.64 R24, [R1+0x420] ;  /* 0x0004200001187983 */ /* 0x001ee80000300a00 */
[----:B-1----:R-:W2:Y:S01]  /*10b90*/  LDL.LU.64 R26, [R1+0x428] ;  /* 0x00042800011a7983 */ /* 0x002ea20000300a00 */
[----:B------:R-:W-:-:S02]  /*10ba0*/  F2FP.F16.E5M2.UNPACK_B R10, R0 ;  /* 0x00000000ff0a723e */ /* 0x000fc400020004ff */
[----:B------:R-:W-:Y:S01]  /*10bb0*/  F2FP.F16.E5M2.UNPACK_B R11, R11 ;  /* 0x0000000bff0b723e */ /* 0x000fe200020004ff */
[----:B--2---:R-:W-:Y:S04]  /*10bc0*/  STL.64 [R1+0x1080], R26 ;  /* 0x0010801a01007387 */ /* 0x004fe80000100a00 */
[----:B---3--:R0:W-:Y:S04]  /*10bd0*/  STL.64 [R1+0x1078], R24 ;  /* 0x0010781801007387 */ /* 0x0081e80000100a00 */
[----:B0-----:R-:W2:Y:S04]  /*10be0*/  LDL.LU.64 R24, [R1+0xe0] ;  /* 0x0000e00001187983 */ /* 0x001ea80000300a00 */
[----:B------:R-:W2:Y:S01]  /*10bf0*/  LDL.LU.64 R26, [R1+0xe8] ;  /* 0x0000e800011a7983 */ /* 0x000ea20000300a00 */
[----:B----4-:R-:W-:-:S02]  /*10c00*/  F2FP.F16.E5M2.UNPACK_B R8, R8 ;  /* 0x00000008ff08723e */ /* 0x010fc400020004ff */
[----:B------:R-:W-:Y:S01]  /*10c10*/  F2FP.F16.E5M2.UNPACK_B R9, R9 ;  /* 0x00000009ff09723e */ /* 0x000fe200020004ff */
[C---:B------:R-:W-:Y:S01]  /*10c20*/  HMMA.16816.F32 R4, R12.reuse, R10, R4 ;  /* 0x0000000a0c04723c */ /* 0x040fe20000001804 */
[----:B------:R-:W3:Y:S04]  /*10c30*/  LDL.LU R20, [R1+0x4d4] ;  /* 0x0004d40001147983 */ /* 0x000ee80000300800 */
[----:B------:R-:W3:Y:S04]  /*10c40*/  LDL.LU R28, [R1+0x4d0] ;  /* 0x0004d000011c7983 */ /* 0x000ee80000300800 */
[----:B------:R-:W4:Y:S04]  /*10c50*/  LDL.LU R21, [R1+0x4dc] ;  /* 0x0004dc0001157983 */ /* 0x000f280000300800 */
[----:B------:R-:W4:Y:S04]  /*10c60*/  LDL.LU R22, [R1+0x4d8] ;  /* 0x0004d80001167983 */ /* 0x000f280000300800 */
[----:B------:R-:W3:Y:S04]  /*10c70*/  LDL.LU R29, [R1+0x4e4] ;  /* 0x0004e400011d7983 */ /* 0x000ee80000300800 */
[----:B------:R-:W3:Y:S04]  /*10c80*/  LDL.LU R0, [R1+0x4e0] ;  /* 0x0004e00001007983 */ /* 0x000ee80000300800 */
[----:B------:R0:W-:Y:S04]  /*10c90*/  STL.64 [R1+0x1058], R18 ;  /* 0x0010581201007387 */ /* 0x0001e80000100a00 */
[----:B0-----:R-:W3:Y:S04]  /*10ca0*/  LDL.LU R19, [R1+0x4cc] ;  /* 0x0004cc0001137983 */ /* 0x001ee80000300800 */
[----:B------:R-:W-:Y:S04]  /*10cb0*/  STL.64 [R1+0x1050], R16 ;  /* 0x0010501001007387 */ /* 0x000fe80000100a00 */
[----:B------:R-:W-:Y:S04]  /*10cc0*/  STL.64 [R1+0xc0], R4 ;  /* 0x0000c00401007387 */ /* 0x000fe80000100a00 */
[----:B------:R0:W-:Y:S04]  /*10cd0*/  STL.64 [R1+0xc8], R6 ;  /* 0x0000c80601007387 */ /* 0x0001e80000100a00 */
[----:B0-----:R-:W3:Y:S04]  /*10ce0*/  LDL.LU.64 R6, [R1+0x1090] ;  /* 0x0010900001067983 */ /* 0x001ee80000300a00 */
[----:B------:R-:W4:Y:S01]  /*10cf0*/  LDL.LU.64 R4, [R1+0x1088] ;  /* 0x0010880001047983 */ /* 0x000f220000300a00 */
[----:B--2---:R-:W-:-:S15]  /*10d00*/  HMMA.16816.F32 R24, R12, R8, R24 ;  /* 0x000000080c18723c */ /* 0x004fde0000001818 */
[----:B------:R-:W-:-:S04]  /*10d10*/  NOP ;  /* 0x0000000000007918 */ /* 0x000fc80000000000 */
[----:B------:R-:W-:Y:S04]  /*10d20*/  STL.64 [R1+0xe0], R24 ;  /* 0x0000e01801007387 */ /* 0x000fe80000100a00 */
[----:B------:R0:W-:Y:S04]  /*10d30*/  STL.64 [R1+0xe8], R26 ;  /* 0x0000e81a01007387 */ /* 0x0001e80000100a00 */
[----:B0-----:R-:W2:Y:S04]  /*10d40*/  LDL.LU.64 R26, [R1+0x1080] ;  /* 0x00108000011a7983 */ /* 0x001ea80000300a00 */
[----:B------:R-:W2:Y:S04]  /*10d50*/  LDL.LU.64 R24, [R1+0x1078] ;  /* 0x0010780001187983 */ /* 0x000ea80000300a00 */
[----:B------:R-:W-:Y:S04]  /*10d60*/  STL.64 [R1+0x1068], R10 ;  /* 0x0010680a01007387 */ /* 0x000fe80000100a00 */
[----:B------:R0:W-:Y:S04]  /*10d70*/  STL.64 [R1+0x1060], R8 ;  /* 0x0010600801007387 */ /* 0x0001e80000100a00 */
[----:B0-----:R-:W2:Y:S04]  /*10d80*/  LDL.LU.64 R8, [R1+0x170] ;  /* 0x0001700001087983 */ /* 0x001ea80000300a00 */
[----:B------:R-:W2:Y:S01]  /*10d90*/  LDL.LU.64 R10, [R1+0x178] ;  /* 0x00017800010a7983 */ /* 0x000ea20000300a00 */
[----:B---3--:R-:W-:-:S02]  /*10da0*/  F2FP.F16.E5M2.UNPACK_B R6, R6 ;  /* 0x00000006ff06723e */ /* 0x008fc400020004ff */
[----:B------:R-:W-:Y:S02]  /*10db0*/  F2FP.F16.E5M2.UNPACK_B R7, R7 ;  /* 0x00000007ff07723e */ /* 0x000fe400020004ff */
[----:B----4-:R-:W-:Y:S02]  /*10dc0*/  F2FP.F16.E5M2.UNPACK_B R4, R4 ;  /* 0x00000004ff04723e */ /* 0x010fe400020004ff */
[----:B------:R-:W-:Y:S01]  /*10dd0*/  F2FP.F16.E5M2.UNPACK_B R5, R5 ;  /* 0x00000005ff05723e */ /* 0x000fe200020004ff */
[----:B------:R-:W-:Y:S02]  /*10de0*/  IMAD R23, R23, 0x100, R19 ;  /* 0x0000010017177824 */ /* 0x000fe400078e0213 */
[----:B------:R-:W-:Y:S02]  /*10df0*/  IMAD R28, R28, 0x100, R20 ;  /* 0x000001001c1c7824 */ /* 0x000fe400078e0214 */
[----:B------:R-:W-:Y:S02]  /*10e00*/  IMAD R22, R22, 0x100, R21 ;  /* 0x0000010016167824 */ /* 0x000fe400078e0215 */
[C---:B--2---:R-:W-:Y:S08]  /*10e10*/  HMMA.16816.F32 R24, R12.reuse, R4, R24 ;  /* 0x000000040c18723c */ /* 0x044ff00000001818 */
[----:B------:R-:W-:-:S15]  /*10e20*/  HMMA.16816.F32 R8, R12, R6, R8 ;  /* 0x000000060c08723c */ /* 0x000fde0000001808 */
[----:B------:R-:W-:-:S04]  /*10e30*/  NOP ;  /* 0x0000000000007918 */ /* 0x000fc80000000000 */
[----:B------:R0:W-:Y:S04]  /*10e40*/  STL.64 [R1+0x170], R8 ;  /* 0x0001700801007387 */ /* 0x0001e80000100a00 */
[----:B------:R1:W-:Y:S04]  /*10e50*/  STL.64 [R1+0x178], R10 ;  /* 0x0001780a01007387 */ /* 0x0003e80000100a00 */
[----:B0-----:R-:W2:Y:S04]  /*10e60*/  LDL.LU.64 R8, [R1+0x160] ;  /* 0x0001600001087983 */ /* 0x001ea80000300a00 */
[----:B-1----:R-:W2:Y:S04]  /*10e70*/  LDL.LU.64 R10, [R1+0x168] ;  /* 0x00016800010a7983 */ /* 0x002ea80000300a00 */
[----:B------:R-:W3:Y:S04]  /*10e80*/  LDL.LU.64 R16, [R1+0x410] ;  /* 0x0004100001107983 */ /* 0x000ee80000300a00 */
[----:B------:R-:W3:Y:S04]  /*10e90*/  LDL.LU.64 R18, [R1+0x418] ;  /* 0x0004180001127983 */ /* 0x000ee80000300a00 */
[----:B------:R-:W-:Y:S04]  /*10ea0*/  STL.64 [R1+0x420], R24 ;  /* 0x0004201801007387 */ /* 0x000fe80000100a00 */
[----:B------:R-:W-:Y:S04]  /*10eb0*/  STL.64 [R1+0x428], R26 ;  /* 0x0004281a01007387 */ /* 0x000fe80000100a00 */
[----:B------:R-:W-:Y:S04]  /*10ec0*/  STL.64 [R1+0x1040], R6 ;  /* 0x0010400601007387 */ /* 0x000fe80000100a00 */
[----:B------:R0:W-:Y:S04]  /*10ed0*/  STL.64 [R1+0x1038], R4 ;  /* 0x0010380401007387 */ /* 0x0001e80000100a00 */
[----:B0-----:R-:W4:Y:S04]  /*10ee0*/  LDL.LU.64 R4, [R1+0x400] ;  /* 0x0004000001047983 */ /* 0x001f280000300a00 */
[----:B------:R-:W4:Y:S04]  /*10ef0*/  LDL.LU.64 R6, [R1+0x408] ;  /* 0x0004080001067983 */ /* 0x000f280000300a00 */
[----:B------:R-:W3:Y:S04]  /*10f00*/  LDL.LU.64 R24, [R1+0x3f0] ;  /* 0x0003f00001187983 */ /* 0x000ee80000300a00 */
[----:B------:R-:W3:Y:S04]  /*10f10*/  LDL.LU.64 R26, [R1+0x3f8] ;  /* 0x0003f800011a7983 */ /* 0x000ee80000300a00 */
[----:B------:R-:W3:Y:S04]  /*10f20*/  LDL.LU R20, [R1+0x1074] ;  /* 0x0010740001147983 */ /* 0x000ee80000300800 */
[----:B------:R-:W3:Y:S01]  /*10f30*/  LDL.LU R21, [R1+0x1070] ;  /* 0x0010700001157983 */ /* 0x000ee20000300800 */
[----:B------:R-:W-:-:S02]  /*10f40*/  F2FP.F16.E5M2.UNPACK_B R2, R2 ;  /* 0x00000002ff02723e */ /* 0x000fc400020004ff */
[----:B------:R-:W-:Y:S01]  /*10f50*/  F2FP.F16.E5M2.UNPACK_B R3, R3 ;  /* 0x00000003ff03723e */ /* 0x000fe200020004ff */
[----:B------:R-:W-:-:S06]  /*10f60*/  IMAD R0, R0, 0x100, R29 ;  /* 0x0000010000007824 */ /* 0x000fcc00078e021d */
[----:B--2---:R-:W-:Y:S01]  /*10f70*/  HMMA.16816.F32 R12, R12, R2, R8 ;  /* 0x000000020c0c723c */ /* 0x004fe20000001808 */
[----:B------:R-:W2:Y:S04]  /*10f80*/  LDL.LU.64 R10, [R1+0x1068] ;  /* 0x00106800010a7983 */ /* 0x000ea80000300a00 */
[----:B------:R-:W2:-:S14]  /*10f90*/  LDL.LU.64 R8, [R1+0x1060] ;  /* 0x0010600001087983 */ /* 0x000e9c0000300a00 */
[----:B------:R0:W-:Y:S04]  /*10fa0*/  STL.64 [R1+0x160], R12 ;  /* 0x0001600c01007387 */ /* 0x0001e80000100a00 */
[----:B------:R1:W-:Y:S01]  /*10fb0*/  STL.64 [R1+0x168], R14 ;  /* 0x0001680e01007387 */ /* 0x0003e20000100a00 */
[----:B0-----:R-:W-:Y:S02]  /*10fc0*/  F2FP.F16.E5M2.UNPACK_B R12, R23 ;  /* 0x00000017ff0c723e */ /* 0x001fe400020004ff */
[----:B------:R-:W-:Y:S02]  /*10fd0*/  F2FP.F16.E5M2.UNPACK_B R13, R28 ;  /* 0x0000001cff0d723e */ /* 0x000fe400020004ff */
[----:B-1----:R-:W-:Y:S01]  /*10fe0*/  F2FP.F16.E5M2.UNPACK_B R14, R22 ;  /* 0x00000016ff0e723e */ /* 0x002fe200020004ff */
[----:B------:R-:W2:Y:S01]  /*10ff0*/  LDL.LU R28, [R1+0x4e8] ;  /* 0x0004e800011c7983 */ /* 0x000ea20000300800 */
[----:B------:R-:W-:-:S07]  /*11000*/  F2FP.F16.E5M2.UNPACK_B R15, R0 ;  /* 0x00000000ff0f723e */ /* 0x000fce00020004ff */
[----:B---3--:R-:W-:-:S15]  /*11010*/  HMMA.16816.F32 R16, R12, R20, R16 ;  /* 0x000000140c10723c */ /* 0x008fde0000001810 */
[----:B------:R-:W-:-:S04]  /*11020*/  NOP ;  /* 0x0000000000007918 */ /* 0x000fc80000000000 */
[----:B------:R-:W-:Y:S04]  /*11030*/  STL.64 [R1+0x410], R16 ;  /* 0x0004101001007387 */ /* 0x000fe80000100a00 */
[----:B------:R0:W-:Y:S04]  /*11040*/  STL.64 [R1+0x418], R18 ;  /* 0x0004181201007387 */ /* 0x0001e80000100a00 */
[----:B0-----:R-:W4:Y:S04]  /*11050*/  LDL.LU.64 R18, [R1+0x1058] ;  /* 0x0010580001127983 */ /* 0x001f280000300a00 */
[----:B------:R-:W3:Y:S04]  /*11060*/  LDL.LU.64 R16, [R1+0x1050] ;  /* 0x0010500001107983 */ /* 0x000ee80000300a00 */
[----:B------:R0:W-:Y:S04]  /*11070*/  STL.64 [R1+0x1048], R20 ;  /* 0x0010481401007387 */ /* 0x0001e80000100a00 */
[----:B0-----:R-:W2:Y:S04]  /*11080*/  LDL.LU.64 R20, [R1+0x3e0] ;  /* 0x0003e00001147983 */ /* 0x001ea80000300a00 */
[----:B------:R-:W2:Y:S01]  /*11090*/  LDL.LU.64 R22, [R1+0x3e8] ;  /* 0x0003e80001167983 */ /* 0x000ea20000300a00 */
[C---:B----4-:R-:W-:Y:S08]  /*110a0*/  HMMA.16816.F32 R4, R12.reuse, R18, R4 ;  /* 0x000000120c04723c */ /* 0x050ff00000001804 */
[C---:B---3--:R-:W-:Y:S11]  /*110b0*/  HMMA.16816.F32 R24, R12.reuse, R16, R24 ;  /* 0x000000100c18723c */ /* 0x048ff60000001818 */
[----:B------:R0:W-:Y:S04]  /*110c0*/  STL.64 [R1+0x400], R4 ;  /* 0x0004000401007387 */ /* 0x0001e80000100a00 */
[----:B------:R1:W-:Y:S04]  /*110d0*/  STL.64 [R1+0x408], R6 ;  /* 0x0004080601007387 */ /* 0x0003e80000100a00 */
[----:B0-----:R-:W3:Y:S04]  /*110e0*/  LDL.LU.64 R4, [R1+0x3d0] ;  /* 0x0003d00001047983 */ /* 0x001ee80000300a00 */
[----:B-1----:R-:W3:Y:S04]  /*110f0*/  LDL.LU.64 R6, [R1+0x3d8] ;  /* 0x0003d80001067983 */ /* 0x002ee80000300a00 */
[----:B------:R-:W-:Y:S04]  /*11100*/  STL.64 [R1+0x1020], R18 ;  /* 0x0010201201007387 */ /* 0x000fe80000100a00 */
[----:B------:R0:W-:Y:S04]  /*11110*/  STL.64 [R1+0x1018], R16 ;  /* 0x0010181001007387 */ /* 0x0001e80000100a00 */
[----:B------:R-:W-:Y:S04]  /*11120*/  STL.64 [R1+0x3f0], R24 ;  /* 0x0003f01801007387 */ /* 0x000fe80000100a00 */
[----:B------:R-:W-:Y:S04]  /*11130*/  STL.64 [R1+0x3f8], R26 ;  /* 0x0003f81a01007387 */ /* 0x000fe80000100a00 */
[----:B0-----:R-:W4:Y:S04]  /*11140*/  LDL.LU.64 R16, [R1+0x3b0] ;  /* 0x0003b00001107983 */ /* 0x001f280000300a00 */
[----:B------:R-:W4:Y:S01]  /*11150*/  LDL.LU.64 R18, [R1+0x3b8] ;  /* 0x0003b80001127983 */ /* 0x000f220000300a00 */
[C---:B--2---:R-:W-:Y:S08]  /*11160*/  HMMA.16816.F32 R20, R12.reuse, R10, R20 ;  /* 0x0000000a0c14723c */ /* 0x044ff00000001814 */
[C---:B---3--:R-:W-:Y:S01]  /*11170*/  HMMA.16816.F32 R4, R12.reuse, R8, R4 ;  /* 0x000000080c04723c */ /* 0x048fe20000001804 */
[----:B----4-:R-:W-:Y:S04]  /*11180*/  STL.64 [R1+0x1030], R18 ;  /* 0x0010301201007387 */ /* 0x010fe80000100a00 */
[----:B------:R0:W-:Y:S04]  /*11190*/  STL.64 [R1+0x1028], R16 ;  /* 0x0010281001007387 */ /* 0x0001e80000100a00 */
[----:B0-----:R-:W2:Y:S04]  /*111a0*/  LDL.LU.64 R16, [R1+0x3c0] ;  /* 0x0003c00001107983 */ /* 0x001ea80000300a00 */
[----:B------:R-:W2:Y:S04]  /*111b0*/  LDL.LU.64 R18, [R1+0x3c8] ;  /* 0x0003c80001127983 */ /* 0x000ea80000300a00 */
[----:B------:R-:W3:Y:S04]  /*111c0*/  LDL.LU.64 R24, [R1+0x150] ;  /* 0x0001500001187983 */ /* 0x000ee80000300a00 */
[----:B------:R-:W3:Y:S04]  /*111d0*/  LDL.LU.64 R26, [R1+0x158] ;  /* 0x00015800011a7983 */ /* 0x000ee80000300a00 */
[----:B------:R0:W-:Y:S04]  /*111e0*/  STL.64 [R1+0x3e0], R20 ;  /* 0x0003e01401007387 */ /* 0x0001e80000100a00 */
[----:B------:R1:W-:Y:S04]  /*111f0*/  STL.64 [R1+0x3e8], R22 ;  /* 0x0003e81601007387 */ /* 0x0003e80000100a00 */
[----:B0-----:R-:W4:Y:S04]  /*11200*/  LDL.LU.64 R20, [R1+0x1048] ;  /* 0x0010480001147983 */ /* 0x001f280000300a00 */
[----:B------:R-:W2:Y:S04]  /*11210*/  LDL.LU R29, [R1+0x51c] ;  /* 0x00051c00011d7983 */ /* 0x000ea80000300800 */
[----:B-1----:R-:W2:Y:S04]  /*11220*/  LDL.LU R22, [R1+0x518] ;  /* 0x0005180001167983 */ /* 0x002ea80000300800 */
[----:B------:R-:W2:Y:S04]  /*11230*/  LDL.LU R0, [R1+0x524] ;  /* 0x0005240001007983 */ /* 0x000ea80000300800 */
[----:B------:R-:W2:Y:S04]  /*11240*/  LDL.LU R23, [R1+0x520] ;  /* 0x0005200001177983 */ /* 0x000ea80000300800 */
[----:B------:R-:W-:Y:S04]  /*11250*/  STL.64 [R1+0x3d0], R4 ;  /* 0x0003d00401007387 */ /* 0x000fe80000100a00 */
[----:B------:R0:W-:Y:S04]  /*11260*/  STL.64 [R1+0x3d8], R6 ;  /* 0x0003d80601007387 */ /* 0x0001e80000100a00 */
[----:B0-----:R-:W2:Y:S04]  /*11270*/  LDL.LU.64 R6, [R1+0x1040] ;  /* 0x0010400001067983 */ /* 0x001ea80000300a00 */
[----:B------:R-:W3:Y:S04]  /*11280*/  LDL.LU.64 R4, [R1+0x1038] ;  /* 0x0010380001047983 */ /* 0x000ee80000300a00 */
[----:B------:R0:W-:Y:S04]  /*11290*/  STL.64 [R1+0x1000], R10 ;  /* 0x0010000a01007387 */ /* 0x0001e80000100a00 */
[----:B0-----:R-:W3:Y:S04]  /*112a0*/  LDL.LU R10, [R1+0x504] ;  /* 0x00050400010a7983 */ /* 0x001ee80000300800 */
[----:B------:R-:W3:Y:S04]  /*112b0*/  LDL.LU R11, [R1+0x500] ;  /* 0x00050000010b7983 */ /* 0x000ee80000300800 */
[----:B------:R0:W-:Y:S04]  /*112c0*/  STL.64 [R1+0xff8], R8 ;  /* 0x000ff80801007387 */ /* 0x0001e80000100a00 */
[----:B0-----:R-:W3:Y:S04]  /*112d0*/  LDL.LU R8, [R1+0x4fc] ;  /* 0x0004fc0001087983 */ /* 0x001ee80000300800 */
[----:B------:R-:W3:Y:S01]  /*112e0*/  LDL.LU R9, [R1+0x4f8] ;  /* 0x0004f80001097983 */ /* 0x000ee20000300800 */
[----:B--2---:R-:W-:-:S15]  /*112f0*/  HMMA.16816.F32 R16, R12, R6, R16 ;  /* 0x000000060c10723c */ /* 0x004fde0000001810 */
[----:B------:R-:W-:-:S04]  /*11300*/  NOP ;  /* 0x0000000000007918 */ /* 0x000fc80000000000 */
[----:B------:R-:W-:Y:S04]  /*11310*/  STL.64 [R1+0x3c0], R16 ;  /* 0x0003c01001007387 */ /* 0x000fe80000100a00 */
[----:B------:R0:W-:Y:S04]  /*11320*/  STL.64 [R1+0x3c8], R18 ;  /* 0x0003c81201007387 */ /* 0x0001e80000100a00 */
[----:B0-----:R-:W3:Y:S04]  /*11330*/  LDL.LU.64 R18, [R1+0x1030] ;  /* 0x0010300001127983 */ /* 0x001ee80000300a00 */
[----:B------:R-:W3:Y:S02]  /*11340*/  LDL.LU.64 R16, [R1+0x1028] ;  /* 0x0010280001107983 */ /* 0x000ee40000300a00 */
[----:B---3--:R-:W-:-:S15]  /*11350*/  HMMA.16816.F32 R16, R12, R4, R16 ;  /* 0x000000040c10723c */ /* 0x008fde0000001810 */
[----:B------:R-:W-:-:S04]  /*11360*/  NOP ;  /* 0x0000000000007918 */ /* 0x000fc80000000000 */
[----:B------:R-:W-:Y:S04]  /*11370*/  STL.64 [R1+0x3b0], R16 ;  /* 0x0003b01001007387 */ /* 0x000fe80000100a00 */
[----:B------:R0:W-:Y:S04]  /*11380*/  STL.64 [R1+0x3b8], R18 ;  /* 0x0003b81201007387 */ /* 0x0001e80000100a00 */
[----:B0-----:R-:W2:Y:S04]  /*11390*/  LDL.LU.64 R18, [R1+0x1020] ;  /* 0x0010200001127983 */ /* 0x001ea80000300a00 */
[----:B------:R-:W3:Y:S04]  /*113a0*/  LDL.LU.64 R16, [R1+0x1018] ;  /* 0x0010180001107983 */ /* 0x000ee80000300a00 */
[----:B------:R0:W-:Y:S04]  /*113b0*/  STL.64 [R1+0xfe0], R6 ;  /* 0x000fe00601007387 */ /* 0x0001e80000100a00 */
[----:B0-----:R-:W2:Y:S04]  /*113c0*/  LDL.LU R6, [R1+0x4f4] ;  /* 0x0004f40001067983 */ /* 0x001ea80000300800 */
[----:B------:R-:W2:Y:S04]  /*113d0*/  LDL.LU R7, [R1+0x4f0] ;  /* 0x0004f00001077983 */ /* 0x000ea80000300800 */
[----:B------:R0:W-:Y:S04]  /*113e0*/  STL.64 [R1+0xfd8], R4 ;  /* 0x000fd80401007387 */ /* 0x0001e80000100a00 */
[----:B0-----:R-:W2:Y:S01]  /*113f0*/  LDL.LU R5, [R1+0x4ec] ;  /* 0x0004ec0001057983 */ /* 0x001ea20000300800 */
[----:B------:R-:W-:-:S02]  /*11400*/  IMAD R4, R9, 0x100, R8 ;  /* 0x0000010009047824 */ /* 0x000fc400078e0208 */
[----:B--2---:R-:W-:Y:S02]  /*11410*/  IMAD R28, R28, 0x100, R5 ;  /* 0x000001001c1c7824 */ /* 0x004fe400078e0205 */
[----:B------:R-:W-:Y:S02]  /*11420*/  IMAD R5, R7, 0x100, R6 ;  /* 0x0000010007057824 */ /* 0x000fe400078e0206 */
[----:B------:R-:W-:Y:S02]  /*11430*/  IMAD R6, R11, 0x100, R10 ;  /* 0x000001000b067824 */ /* 0x000fe400078e020a */
[----:B------:R-:W-:Y:S01]  /*11440*/  HMMA.16816.F32 R8, R12, R2, R24 ;  /* 0x000000020c08723c */ /* 0x000fe20000001818 */
[----:B------:R-:W4:Y:S01]  /*11450*/  LDL.LU.64 R24, [R1+0x3a0] ;  /* 0x0003a00001187983 */ /* 0x000f220000300a00 */
[----:B------:R-:W-:-:S15]  /*11460*/  F2FP.F16.E5M2.UNPACK_B R12, R28 ;  /* 0x0000001cff0c723e */ /* 0x000fde00020004ff */
[----:B------:R-:W-:Y:S02]  /*11470*/  NOP ;  /* 0x0000000000007918 */ /* 0x000fe40000000000 */
[----:B------:R0:W-:Y:S04]  /*11480*/  STL.64 [R1+0x150], R8 ;  /* 0x0001500801007387 */ /* 0x0001e80000100a00 */
[----:B------:R1:W-:Y:S04]  /*11490*/  STL.64 [R1+0x158], R10 ;  /* 0x0001580a01007387 */ /* 0x0003e80000100a00 */
[----:B------:R-:W4:Y:S04]  /*114a0*/  LDL.LU.64 R26, [R1+0x3a8] ;  /* 0x0003a800011a7983 */ /* 0x000f280000300a00 */
[----:B------:R-:W2:Y:S04]  /*114b0*/  LDL.LU R28, [R1+0x508] ;  /* 0x00050800011c7983 */ /* 0x000ea80000300800 */
[----:B0-----:R-:W2:Y:S04]  /*114c0*/  LDL.LU.64 R8, [R1+0x380] ;  /* 0x0003800001087983 */ /* 0x001ea80000300a00 */
[----:B-1----:R-:W2:Y:S01]  /*114d0*/  LDL.LU.64 R10, [R1+0x388] ;  /* 0x00038800010a7983 */ /* 0x002ea20000300a00 */
[----:B------:R-:W-:Y:S01]  /*114e0*/  F2FP.F16.E5M2.UNPACK_B R13, R5 ;  /* 0x00000005ff0d723e */ /* 0x000fe200020004ff */
[----:B------:R-:W-:Y:S01]  /*114f0*/  IMAD.MOV.U32 R15, RZ, RZ, R6 ;  /* 0x000000ffff0f7224 */ /* 0x000fe200078e0006 */
[----:B------:R-:W-:-:S04]  /*11500*/  F2FP.F16.E5M2.UNPACK_B R14, R4 ;  /* 0x00000004ff0e723e */ /* 0x000fc800020004ff */
[----:B------:R-:W-:Y:S01]  /*11510*/  F2FP.F16.E5M2.UNPACK_B R15, R15 ;  /* 0x0000000fff0f723e */ /* 0x000fe200020004ff */
[----:B--2---:R-:W-:Y:S04]  /*11520*/  STL.64 [R1+0x1010], R10 ;  /* 0x0010100a01007387 */ /* 0x004fe80000100a00 */
[----:B------:R0:W-:Y:S04]  /*11530*/  STL.64 [R1+0x1008], R8 ;  /* 0x0010080801007387 */ /* 0x0001e80000100a00 */
[----:B0-----:R-:W2:Y:S04]  /*11540*/  LDL.LU.64 R8, [R1+0x390] ;  /* 0x0003900001087983 */ /* 0x001ea80000300a00 */
[----:B------:R-:W2:Y:S04]  /*11550*/  LDL.LU.64 R10, [R1+0x398] ;  /* 0x00039800010a7983 */ /* 0x000ea80000300a00 */
[----:B------:R-:W3:Y:S04]  /*11560*/  LDL.LU.64 R4, [R1+0x360] ;  /* 0x0003600001047983 */ /* 0x000ee80000300a00 */
[----:B------:R-:W3:Y:S01]  /*11570*/  LDL.LU.64 R6, [R1+0x368] ;  /* 0x0003680001067983 */ /* 0x000ee20000300a00 */
[C---:B----4-:R-:W-:Y:S08]  /*11580*/  HMMA.16816.F32 R24, R12.reuse, R20, R24 ;  /* 0x000000140c18723c */ /* 0x050ff00000001818 */
[C---:B--2---:R-:W-:Y:S01]  /*11590*/  HMMA.16816.F32 R8, R12.reuse, R18, R8 ;  /* 0x000000120c08723c */ /* 0x044fe20000001808 */
[----:B---3--:R-:W-:Y:S04]  /*115a0*/  STL.64 [R1+0xff0], R6 ;  /* 0x000ff00601007387 */ /* 0x008fe80000100a00 */
[----:B------:R0:W-:Y:S04]  /*115b0*/  STL.64 [R1+0xfe8], R4 ;  /* 0x000fe80401007387 */ /* 0x0001e80000100a00 */
[----:B0-----:R-:W2:Y:S04]  /*115c0*/  LDL.LU.64 R4, [R1+0x370] ;  /* 0x0003700001047983 */ /* 0x001ea80000300a00 */
[----:B------:R-:W2:Y:S04]  /*115d0*/  LDL.LU.64 R6, [R1+0x378] ;  /* 0x0003780001067983 */ /* 0x000ea80000300a00 */
[----:B------:R-:W-:Y:S04]  /*115e0*/  STL.64 [R1+0xfd0], R22 ;  /* 0x000fd01601007387 */ /* 0x000fe80000100a00 */
[----:B------:R0:W-:Y:S04]  /*115f0*/  STL.64 [R1+0xfc8], R20 ;  /* 0x000fc81401007387 */ /* 0x0001e80000100a00 */
[----:B------:R1:W-:Y:S04]  /*11600*/  STL.64 [R1+0x3a0], R24 ;  /* 0x0003a01801007387 */ /* 0x0003e80000100a00 */
[----:B------:R3:W-:Y:S04]  /*11610*/  STL.64 [R1+0x3a8], R26 ;  /* 0x0003a81a01007387 */ /* 0x0007e80000100a00 */
[----:B0-----:R-:W4:Y:S04]  /*11620*/  LDL.LU.64 R20, [R1+0x350] ;  /* 0x0003500001147983 */ /* 0x001f280000300a00 */
[----:B------:R-:W4:Y:S04]  /*11630*/  LDL.LU.64 R22, [R1+0x358] ;  /* 0x0003580001167983 */ /* 0x000f280000300a00 */
[----:B-1----:R-:W2:Y:S04]  /*11640*/  LDL.LU.64 R24, [R1+0x140] ;  /* 0x0001400001187983 */ /* 0x002ea80000300a00 */
[----:B---3--:R-:W3:Y:S04]  /*11650*/  LDL.LU.64 R26, [R1+0x148] ;  /* 0x00014800011a7983 */ /* 0x008ee80000300a00 */
[----:B------:R-:W-:Y:S04]  /*11660*/  STL.64 [R1+0x390], R8 ;  /* 0x0003900801007387 */ /* 0x000fe80000100a00 */
[----:B------:R0:W-:Y:S04]  /*11670*/  STL.64 [R1+0x398], R10 ;  /* 0x0003980a01007387 */ /* 0x0001e80000100a00 */
[----:B0-----:R-:W2:Y:S04]  /*11680*/  LDL.LU.64 R10, [R1+0x1010] ;  /* 0x00101000010a7983 */ /* 0x001ea80000300a00 */
[----:B------:R-:W2:Y:S02]  /*11690*/  LDL.LU.64 R8, [R1+0x1008] ;  /* 0x0010080001087983 */ /* 0x000ea40000300a00 */
[----:B--2---:R-:W-:-:S15]  /*116a0*/  HMMA.16816.F32 R8, R12, R16, R8 ;  /* 0x000000100c08723c */ /* 0x004fde0000001808 */
[----:B------:R-:W-:-:S04]  /*116b0*/  NOP ;  /* 0x0000000000007918 */ /* 0x000fc80000000000 */
        /* <DEDUP_REMOVED lines=8> */
[----:B0-----:R-:W3:Y:S01]  /*11740*/  LDL.LU R17, [R1+0x50c] ;  /* 0x00050c0001117983 */ /* 0x001ee20000300800 */
        /* <DEDUP_REMOVED lines=10> */
[----:B0-----:R-:W4:Y:S04]  /*117f0*/  LDL.LU.64 R6, [R1+0xfe0] ;  /* 0x000fe00001067983 */ /* 0x001f280000300a00 */
[----:B------:R-:W2:Y:S04]  /*11800*/  LDL.LU.64 R4, [R1+0xfd8] ;  /* 0x000fd80001047983 */ /* 0x000ea80000300a00 */
[----:B------:R-:W-:Y:S04]  /*11810*/  STL.64 [R1+0xfa0], R10 ;  /* 0x000fa00a01007387 */ /* 0x000fe80000100a00 */
[----:B------:R0:W-:Y:S04]  /*11820*/  STL.64 [R1+0xf98], R8 ;  /* 0x000f980801007387 */ /* 0x0001e80000100a00 */
[----:B0-----:R-:W2:Y:S04]  /*11830*/  LDL.LU.64 R8, [R1+0x340] ;  /* 0x0003400001087983 */ /* 0x001ea80000300a00 */
[----:B------:R-:W2:Y:S01]  /*11840*/  LDL.LU.64 R10, [R1+0x348] ;  /* 0x00034800010a7983 */ /* 0x000ea20000300a00 */
[----:B------:R-:W-:Y:S01]  /*11850*/  IMAD R28, R28, 0x100, R17 ;  /* 0x000001001c1c7824 */ /* 0x000fe200078e0211 */
[C---:B----4-:R-:W-:Y:S08]  /*11860*/  HMMA.16816.F32 R20, R12.reuse, R6, R20 ;  /* 0x000000060c14723c */ /* 0x050ff00000001814 */
[C---:B--2---:R-:W-:Y:S11]  /*11870*/  HMMA.16816.F32 R8, R12.reuse, R4, R8 ;  /* 0x000000040c08723c */ /* 0x044ff60000001808 */
[----:B------:R-:W-:Y:S04]  /*11880*/  STL.64 [R1+0x350], R20 ;  /* 0x0003501401007387 */ /* 0x000fe80000100a00 */
[----:B------:R0:W-:Y:S04]  /*11890*/  STL.64 [R1+0x358], R22 ;  /* 0x0003581601007387 */ /* 0x0001e80000100a00 */
[----:B0-----:R-:W2:Y:S04]  /*118a0*/  LDL.LU.64 R22, [R1+0xfd0] ;  /* 0x000fd00001167983 */ /* 0x001ea80000300a00 */
[----:B------:R-:W3:Y:S04]  /*118b0*/  LDL.LU.64 R20, [R1+0xfc8] ;  /* 0x000fc80001147983 */ /* 0x000ee80000300a00 */
[----:B------:R-:W-:Y:S04]  /*118c0*/  STL.64 [R1+0xf80], R6 ;  /* 0x000f800601007387 */ /* 0x000fe80000100a00 */
[----:B------:R-:W-:Y:S04]  /*118d0*/  STL.64 [R1+0xf78], R4 ;  /* 0x000f780401007387 */ /* 0x000fe80000100a00 */
[----:B------:R-:W-:Y:S04]  /*118e0*/  STL.64 [R1+0x340], R8 ;  /* 0x0003400801007387 */ /* 0x000fe80000100a00 */
[----:B------:R0:W-:Y:S02]  /*118f0*/  STL.64 [R1+0x348], R10 ;  /* 0x0003480a01007387 */ /* 0x0001e40000100a00 */
[----:B0-----:R-:W-:Y:S01]  /*11900*/  HMMA.16816.F32 R8, R12, R2, R24 ;  /* 0x000000020c08723c */ /* 0x001fe20000001818 */
[----:B------:R-:W-:-:S15]  /*11910*/  IMAD R5, R19, 0x100, R18 ;  /* 0x0000010013057824 */ /* 0x000fde00078e0212 */
[----:B------:R-:W-:-:S03]  /*11920*/  NOP ;  /* 0x0000000000007918 */ /* 0x000fc60000000000 */
[----:B------:R0:W-:Y:S04]  /*11930*/  STL.64 [R1+0x140], R8 ;  /* 0x0001400801007387 */ /* 0x0001e80000100a00 */
[----:B------:R1:W-:Y:S04]  /*11940*/  STL.64 [R1+0x148], R10 ;  /* 0x0001480a01007387 */ /* 0x0003e80000100a00 */
[----:B------:R-:W3:Y:S04]  /*11950*/  LDL.LU.64 R16, [R1+0x330] ;  /* 0x0003300001107983 */ /* 0x000ee80000300a00 */
[----:B------:R-:W3:Y:S04]  /*11960*/  LDL.LU.64 R18, [R1+0x338] ;  /* 0x0003380001127983 */ /* 0x000ee80000300a00 */
[----:B0-----:R-:W4:Y:S04]  /*11970*/  LDL.LU.64 R8, [R1+0x310] ;  /* 0x0003100001087983 */ /* 0x001f280000300a00 */
[----:B-1----:R-:W3:Y:S01]  /*11980*/  LDL.LU.64 R10, [R1+0x318] ;  /* 0x00031800010a7983 */ /* 0x002ee20000300a00 */
[----:B------:R-:W-:-:S02]  /*11990*/  IMAD.MOV.U32 R13, RZ, RZ, R5 ;  /* 0x000000ffff0d7224 */ /* 0x000fc400078e0005 */
[----:B--2---:R-:W-:-:S04]  /*119a0*/  IMAD R4, R22, 0x100, R29 ;  /* 0x0000010016047824 */ /* 0x004fc800078e021d */
[----:B------:R-:W-:Y:S01]  /*119b0*/  IMAD.MOV.U32 R14, RZ, RZ, R4 ;  /* 0x000000ffff0e7224 */ /* 0x000fe200078e0004 */
[----:B---3--:R-:W-:Y:S04]  /*119c0*/  STL.64 [R1+0xfb0], R10 ;  /* 0x000fb00a01007387 */ /* 0x008fe80000100a00 */
[----:B----4-:R0:W-:Y:S04]  /*119d0*/  STL.64 [R1+0xfa8], R8 ;  /* 0x000fa80801007387 */ /* 0x0101e80000100a00 */
[----:B0-----:R-:W2:Y:S04]  /*119e0*/  LDL.LU.64 R8, [R1+0x320] ;  /* 0x0003200001087983 */ /* 0x001ea80000300a00 */
[----:B------:R-:W2:Y:S04]  /*119f0*/  LDL.LU.64 R10, [R1+0x328] ;  /* 0x00032800010a7983 */ /* 0x000ea80000300a00 */
[----:B------:R-:W3:Y:S04]  /*11a00*/  LDL.LU.64 R4, [R1+0x2f0] ;  /* 0x0002f00001047983 */ /* 0x000ee80000300a00 */
[----:B------:R-:W4:Y:S01]  /*11a10*/  LDL.LU.64 R6, [R1+0x2f8] ;  /* 0x0002f80001067983 */ /* 0x000f220000300a00 */
[----:B------:R-:W-:-:S04]  /*11a20*/  IMAD R0, R23, 0x100, R0 ;  /* 0x0000010017007824 */ /* 0x000fc800078e0200 */
[----:B------:R-:W-:Y:S01]  /*11a30*/  IMAD.MOV.U32 R15, RZ, RZ, R0 ;  /* 0x000000ffff0f7224 */ /* 0x000fe200078e0000 */
[----:B------:R-:W-:Y:S02]  /*11a40*/  F2FP.F16.E5M2.UNPACK_B R12, R28 ;  /* 0x0000001cff0c723e */ /* 0x000fe400020004ff */
[----:B------:R-:W-:Y:S02]  /*11a50*/  F2FP.F16.E5M2.UNPACK_B R13, R13 ;  /* 0x0000000dff0d723e */ /* 0x000fe400020004ff */
[----:B------:R-:W-:Y:S02]  /*11a60*/  F2FP.F16.E5M2.UNPACK_B R14, R14 ;  /* 0x0000000eff0e723e */ /* 0x000fe400020004ff */
[----:B------:R-:W-:-:S07]  /*11a70*/  F2FP.F16.E5M2.UNPACK_B R15, R15 ;  /* 0x0000000fff0f723e */ /* 0x000fce00020004ff */
[C---:B------:R-:W-:Y:S01]  /*11a80*/  HMMA.16816.F32 R16, R12.reuse, R20, R16 ;  /* 0x000000140c10723c */ /* 0x040fe20000001810 */
[----:B----4-:R-:W-:Y:S04]  /*11a90*/  STL.64 [R1+0xf90], R6 ;  /* 0x000f900601007387 */ /* 0x010fe80000100a00 */
[----:B---3--:R0:W-:Y:S04]  /*11aa0*/  STL.64 [R1+0xf88], R4 ;  /* 0x000f880401007387 */ /* 0x0081e80000100a00 */
[----:B0-----:R-:W3:Y:S04]  /*11ab0*/  LDL.LU.64 R4, [R1+0x300] ;  /* 0x0003000001047983 */ /* 0x001ee80000300a00 */
[----:B------:R-:W3:Y:S04]  /*11ac0*/  LDL.LU.64 R6, [R1+0x308] ;  /* 0x0003080001067983 */ /* 0x000ee80000300a00 */
[----:B------:R-:W4:Y:S04]  /*11ad0*/  LDL.LU.64 R24, [R1+0x2d0] ;  /* 0x0002d00001187983 */ /* 0x000f280000300a00 */
[----:B------:R-:W4:Y:S04]  /*11ae0*/  LDL.LU.64 R26, [R1+0x2d8] ;  /* 0x0002d800011a7983 */ /* 0x000f280000300a00 */
[----:B------:R-:W2:Y:S04]  /*11af0*/  LDL.LU R23, [R1+0x530] ;  /* 0x0005300001177983 */ /* 0x000ea80000300800 */
[----:B------:R-:W2:Y:S04]  /*11b00*/  LDL.LU R22, [R1+0x538] ;  /* 0x0005380001167983 */ /* 0x000ea80000300800 */
[----:B------:R-:W2:Y:S04]  /*11b10*/  LDL.LU R29, [R1+0x544] ;  /* 0x00054400011d7983 */ /* 0x000ea80000300800 */
[----:B------:R-:W2:Y:S04]  /*11b20*/  LDL.LU R0, [R1+0x540] ;  /* 0x0005400001007983 */ /* 0x000ea80000300800 */
[----:B------:R-:W2:Y:S04]  /*11b30*/  LDL.LU R28, [R1+0x528] ;  /* 0x00052800011c7983 */ /* 0x000ea80000300800 */
[----:B------:R-:W-:Y:S04]  /*11b40*/  STL.64 [R1+0x330], R16 ;  /* 0x0003301001007387 */ /* 0x000fe80000100a00 */
[----:B------:R0:W-:Y:S04]  /*11b50*/  STL.64 [R1+0x338], R18 ;  /* 0x0003381201007387 */ /* 0x0001e80000100a00 */
[----:B0-----:R-:W2:Y:S04]  /*11b60*/  LDL.LU.64 R18, [R1+0xfc0] ;  /* 0x000fc00001127983 */ /* 0x001ea80000300a00 */
[----:B------:R-:W3:Y:S01]  /*11b70*/  LDL.LU.64 R16, [R1+0xfb8] ;  /* 0x000fb80001107983 */ /* 0x000ee20000300a00 */
        /* <DEDUP_REMOVED lines=13> */
[----:B0-----:R-:W3:Y:S04]  /*11c50*/  LDL.LU R19, [R1+0x52c] ;  /* 0x00052c0001137983 */ /* 0x001ee80000300800 */
[----:B------:R-:W-:Y:S01]  /*11c60*/  STL.64 [R1+0xf68], R16 ;  /* 0x000f681001007387 */ /* 0x000fe20000100a00 */
        /* <DEDUP_REMOVED lines=11> */
[----:B------:R-:W4:Y:S04]  /*11d20*/  LDL.LU.64 R4, [R1+0xf78] ;  /* 0x000f780001047983 */ /* 0x000f280000300a00 */
[----:B------:R-:W-:Y:S04]  /*11d30*/  STL.64 [R1+0xf50], R10 ;  /* 0x000f500a01007387 */ /* 0x000fe80000100a00 */
[----:B------:R0:W-:Y:S04]  /*11d40*/  STL.64 [R1+0xf48], R8 ;  /* 0x000f480801007387 */ /* 0x0001e80000100a00 */
[----:B0-----:R-:W2:Y:S04]  /*11d50*/  LDL.LU.64 R8, [R1+0x2e0] ;  /* 0x0002e00001087983 */ /* 0x001ea80000300a00 */
[----:B------:R-:W2:Y:S01]  /*11d60*/  LDL.LU.64 R10, [R1+0x2e8] ;  /* 0x0002e800010a7983 */ /* 0x000ea20000300a00 */
[----:B------:R-:W-:Y:S01]  /*11d70*/  IMAD R28, R28, 0x100, R19 ;  /* 0x000001001c1c7824 */ /* 0x000fe200078e0213 */
[----:B--2---:R-:W-:-:S15]  /*11d80*/  HMMA.16816.F32 R8, R12, R6, R8 ;  /* 0x000000060c08723c */ /* 0x004fde0000001808 */
[----:B------:R-:W-:-:S04]  /*11d90*/  NOP ;  /* 0x0000000000007918 */ /* 0x000fc80000000000 */
[----:B------:R-:W-:Y:S04]  /*11da0*/  STL.64 [R1+0x2e0], R8 ;  /* 0x0002e00801007387 */ /* 0x000fe80000100a00 */
[----:B------:R4:W-:Y:S02]  /*11db0*/  STL.64 [R1+0x2e8], R10 ;  /* 0x0002e80a01007387 */ /* 0x0009e40000100a00 */
[----:B----4-:R-:W-:Y:S02]  /*11dc0*/  HMMA.16816.F32 R8, R12, R4, R24 ;  /* 0x000000040c08723c */ /* 0x010fe40000001818 */
[----:B------:R-:W2:Y:S04]  /*11dd0*/  LDL.LU.64 R24, [R1+0x130] ;  /* 0x0001300001187983 */ /* 0x000ea80000300a00 */
[----:B------:R-:W2:-:S13]  /*11de0*/  LDL.LU.64 R26, [R1+0x138] ;  /* 0x00013800011a7983 */ /* 0x000e9a0000300a00 */
[----:B------:R-:W-:Y:S04]  /*11df0*/  STL.64 [R1+0x2d0], R8 ;  /* 0x0002d00801007387 */ /* 0x000fe80000100a00 */
[----:B------:R-:W-:Y:S04]  /*11e00*/  STL.64 [R1+0x2d8], R10 ;  /* 0x0002d80a01007387 */ /* 0x000fe80000100a00 */
[----:B------:R0:W-:Y:S04]  /*11e10*/  STL.64 [R1+0xf40], R6 ;  /* 0x000f400601007387 */ /* 0x0001e80000100a00 */
[----:B0-----:R-:W3:Y:S04]  /*11e20*/  LDL.LU R6, [R1+0x534] ;  /* 0x0005340001067983 */ /* 0x001ee80000300800 */
[----:B------:R-:W4:Y:S04]  /*11e30*/  LDL.LU R7, [R1+0x53c] ;  /* 0x00053c0001077983 */ /* 0x000f280000300800 */
[----:B------:R-:W-:Y:S04]  /*11e40*/  STL.64 [R1+0xf38], R4 ;  /* 0x000f380401007387 */ /* 0x000fe80000100a00 */
[----:B------:R-:W4:Y:S04]  /*11e50*/  LDL.LU.64 R16, [R1+0x2c0] ;  /* 0x0002c00001107983 */ /* 0x000f280000300a00 */
[----:B------:R-:W4:Y:S04]  /*11e60*/  LDL.LU.64 R18, [R1+0x2c8] ;  /* 0x0002c80001127983 */ /* 0x000f280000300a00 */
[----:B------:R-:W4:Y:S04]  /*11e70*/  LDL.LU.64 R8, [R1+0x2a0] ;  /* 0x0002a00001087983 */ /* 0x000f280000300a00 */
[----:B------:R-:W4:Y:S01]  /*11e80*/  LDL.LU.64 R10, [R1+0x2a8] ;  /* 0x0002a800010a7983 */ /* 0x000f220000300a00 */
[----:B------:R-:W-:Y:S01]  /*11e90*/  IMAD R0, R0, 0x100, R29 ;  /* 0x0000010000007824 */ /* 0x000fe200078e021d */
[----:B--2---:R-:W-:Y:S01]  /*11ea0*/  HMMA.16816.F32 R12, R12, R2, R24 ;  /* 0x000000020c0c723c */ /* 0x004fe20000001818 */
[----:B---3--:R-:W-:-:S02]  /*11eb0*/  IMAD R23, R23, 0x100, R6 ;  /* 0x0000010017177824 */ /* 0x008fc400078e0206 */
[----:B----4-:R-:W-:Y:S01]  /*11ec0*/  IMAD R22, R22, 0x100, R7 ;  /* 0x0000010016167824 */ /* 0x010fe200078e0207 */
[----:B------:R-:W-:Y:S04]  /*11ed0*/  STL.64 [R1+0xf60], R10 ;  /* 0x000f600a01007387 */ /* 0x000fe80000100a00 */
[----:B------:R0:W-:Y:S04]  /*11ee0*/  STL.64 [R1+0xf58], R8 ;  /* 0x000f580801007387 */ /* 0x0001e80000100a00 */
[----:B0-----:R-:W2:Y:S04]  /*11ef0*/  LDL.LU.64 R8, [R1+0x2b0] ;  /* 0x0002b00001087983 */ /* 0x001ea80000300a00 */
[----:B------:R-:W2:Y:S04]  /*11f00*/  LDL.LU.64 R10, [R1+0x2b8] ;  /* 0x0002b800010a7983 */ /* 0x000ea80000300a00 */
[----:B------:R-:W3:Y:S04]  /*11f10*/  LDL.LU.64 R4, [R1+0x290] ;  /* 0x0002900001047983 */ /* 0x000ee80000300a00 */
[----:B------:R-:W3:Y:S04]  /*11f20*/  LDL.LU.64 R6, [R1+0x298] ;  /* 0x0002980001067983 */ /* 0x000ee80000300a00 */
[----:B------:R-:W-:Y:S04]  /*11f30*/  STL [R1+0xf30], R2 ;  /* 0x000f300201007387 */ /* 0x000fe80000100800 */
[----:B------:R-:W-:Y:S04]  /*11f40*/  STL [R1+0xf2c], R3 ;  /* 0x000f2c0301007387 */ /* 0x000fe80000100800 */
[----:B------:R0:W-:Y:S04]  /*11f50*/  STL.64 [R1+0x130], R12 ;  /* 0x0001300c01007387 */ /* 0x0001e80000100a00 */
[----:B------:R1:W-:Y:S04]  /*11f60*/  STL.64 [R1+0x138], R14 ;  /* 0x0001380e01007387 */ /* 0x0003e80000100a00 */
[----:B------:R-:W4:Y:S01]  /*11f70*/  LDL.LU.64 R24, [R1+0x270] ;  /* 0x0002700001187983 */ /* 0x000f220000300a00 */
[----:B0-----:R-:W-:-:S03]  /*11f80*/  F2FP.F16.E5M2.UNPACK_B R12, R28 ;  /* 0x0000001cff0c723e */ /* 0x001fc600020004ff */
[----:B------:R-:W4:Y:S01]  /*11f90*/  LDL.LU.64 R26, [R1+0x278] ;  /* 0x00027800011a7983 */ /* 0x000f220000300a00 */
[----:B------:R-:W-:Y:S02]  /*11fa0*/  F2FP.F16.E5M2.UNPACK_B R13, R23 ;  /* 0x00000017ff0d723e */ /* 0x000fe400020004ff */
[----:B-1----:R-:W-:Y:S02]  /*11fb0*/  F2FP.F16.E5M2.UNPACK_B R14, R22 ;  /* 0x00000016ff0e723e */ /* 0x002fe400020004ff */
[----:B------:R-:W-:-:S07]  /*11fc0*/  F2FP.F16.E5M2.UNPACK_B R15, R0 ;  /* 0x00000000ff0f723e */ /* 0x000fce00020004ff */
[----:B------:R-:W-:-:S15]  /*11fd0*/  HMMA.16816.F32 R16, R12, R20, R16 ;  /* 0x000000140c10723c */ /* 0x000fde0000001810 */
[----:B------:R-:W-:-:S04]  /*11fe0*/  NOP ;  /* 0x0000000000007918 */ /* 0x000fc80000000000 */
        /* <DEDUP_REMOVED lines=16> */
[----:B------:R-:W-:Y:S04]  /*120f0*/  STL.64 [R1+0xf18], R18 ;  /* 0x000f181201007387 */ /* 0x000fe80000100a00 */
[----:B------:R0:W-:Y:S04]  /*12100*/  STL.64 [R1+0xf10], R16 ;  /* 0x000f101001007387 */ /* 0x0001e80000100a00 */
[----:B0-----:R-:W3:Y:S04]  /*12110*/  LDL.LU.64 R16, [R1+0x280] ;  /* 0x0002800001107983 */ /* 0x001ee80000300a00 */
[----:B------:R-:W3:Y:S01]  /*12120*/  LDL.LU.64 R18, [R1+0x288] ;  /* 0x0002880001127983 */ /* 0x000ee20000300a00 */
[C---:B--2---:R-:W-:Y:S08]  /*12130*/  HMMA.16816.F32 R4, R12.reuse, R10, R4 ;  /* 0x0000000a0c04723c */ /* 0x044ff00000001804 */
[C---:B---3--:R-:W-:Y:S11]  /*12140*/  HMMA.16816.F32 R16, R12.reuse, R8, R16 ;  /* 0x000000080c10723c */ /* 0x048ff60000001810 */
[----:B------:R-:W-:Y:S04]  /*12150*/  STL.64 [R1+0x290], R4 ;  /* 0x0002900401007387 */ /* 0x000fe80000100a00 */
[----:B------:R0:W-:Y:S04]  /*12160*/  STL.64 [R1+0x298], R6 ;  /* 0x0002980601007387 */ /* 0x0001e80000100a00 */
[----:B0-----:R-:W4:Y:S04]  /*12170*/  LDL.LU.64 R6, [R1+0xf40] ;  /* 0x000f400001067983 */ /* 0x001f280000300a00 */
[----:B------:R-:W2:Y:S04]  /*12180*/  LDL.LU.64 R4, [R1+0xf38] ;  /* 0x000f380001047983 */ /* 0x000ea80000300a00 */
[----:B------:R0:W-:Y:S04]  /*12190*/  STL.64 [R1+0x280], R16 ;  /* 0x0002801001007387 */ /* 0x0001e80000100a00 */
[----:B------:R1:W-:Y:S04]  /*121a0*/  STL.64 [R1+0x288], R18 ;  /* 0x0002881201007387 */ /* 0x0003e80000100a00 */
[----:B0-----:R-:W2:Y:S04]  /*121b0*/  LDL.LU.64 R16, [R1+0x260] ;  /* 0x0002600001107983 */ /* 0x001ea80000300a00 */
[----:B-1----:R-:W2:Y:S04]  /*121c0*/  LDL.LU.64 R18, [R1+0x268] ;  /* 0x0002680001127983 */ /* 0x002ea80000300a00 */
[----:B------:R-:W3:Y:S04]  /*121d0*/  LDL.LU R28, [R1+0x550] ;  /* 0x00055000011c7983 */ /* 0x000ee80000300800 */
[----:B------:R-:W2:Y:S04]  /*121e0*/  LDL.LU R2, [R1+0x564] ;  /* 0x0005640001027983 */ /* 0x000ea80000300800 */
[----:B------:R-:W2:Y:S04]  /*121f0*/  LDL.LU R0, [R1+0x560] ;  /* 0x0005600001007983 */ /* 0x000ea80000300800 */
[----:B------:R-:W2:Y:S04]  /*12200*/  LDL.LU R3, [R1+0x56c] ;  /* 0x00056c0001037983 */ /* 0x000ea80000300800 */
[----:B------:R-:W2:Y:S04]  /*12210*/  LDL.LU R23, [R1+0x568] ;  /* 0x0005680001177983 */ /* 0x000ea80000300800 */
[----:B------:R-:W-:Y:S04]  /*12220*/  STL.64 [R1+0xef8], R10 ;  /* 0x000ef80a01007387 */ /* 0x000fe80000100a00 */
[----:B------:R4:W-:Y:S04]  /*12230*/  STL.64 [R1+0xef0], R8 ;  /* 0x000ef00801007387 */ /* 0x0009e80000100a00 */
[----:B------:R-:W2:Y:S01]  /*12240*/  LDL.LU R29, [R1+0x574] ;  /* 0x00057400011d7983 */ /* 0x000ea20000300800 */
[----:B----4-:R-:W-:Y:S03]  /*12250*/  HMMA.16816.F32 R8, R12, R6, R24 ;  /* 0x000000060c08723c */ /* 0x010fe60000001818 */
[----:B--2---:R0:W-:-:S15]  /*12260*/  STL [R1+0xf28], R29 ;  /* 0x000f281d01007387 */ /* 0x0041de0000100800 */
[----:B------:R-:W-:Y:S01]  /*12270*/  NOP ;  /* 0x0000000000007918 */ /* 0x000fe20000000000 */
[----:B------:R-:W-:Y:S04]  /*12280*/  STL.64 [R1+0x270], R8 ;  /* 0x0002700801007387 */ /* 0x000fe80000100a00 */
[----:B------:R1:W-:Y:S04]  /*12290*/  STL.64 [R1+0x278], R10 ;  /* 0x0002780a01007387 */ /* 0x0003e80000100a00 */
[----:B0-----:R-:W2:Y:S04]  /*122a0*/  LDL.LU R29, [R1+0x558] ;  /* 0x00055800011d7983 */ /* 0x001ea80000300800 */
[----:B------:R-:W4:Y:S04]  /*122b0*/  LDL.LU R22, [R1+0x570] ;  /* 0x0005700001167983 */ /* 0x000f280000300800 */
[----:B------:R-:W2:Y:S04]  /*122c0*/  LDL.LU R24, [R1+0x57c] ;  /* 0x00057c0001187983 */ /* 0x000ea80000300800 */
[----:B------:R-:W2:Y:S04]  /*122d0*/  LDL.LU R25, [R1+0x584] ;  /* 0x0005840001197983 */ /* 0x000ea80000300800 */
[----:B------:R-:W2:Y:S04]  /*122e0*/  LDL.LU R26, [R1+0x580] ;  /* 0x00058000011a7983 */ /* 0x000ea80000300800 */
[----:B------:R-:W2:Y:S01]  /*122f0*/  LDL.LU R27, [R1+0x58c] ;  /* 0x00058c00011b7983 */ /* 0x000ea20000300800 */
[----:B-1----:R-:W-:Y:S03]  /*12300*/  HMMA.16816.F32 R8, R12, R4, R16 ;  /* 0x000000040c08723c */ /* 0x002fe60000001810 */
[----:B--2---:R-:W-:Y:S04]  /*12310*/  STL.64 [R1+0xed8], R26 ;  /* 0x000ed81a01007387 */ /* 0x004fe80000100a00 */
[----:B------:R0:W-:Y:S04]  /*12320*/  STL.64 [R1+0xed0], R24 ;  /* 0x000ed01801007387 */ /* 0x0001e80000100a00 */
[----:B0-----:R-:W2:Y:S04]  /*12330*/  LDL.LU.64 R24, [R1+0x120] ;  /* 0x0001200001187983 */ /* 0x001ea80000300a00 */
[----:B------:R-:W2:Y:S04]  /*12340*/  LDL.LU.64 R26, [R1+0x128] ;  /* 0x00012800011a7983 */ /* 0x000ea80000300a00 */
[----:B------:R0:W-:Y:S04]  /*12350*/  STL.64 [R1+0x260], R8 ;  /* 0x0002600801007387 */ /* 0x0001e80000100a00 */
[----:B------:R1:W-:Y:S04]  /*12360*/  STL.64 [R1+0x268], R10 ;  /* 0x0002680a01007387 */ /* 0x0003e80000100a00 */
[----:B------:R-:W2:Y:S04]  /*12370*/  LDL.LU.64 R16, [R1+0x250] ;  /* 0x0002500001107983 */ /* 0x000ea80000300a00 */
[----:B------:R-:W2:Y:S04]  /*12380*/  LDL.LU.64 R18, [R1+0x258] ;  /* 0x0002580001127983 */ /* 0x000ea80000300a00 */
[----:B0-----:R-:W2:Y:S04]  /*12390*/  LDL.LU.64 R8, [R1+0x230] ;  /* 0x0002300001087983 */ /* 0x001ea80000300a00 */
[----:B-1----:R-:W2:Y:S04]  /*123a0*/  LDL.LU.64 R10, [R1+0x238] ;  /* 0x00023800010a7983 */ /* 0x002ea80000300a00 */
[----:B--2---:R-:W-:Y:S04]  /*123b0*/  STL.64 [R1+0xf08], R10 ;  /* 0x000f080a01007387 */ /* 0x004fe80000100a00 */
[----:B------:R0:W-:Y:S04]  /*123c0*/  STL.64 [R1+0xf00], R8 ;  /* 0x000f000801007387 */ /* 0x0001e80000100a00 */
[----:B0-----:R-:W2:Y:S04]  /*123d0*/  LDL.LU.64 R8, [R1+0x240] ;  /* 0x0002400001087983 */ /* 0x001ea80000300a00 */
[----:B------:R-:W2:Y:S04]  /*123e0*/  LDL.LU.64 R10, [R1+0x248] ;  /* 0x00024800010a7983 */ /* 0x000ea80000300a00 */
[----:B------:R0:W-:Y:S04]  /*123f0*/  STL.64 [R1+0xee8], R6 ;  /* 0x000ee80601007387 */ /* 0x0001e80000100a00 */
[----:B0-----:R-:W3:Y:S04]  /*12400*/  LDL.LU R6, [R1+0x554] ;  /* 0x0005540001067983 */ /* 0x001ee80000300800 */
[----:B------:R-:W2:Y:S01]  /*12410*/  LDL.LU R7, [R1+0x55c] ;  /* 0x00055c0001077983 */ /* 0x000ea20000300800 */
[----:B------:R-:W-:-:S03]  /*12420*/  IMAD R0, R0, 0x100, R2 ;  /* 0x0000010000007824 */ /* 0x000fc600078e0202 */
[----:B------:R0:W-:Y:S01]  /*12430*/  STL.64 [R1+0xee0], R4 ;  /* 0x000ee00401007387 */ /* 0x0001e20000100a00 */
[----:B------:R-:W-:-:S03]  /*12440*/  IMAD R23, R23, 0x100, R3 ;  /* 0x0000010017177824 */ /* 0x000fc600078e0203 */
[----:B0-----:R-:W4:Y:S01]  /*12450*/  LDL.LU.64 R4, [R1+0x220] ;  /* 0x0002200001047983 */ /* 0x001f220000300a00 */
[----:B---3--:R-:W-:Y:S02]  /*12460*/  IMAD R28, R28, 0x100, R6 ;  /* 0x000001001c1c7824 */ /* 0x008fe400078e0206 */
[----:B--2---:R-:W-:Y:S02]  /*12470*/  IMAD R29, R29, 0x100, R7 ;  /* 0x000001001d1d7824 */ /* 0x004fe400078e0207 */
[----:B------:R-:W4:Y:S04]  /*12480*/  LDL.LU.64 R6, [R1+0x228] ;  /* 0x0002280001067983 */ /* 0x000f280000300a00 */
[----:B------:R-:W2:Y:S04]  /*12490*/  LDL.LU R2, [R1+0xf30] ;  /* 0x000f300001027983 */ /* 0x000ea80000300800 */
[----:B------:R-:W2:Y:S02]  /*124a0*/  LDL.LU R3, [R1+0xf2c] ;  /* 0x000f2c0001037983 */ /* 0x000ea40000300800 */
[----:B--2---:R-:W-:Y:S02]  /*124b0*/  HMMA.16816.F32 R12, R12, R2, R24 ;  /* 0x000000020c0c723c */ /* 0x004fe40000001818 */
[----:B------:R-:W2:Y:S04]  /*124c0*/  LDL.LU.64 R24, [R1+0x200] ;  /* 0x0002000001187983 */ /* 0x000ea80000300a00 */
[----:B------:R-:W2:-:S13]  /*124d0*/  LDL.LU.64 R26, [R1+0x208] ;  /* 0x00020800011a7983 */ /* 0x000e9a0000300a00 */
[----:B------:R0:W-:Y:S04]  /*124e0*/  STL.64 [R1+0x120], R12 ;  /* 0x0001200c01007387 */ /* 0x0001e80000100a00 */
[----:B------:R1:W-:Y:S01]  /*124f0*/  STL.64 [R1+0x128], R14 ;  /* 0x0001280e01007387 */ /* 0x0003e20000100a00 */
[----:B0-----:R-:W-:Y:S02]  /*12500*/  F2FP.F16.E5M2.UNPACK_B R12, R28 ;  /* 0x0000001cff0c723e */ /* 0x001fe400020004ff */
[----:B------:R-:W-:Y:S02]  /*12510*/  F2FP.F16.E5M2.UNPACK_B R13, R29 ;  /* 0x0000001dff0d723e */ /* 0x000fe400020004ff */
[----:B-1----:R-:W-:Y:S01]  /*12520*/  F2FP.F16.E5M2.UNPACK_B R14, R0 ;  /* 0x00000000ff0e723e */ /* 0x002fe200020004ff */
[----:B------:R-:W3:Y:S01]  /*12530*/  LDL.LU R29, [R1+0xf28] ;  /* 0x000f2800011d7983 */ /* 0x000ee20000300800 */
[----:B------:R-:W-:-:S03]  /*12540*/  F2FP.F16.E5M2.UNPACK_B R15, R23 ;  /* 0x00000017ff0f723e */ /* 0x000fc600020004ff */
[----:B------:R-:W2:Y:S04]  /*12550*/  LDL.LU R0, [R1+0xf24] ;  /* 0x000f240001007983 */ /* 0x000ea80000300800 */
[----:B------:R-:W-:Y:S01]  /*12560*/  HMMA.16816.F32 R16, R12, R20, R16 ;  /* 0x000000140c10723c */ /* 0x000fe20000001810 */
[----:B------:R-:W2:-:S15]  /*12570*/  LDL.LU R23, [R1+0xf20] ;  /* 0x000f200001177983 */ /* 0x000e9e0000300800 */
[----:B------:R-:W-:-:S03]  /*12580*/  NOP ;  /* 0x0000000000007918 */ /* 0x000fc60000000000 */
        /* <DEDUP_REMOVED lines=20> */
[----:B----4-:R-:W-:-:S15]  /*126d0*/  HMMA.16816.F32 R4, R12, R10, R4 ;  /* 0x0000000a0c04723c */ /* 0x010fde0000001804 */
[----:B------:R-:W-:-:S04]  /*126e0*/  NOP ;  /* 0x0000000000007918 */ /* 0x000fc80000000000 */
[----:B------:R-:W-:Y:S01]  /*126f0*/  STL.64 [R1+0x220], R4 ;  /* 0x0002200401007387 */ /* 0x000fe20000100a00 */
[C---:B--2---:R-:W-:Y:S03]  /*12700*/  HMMA.16816.F32 R16, R12.reuse, R8, R16 ;  /* 0x000000080c10723c */ /* 0x044fe60000001810 */
[----:B------:R0:W-:Y:S04]  /*12710*/  STL.64 [R1+0x228], R6 ;  /* 0x0002280601007387 */ /* 0x0001e80000100a00 */
[----:B0-----:R-:W2:Y:S04]  /*12720*/  LDL.LU.64 R6, [R1+0xee8] ;  /* 0x000ee80001067983 */ /* 0x001ea80000300a00 */
[----:B------:R-:W3:Y:S08]  /*12730*/  LDL.LU.64 R4, [R1+0xee0] ;  /* 0x000ee00001047983 */ /* 0x000ef00000300a00 */
[----:B------:R0:W-:Y:S04]  /*12740*/  STL.64 [R1+0x210], R16 ;  /* 0x0002101001007387 */ /* 0x0001e80000100a00 */
[----:B------:R1:W-:Y:S04]  /*12750*/  STL.64 [R1+0x218], R18 ;  /* 0x0002181201007387 */ /* 0x0003e80000100a00 */
[----:B0-----:R-:W4:Y:S04]  /*12760*/  LDL.LU.64 R16, [R1+0x110] ;  /* 0x0001100001107983 */ /* 0x001f280000300a00 */
[----:B-1----:R-:W4:Y:S04]  /*12770*/  LDL.LU.64 R18, [R1+0x118] ;  /* 0x0001180001127983 */ /* 0x002f280000300a00 */
[----:B------:R-:W-:Y:S04]  /*12780*/  STL.64 [R1+0xeb8], R10 ;  /* 0x000eb80a01007387 */ /* 0x000fe80000100a00 */
[----:B------:R0:W-:Y:S04]  /*12790*/  STL.64 [R1+0xeb0], R8 ;  /* 0x000eb00801007387 */ /* 0x0001e80000100a00 */
[----:B0-----:R-:W3:Y:S04]  /*127a0*/  LDL.LU.64 R8, [R1+0x1f0] ;  /* 0x0001f00001087983 */ /* 0x001ee80000300a00 */
[----:B------:R-:W3:Y:S01]  /*127b0*/  LDL.LU.64 R10, [R1+0x1f8] ;  /* 0x0001f800010a7983 */ /* 0x000ee20000300a00 */
[----:B--2---:R-:W-:-:S15]  /*127c0*/  HMMA.16816.F32 R24, R12, R6, R24 ;  /* 0x000000060c18723c */ /* 0x004fde0000001818 */
[----:B------:R-:W-:-:S04]  /*127d0*/  NOP ;  /* 0x0000000000007918 */ /* 0x000fc80000000000 */
[----:B------:R-:W-:Y:S04]  /*127e0*/  STL.64 [R1+0x200], R24 ;  /* 0x0002001801007387 */ /* 0x000fe80000100a00 */
[----:B------:R0:W-:Y:S04]  /*127f0*/  STL.64 [R1+0x208], R26 ;  /* 0x0002081a01007387 */ /* 0x0001e80000100a00 */
[----:B0-----:R-:W2:Y:S04]  /*12800*/  LDL.LU.64 R26, [R1+0xed8] ;  /* 0x000ed800011a7983 */ /* 0x001ea80000300a00 */
[----:B------:R-:W2:Y:S01]  /*12810*/  LDL.LU.64 R24, [R1+0xed0] ;  /* 0x000ed00001187983 */ /* 0x000ea20000300a00 */
[----:B---3--:R-:W-:Y:S03]  /*12820*/  HMMA.16816.F32 R8, R12, R4, R8 ;  /* 0x000000040c08723c */ /* 0x008fe60000001808 */
[----:B------:R-:W-:Y:S04]  /*12830*/  STL.64 [R1+0xe98], R6 ;  /* 0x000e980601007387 */ /* 0x000fe80000100a00 */
[----:B------:R0:W-:-:S12]  /*12840*/  STL.64 [R1+0xe90], R4 ;  /* 0x000e900401007387 */ /* 0x0001d80000100a00 */
[----:B------:R1:W-:Y:S04]  /*12850*/  STL.64 [R1+0x1f0], R8 ;  /* 0x0001f00801007387 */ /* 0x0003e80000100a00 */
[----:B------:R3:W-:Y:S04]  /*12860*/  STL.64 [R1+0x1f8], R10 ;  /* 0x0001f80a01007387 */ /* 0x0007e80000100a00 */
[----:B0-----:R-:W2:Y:S04]  /*12870*/  LDL.LU.64 R4, [R1+0x1e0] ;  /* 0x0001e00001047983 */ /* 0x001ea80000300a00 */
[----:B------:R-:W2:Y:S01]  /*12880*/  LDL.LU.64 R6, [R1+0x1e8] ;  /* 0x0001e80001067983 */ /* 0x000ea20000300a00 */
[----:B----4-:R-:W-:Y:S01]  /*12890*/  HMMA.16816.F32 R12, R12, R2, R16 ;  /* 0x000000020c0c723c */ /* 0x010fe20000001810 */
[----:B------:R-:W-:-:S02]  /*128a0*/  IMAD R28, R22, 0x100, R29 ;  /* 0x00000100161c7824 */ /* 0x000fc400078e021d */
[----:B-1----:R-:W4:Y:S04]  /*128b0*/  LDL.LU.64 R8, [R1+0x1d0] ;  /* 0x0001d00001087983 */ /* 0x002f280000300a00 */
[----:B---3--:R-:W4:Y:S01]  /*128c0*/  LDL.LU.64 R10, [R1+0x1d8] ;  /* 0x0001d800010a7983 */ /* 0x008f220000300a00 */
[----:B--2---:R-:W-:Y:S02]  /*128d0*/  IMAD R0, R0, 0x100, R27 ;  /* 0x0000010000007824 */ /* 0x004fe400078e021b */
[----:B------:R-:W-:Y:S02]  /*128e0*/  IMAD R23, R23, 0x100, R24 ;  /* 0x0000010017177824 */ /* 0x000fe400078e0218 */
[----:B------:R-:W-:Y:S02]  /*128f0*/  IMAD R22, R26, 0x100, R25 ;  /* 0x000001001a167824 */ /* 0x000fe400078e0219 */
[----:B------:R-:W2:Y:S04]  /*12900*/  LDL.LU.64 R24, [R1+0x1c0] ;  /* 0x0001c00001187983 */ /* 0x000ea80000300a00 */
[----:B------:R-:W2:Y:S04]  /*12910*/  LDL.LU.64 R26, [R1+0x1c8] ;  /* 0x0001c800011a7983 */ /* 0x000ea80000300a00 */
[----:B------:R-:W4:Y:S04]  /*12920*/  LDL.LU.64 R18, [R1+0xec8] ;  /* 0x000ec80001127983 */ /* 0x000f280000300a00 */
[----:B------:R-:W2:Y:S04]  /*12930*/  LDL.LU.64 R16, [R1+0xec0] ;  /* 0x000ec00001107983 */ /* 0x000ea80000300a00 */
[----:B------:R-:W-:Y:S04]  /*12940*/  STL [R1+0xe84], R2 ;  /* 0x000e840201007387 */ /* 0x000fe80000100800 */
[----:B------:R-:W-:Y:S04]  /*12950*/  STL [R1+0xe80], R3 ;  /* 0x000e800301007387 */ /* 0x000fe80000100800 */
[----:B------:R0:W-:Y:S04]  /*12960*/  STL.64 [R1+0x110], R12 ;  /* 0x0001100c01007387 */ /* 0x0001e80000100a00 */
[----:B------:R1:W-:Y:S01]  /*12970*/  STL.64 [R1+0x118], R14 ;  /* 0x0001180e01007387 */ /* 0x0003e20000100a00 */
[----:B0-----:R-:W-:-:S02]  /*12980*/  F2FP.F16.E5M2.UNPACK_B R12, R28 ;  /* 0x0000001cff0c723e */ /* 0x001fc400020004ff */
[----:B------:R-:W-:Y:S02]  /*12990*/  F2FP.F16.E5M2.UNPACK_B R13, R23 ;  /* 0x00000017ff0d723e */ /* 0x000fe400020004ff */
[----:B-1----:R-:W-:Y:S02]  /*129a0*/  F2FP.F16.E5M2.UNPACK_B R14, R22 ;  /* 0x00000016ff0e723e */ /* 0x002fe400020004ff */
[----:B------:R-:W-:-:S07]  /*129b0*/  F2FP.F16.E5M2.UNPACK_B R15, R0 ;  /* 0x00000000ff0f723e */ /* 0x000fce00020004ff */
[----:B------:R-:W-:-:S15]  /*129c0*/  HMMA.16816.F32 R4, R12, R20, R4 ;  /* 0x000000140c04723c */ /* 0x000fde0000001804 */
[----:B------:R-:W-:-:S04]  /*129d0*/  NOP ;  /* 0x0000000000007918 */ /* 0x000fc80000000000 */
[----:B------:R0:W-:Y:S04]  /*129e0*/  STL.64 [R1+0x1e0], R4 ;  /* 0x0001e00401007387 */ /* 0x0001e80000100a00 */
[----:B------:R1:W-:Y:S04]  /*129f0*/  STL.64 [R1+0x1e8], R6 ;  /* 0x0001e80601007387 */ /* 0x0003e80000100a00 */
[----:B0-----:R-:W3:Y:S04]  /*12a00*/  LDL.LU.64 R4, [R1+0x1a0] ;  /* 0x0001a00001047983 */ /* 0x001ee80000300a00 */
[----:B-1----:R-:W2:Y:S01]  /*12a10*/  LDL.LU.64 R6, [R1+0x1a8] ;  /* 0x0001a80001067983 */ /* 0x002ea20000300a00 */
[C---:B----4-:R-:W-:Y:S03]  /*12a20*/  HMMA.16816.F32 R8, R12.reuse, R18, R8 ;  /* 0x000000120c08723c */ /* 0x050fe60000001808 */
[----:B--2---:R-:W-:Y:S04]  /*12a30*/  STL.64 [R1+0xea8], R6 ;  /* 0x000ea80601007387 */ /* 0x004fe80000100a00 */
[----:B---3--:R0:W-:Y:S04]  /*12a40*/  STL.64 [R1+0xea0], R4 ;  /* 0x000ea00401007387 */ /* 0x0081e80000100a00 */
[----:B0-----:R-:W2:Y:S04]  /*12a50*/  LDL.LU.64 R4, [R1+0x1b0] ;  /* 0x0001b00001047983 */ /* 0x001ea80000300a00 */
[----:B------:R-:W2:Y:S04]  /*12a60*/  LDL.LU.64 R6, [R1+0x1b8] ;  /* 0x0001b80001067983 */ /* 0x000ea80000300a00 */
[----:B------:R-:W-:Y:S04]  /*12a70*/  STL [R1+0xe88], R21 ;  /* 0x000e881501007387 */ /* 0x000fe80000100800 */
[----:B------:R-:W-:Y:S04]  /*12a80*/  STL.64 [R1+0x1d0], R8 ;  /* 0x0001d00801007387 */ /* 0x000fe80000100a00 */
[----:B------:R0:W-:Y:S04]  /*12a90*/  STL.64 [R1+0x1d8], R10 ;  /* 0x0001d80a01007387 */ /* 0x0001e80000100a00 */
[----:B0-----:R-:W2:Y:S01]  /*12aa0*/  LDL.LU.64 R10, [R1+0xeb8] ;  /* 0x000eb800010a7983 */ /* 0x001ea20000300a00 */
[----:B------:R-:W-:Y:S03]  /*12ab0*/  HMMA.16816.F32 R24, R12, R16, R24 ;  /* 0x000000100c18723c */ /* 0x000fe60000001818 */
[----:B------:R-:W3:-:S15]  /*12ac0*/  LDL.LU.64 R8, [R1+0xeb0] ;  /* 0x000eb00001087983 */ /* 0x000ede0000300a00 */
[----:B------:R-:W-:Y:S01]  /*12ad0*/  NOP ;  /* 0x0000000000007918 */ /* 0x000fe20000000000 */
[----:B------:R0:W-:Y:S04]  /*12ae0*/  STL.64 [R1+0x1c0], R24 ;  /* 0x0001c01801007387 */ /* 0x0001e80000100a00 */
[----:B------:R1:W-:Y:S04]  /*12af0*/  STL.64 [R1+0x1c8], R26 ;  /* 0x0001c81a01007387 */ /* 0x0003e80000100a00 */
[----:B0-----:R-:W4:Y:S04]  /*12b00*/  LDL.LU.64 R24, [R1+0x180] ;  /* 0x0001800001187983 */ /* 0x001f280000300a00 */
[----:B-1----:R-:W4:Y:S04]  /*12b10*/  LDL.LU.64 R26, [R1+0x188] ;  /* 0x00018800011a7983 */ /* 0x002f280000300a00 */
[----:B------:R-:W3:Y:S04]  /*12b20*/  LDL.LU R21, [R1+0x594] ;  /* 0x0005940001157983 */ /* 0x000ee80000300800 */
[----:B------:R-:W3:Y:S04]  /*12b30*/  LDL.LU R28, [R1+0x590] ;  /* 0x00059000011c7983 */ /* 0x000ee80000300800 */
[----:B------:R-:W3:Y:S04]  /*12b40*/  LDL.LU R22, [R1+0x598] ;  /* 0x0005980001167983 */ /* 0x000ee80000300800 */
[----:B------:R-:W3:Y:S04]  /*12b50*/  LDL.LU R2, [R1+0x5a4] ;  /* 0x0005a40001027983 */ /* 0x000ee80000300800 */
[----:B------:R-:W3:Y:S04]  /*12b60*/  LDL.LU R29, [R1+0x5a0] ;  /* 0x0005a000011d7983 */ /* 0x000ee80000300800 */
[----:B------:R-:W3:Y:S04]  /*12b70*/  LDL.LU R3, [R1+0x5ac] ;  /* 0x0005ac0001037983 */ /* 0x000ee80000300800 */
        /* <DEDUP_REMOVED lines=12> */
[----:B------:R-:W-:Y:S01]  /*12c40*/  IMAD.MOV.U32 R23, RZ, RZ, R6 ;  /* 0x000000ffff177224 */ /* 0x000fe200078e0006 */
[----:B------:R0:W-:Y:S01]  /*12c50*/  STL.64 [R1+0x1a0], R4 ;  /* 0x0001a00401007387 */ /* 0x0001e20000100a00 */
[----:B------:R-:W-:-:S03]  /*12c60*/  IMAD.MOV.U32 R0, RZ, RZ, R7 ;  /* 0x000000ffff007224 */ /* 0x000fc600078e0007 */
[----:B------:R-:W2:Y:S04]  /*12c70*/  LDL.LU.64 R6, [R1+0xe98] ;  /* 0x000e980001067983 */ /* 0x000ea80000300a00 */
[----:B0-----:R-:W4:Y:S04]  /*12c80*/  LDL.LU.64 R4, [R1+0xe90] ;  /* 0x000e900001047983 */ /* 0x001f280000300a00 */
[----:B------:R-:W-:Y:S04]  /*12c90*/  STL.64 [R1+0xe40], R10 ;  /* 0x000e400a01007387 */ /* 0x000fe80000100a00 */
[----:B------:R-:W-:Y:S04]  /*12ca0*/  STL.64 [R1+0xe38], R8 ;  /* 0x000e380801007387 */ /* 0x000fe80000100a00 */
[----:B------:R0:W-:Y:S04]  /*12cb0*/  STL [R1+0xc20], R23 ;  /* 0x000c201701007387 */ /* 0x0001e80000100800 */
[----:B0-----:R-:W3:Y:S04]  /*12cc0*/  LDL.LU R23, [R1+0x5a8] ;  /* 0x0005a80001177983 */ /* 0x001ee80000300800 */
[----:B------:R0:W-:Y:S04]  /*12cd0*/  STL [R1+0xbc8], R0 ;  /* 0x000bc80001007387 */ /* 0x0001e80000100800 */
[----:B0-----:R-:W3:Y:S01]  /*12ce0*/  LDL.LU R0, [R1+0x59c] ;  /* 0x00059c0001007983 */ /* 0x001ee20000300800 */
[----:B--2---:R-:W-:-:S15]  /*12cf0*/  HMMA.16816.F32 R16, R12, R6, R16 ;  /* 0x000000060c10723c */ /* 0x004fde0000001810 */
[----:B------:R-:W-:-:S04]  /*12d00*/  NOP ;  /* 0x0000000000007918 */ /* 0x000fc80000000000 */
[----:B------:R0:W-:Y:S04]  /*12d10*/  STL.64 [R1+0x190], R16 ;  /* 0x0001901001007387 */ /* 0x0001e80000100a00 */
[----:B------:R1:W-:Y:S04]  /*12d20*/  STL.64 [R1+0x198], R18 ;  /* 0x0001981201007387 */ /* 0x0003e80000100a00 */
[----:B0-----:R-:W2:Y:S04]  /*12d30*/  LDL.LU.64 R16, [R1+0xf0] ;  /* 0x0000f00001107983 */ /* 0x001ea80000300a00 */
[----:B-1----:R-:W2:Y:S01]  /*12d40*/  LDL.LU.64 R18, [R1+0xf8] ;  /* 0x0000f80001127983 */ /* 0x002ea20000300a00 */
[----:B----4-:R-:W-:Y:S01]  /*12d50*/  HMMA.16816.F32 R8, R12, R4, R24 ;  /* 0x000000040c08723c */ /* 0x010fe20000001818 */
[----:B------:R-:W-:-:S02]  /*12d60*/  IMAD R28, R28, 0x100, R21 ;  /* 0x000001001c1c7824 */ /* 0x000fc400078e0215 */
[----:B------:R-:W-:-:S15]  /*12d70*/  IMAD R29, R29, 0x100, R2 ;  /* 0x000001001d1d7824 */ /* 0x000fde00078e0202 */
[----:B------:R-:W-:Y:S01]  /*12d80*/  NOP ;  /* 0x0000000000007918 */ /* 0x000fe20000000000 */
[----:B------:R-:W-:Y:S04]  /*12d90*/  STL.64 [R1+0x180], R8 ;  /* 0x0001800801007387 */ /* 0x000fe80000100a00 */
[----:B------:R-:W-:Y:S01]  /*12da0*/  STL.64 [R1+0x188], R10 ;  /* 0x0001880a01007387 */ /* 0x000fe20000100a00 */
[----:B---3--:R-:W-:Y:S02]  /*12db0*/  IMAD R22, R22, 0x100, R0 ;  /* 0x0000010016167824 */ /* 0x008fe400078e0200 */
[----:B------:R-:W-:Y:S01]  /*12dc0*/  IMAD R23, R23, 0x100, R3 ;  /* 0x0000010017177824 */ /* 0x000fe200078e0203 */
[----:B--2---:R-:W-:Y:S04]  /*12dd0*/  STL.64 [R1+0xe78], R18 ;  /* 0x000e781201007387 */ /* 0x004fe80000100a00 */
[----:B------:R0:W-:Y:S04]  /*12de0*/  STL.64 [R1+0xe70], R16 ;  /* 0x000e701001007387 */ /* 0x0001e80000100a00 */
[----:B0-----:R-:W2:Y:S04]  /*12df0*/  LDL.LU.64 R16, [R1+0x100] ;  /* 0x0001000001107983 */ /* 0x001ea80000300a00 */
[----:B------:R-:W2:Y:S04]  /*12e00*/  LDL.LU.64 R18, [R1+0x108] ;  /* 0x0001080001127983 */ /* 0x000ea80000300a00 */
[----:B------:R-:W-:Y:S04]  /*12e10*/  STL.64 [R1+0xe50], R6 ;  /* 0x000e500601007387 */ /* 0x000fe80000100a00 */
[----:B------:R0:W-:Y:S04]  /*12e20*/  STL.64 [R1+0xe48], R4 ;  /* 0x000e480401007387 */ /* 0x0001e80000100a00 */
[----:B0-----:R-:W3:Y:S04]  /*12e30*/  LDL.LU.64 R4, [R1+0xd0] ;  /* 0x0000d00001047983 */ /* 0x001ee80000300a00 */
[----:B------:R-:W3:Y:S04]  /*12e40*/  LDL.LU.64 R6, [R1+0xd8] ;  /* 0x0000d80001067983 */ /* 0x000ee80000300a00 */
[----:B------:R-:W4:Y:S04]  /*12e50*/  LDL.LU.64 R8, [R1+0xb0] ;  /* 0x0000b00001087983 */ /* 0x000f280000300a00 */
[----:B------:R-:W4:Y:S04]  /*12e60*/  LDL.LU.64 R10, [R1+0xb8] ;  /* 0x0000b800010a7983 */ /* 0x000f280000300a00 */
[----:B------:R-:W2:Y:S04]  /*12e70*/  LDL.LU.64 R24, [R1+0x70] ;  /* 0x0000700001187983 */ /* 0x000ea80000300a00 */
[----:B------:R-:W2:Y:S04]  /*12e80*/  LDL.LU.64 R26, [R1+0x78] ;  /* 0x00007800011a7983 */ /* 0x000ea80000300a00 */
[----:B------:R-:W2:Y:S04]  /*12e90*/  LDL.LU R21, [R1+0xe88] ;  /* 0x000e880001157983 */ /* 0x000ea80000300800 */
[----:B------:R-:W2:Y:S04]  /*12ea0*/  LDL.LU R0, [R1+0x7d8] ;  /* 0x0007d80001007983 */ /* 0x000ea80000300800 */
        /* <DEDUP_REMOVED lines=12> */
[----:B------:R-:W3:Y:S04]  /*12f70*/  LDL.LU R29, [R1+0xe68] ;  /* 0x000e6800011d7983 */ /* 0x000ee80000300800 */
[----:B--2---:R-:W-:-:S15]  /*12f80*/  HMMA.16816.F32 R16, R12, R20, R16 ;  /* 0x000000140c10723c */ /* 0x004fde0000001810 */
[----:B------:R-:W-:-:S04]  /*12f90*/  NOP ;  /* 0x0000000000007918 */ /* 0x000fc80000000000 */
[----:B------:R-:W-:Y:S04]  /*12fa0*/  STL.64 [R1+0xf0], R16 ;  /* 0x0000f01001007387 */ /* 0x000fe80000100a00 */
[----:B------:R0:W-:Y:S04]  /*12fb0*/  STL.64 [R1+0xf8], R18 ;  /* 0x0000f81201007387 */ /* 0x0001e80000100a00 */
[----:B0-----:R-:W3:Y:S04]  /*12fc0*/  LDL.LU.64 R18, [R1+0xe60] ;  /* 0x000e600001127983 */ /* 0x001ee80000300a00 */
[----:B------:R-:W4:Y:S04]  /*12fd0*/  LDL.LU.64 R16, [R1+0xe58] ;  /* 0x000e580001107983 */ /* 0x000f280000300a00 */
[----:B------:R-:W2:Y:S04]  /*12fe0*/  LDL.LU R20, [R1+0x7d0] ;  /* 0x0007d00001147983 */ /* 0x000ea80000300800 */
[----:B------:R-:W2:Y:S01]  /*12ff0*/  LDL.LU R21, [R1+0x7dc] ;  /* 0x0007dc0001157983 */ /* 0x000ea20000300800 */
[C---:B---3--:R-:W-:Y:S08]  /*13000*/  HMMA.16816.F32 R4, R12.reuse, R18, R4 ;  /* 0x000000120c04723c */ /* 0x048ff00000001804 */
[C---:B----4-:R-:W-:Y:S11]  /*13010*/  HMMA.16816.F32 R16, R12.reuse, R16, R8 ;  /* 0x000000100c10723c */ /* 0x050ff60000001808 */
[----:B------:R-:W-:Y:S04]  /*13020*/  STL.64 [R1+0xd0], R4 ;  /* 0x0000d00401007387 */ /* 0x000fe80000100a00 */
[----:B------:R0:W-:Y:S04]  /*13030*/  STL.64 [R1+0xd8], R6 ;  /* 0x0000d80601007387 */ /* 0x0001e80000100a00 */
[----:B0-----:R-:W3:Y:S04]  /*13040*/  LDL.LU.64 R6, [R1+0xe50] ;  /* 0x000e500001067983 */ /* 0x001ee80000300a00 */
[----:B------:R-:W4:Y:S04]  /*13050*/  LDL.LU.64 R4, [R1+0xe48] ;  /* 0x000e480001047983 */ /* 0x000f280000300a00 */
[----:B------:R-:W2:Y:S04]  /*13060*/  LDL.LU.64 R10, [R1+0xe40] ;  /* 0x000e4000010a7983 */ /* 0x000ea80000300a00 */
[----:B------:R-:W2:Y:S04]  /*13070*/  LDL.LU.64 R8, [R1+0xe38] ;  /* 0x000e380001087983 */ /* 0x000ea80000300a00 */
[----:B------:R0:W-:Y:S04]  /*13080*/  STL.64 [R1+0xb0], R16 ;  /* 0x0000b01001007387 */ /* 0x0001e80000100a00 */
[----:B------:R1:W-:Y:S04]  /*13090*/  STL.64 [R1+0xb8], R18 ;  /* 0x0000b81201007387 */ /* 0x0003e80000100a00 */
[----:B0-----:R-:W2:Y:S04]  /*130a0*/  LDL.LU.64 R16, [R1+0x90] ;  /* 0x0000900001107983 */ /* 0x001ea80000300a00 */
[----:B-1----:R-:W2:Y:S02]  /*130b0*/  LDL.LU.64 R18, [R1+0x98] ;  /* 0x0000980001127983 */ /* 0x002ea40000300a00 */
[C---:B--2---:R-:W-:Y:S08]  /*130c0*/  HMMA.16816.F32 R16, R12.reuse, R10, R16 ;  /* 0x0000000a0c10723c */ /* 0x044ff00000001810 */
[----:B------:R-:W-:Y:S01]  /*130d0*/  HMMA.16816.F32 R8, R12, R8, R24 ;  /* 0x000000080c08723c */ /* 0x000fe20000001818 */
[----:B------:R-:W2:Y:S10]  /*130e0*/  LDL.LU.64 R24, [R1+0x40] ;  /* 0x0000400001187983 */ /* 0x000eb40000300a00 */
[----:B------:R-:W-:Y:S04]  /*130f0*/  STL.64 [R1+0x90], R16 ;  /* 0x0000901001007387 */ /* 0x000fe80000100a00 */
[----:B------:R-:W-:Y:S04]  /*13100*/  STL.64 [R1+0x98], R18 ;  /* 0x0000981201007387 */ /* 0x000fe80000100a00 */
[----:B------:R-:W2:Y:S04]  /*13110*/  LDL.LU.64 R26, [R1+0x48] ;  /* 0x00004800011a7983 */ /* 0x000ea80000300a00 */
[----:B------:R-:W-:Y:S04]  /*13120*/  STL.64 [R1+0x70], R8 ;  /* 0x0000700801007387 */ /* 0x000fe80000100a00 */
[----:B------:R-:W-:Y:S04]  /*13130*/  STL.64 [R1+0x78], R10 ;  /* 0x0000780a01007387 */ /* 0x000fe80000100a00 */
[----:B--2---:R-:W-:Y:S04]  /*13140*/  STL.64 [R1+0xe30], R26 ;  /* 0x000e301a01007387 */ /* 0x004fe80000100a00 */
[----:B------:R0:W-:Y:S04]  /*13150*/  STL.64 [R1+0xe28], R24 ;  /* 0x000e281801007387 */ /* 0x0001e80000100a00 */
[----:B0-----:R-:W3:Y:S04]  /*13160*/  LDL.LU.64 R24, [R1+0x50] ;  /* 0x0000500001187983 */ /* 0x001ee80000300a00 */
[----:B------:R-:W3:Y:S04]  /*13170*/  LDL.LU.64 R26, [R1+0x58] ;  /* 0x00005800011a7983 */ /* 0x000ee80000300a00 */
[----:B------:R-:W2:Y:S01]  /*13180*/  LDL.LU.64 R16, [R1+0x30] ;  /* 0x0000300001107983 */ /* 0x000ea20000300a00 */
[----:B------:R-:W-:-:S03]  /*13190*/  IMAD.MOV.U32 R10, RZ, RZ, R29 ;  /* 0x000000ffff0a7224 */ /* 0x000fc600078e001d */
[----:B------:R-:W2:Y:S01]  /*131a0*/  LDL.LU.64 R18, [R1+0x38] ;  /* 0x0000380001127983 */ /* 0x000ea20000300a00 */
[----:B------:R-:W-:-:S03]  /*131b0*/  IMAD.MOV.U32 R11, RZ, RZ, R22 ;  /* 0x000000ffff0b7224 */ /* 0x000fc600078e0016 */
[----:B------:R-:W2:Y:S04]  /*131c0*/  LDL.LU R23, [R1] ;  /* 0x0000000001177983 */ /* 0x000ea80000300800 */
[----:B------:R-:W2:Y:S04]  /*131d0*/  LDL.LU R8, [R1+0x80] ;  /* 0x0000800001087983 */ /* 0x000ea80000300800 */
[----:B------:R-:W2:Y:S01]  /*131e0*/  LDL.LU R9, [R1+0x84] ;  /* 0x0000840001097983 */ /* 0x000ea20000300800 */
[----:B---3--:R-:W-:-:S15]  /*131f0*/  HMMA.16816.F32 R24, R12, R6, R24 ;  /* 0x000000060c18723c */ /* 0x008fde0000001818 */
[----:B------:R-:W-:-:S04]  /*13200*/  NOP ;  /* 0x0000000000007918 */ /* 0x000fc80000000000 */
[----:B------:R-:W-:Y:S01]  /*13210*/  IMAD.MOV.U32 R29, RZ, RZ, R26 ;  /* 0x000000ffff1d7224 */ /* 0x000fe200078e001a */
[----:B------:R0:W-:Y:S01]  /*13220*/  STL [R1+0x50], R24 ;  /* 0x0000501801007387 */ /* 0x0001e20000100800 */
[----:B------:R-:W-:Y:S02]  /*13230*/  IMAD.MOV.U32 R28, RZ, RZ, R27 ;  /* 0x000000ffff1c7224 */ /* 0x000fe400078e001b */
[----:B------:R-:W-:Y:S01]  /*13240*/  IMAD.MOV.U32 R22, RZ, RZ, R25 ;  /* 0x000000ffff167224 */ /* 0x000fe200078e0019 */
[----:B------:R-:W4:Y:S04]  /*13250*/  LDL.LU.64 R26, [R1+0xe30] ;  /* 0x000e3000011a7983 */ /* 0x000f280000300a00 */
[----:B0-----:R-:W4:Y:S04]  /*13260*/  LDL.LU.64 R24, [R1+0xe28] ;  /* 0x000e280001187983 */ /* 0x001f280000300a00 */
[----:B------:R-:W3:Y:S04]  /*13270*/  LDL.LU R6, [R1+0x7c8] ;  /* 0x0007c80001067983 */ /* 0x000ee80000300800 */
[----:B------:R-:W2:Y:S04]  /*13280*/  LDL.LU R7, [R1+0x7d4] ;  /* 0x0007d40001077983 */ /* 0x000ea80000300800 */
[----:B------:R0:W-:Y:S04]  /*13290*/  STL [R1+0xb40], R28 ;  /* 0x000b401c01007387 */ /* 0x0001e80000100800 */
[----:B0-----:R-:W3:Y:S04]  /*132a0*/  LDL.LU R28, [R1+0x7cc] ;  /* 0x0007cc00011c7983 */ /* 0x001ee80000300800 */
[----:B------:R0:W-:Y:S04]  /*132b0*/  STL [R1+0xb3c], R29 ;  /* 0x000b3c1d01007387 */ /* 0x0001e80000100800 */
[----:B0-----:R-:W3:Y:S04]  /*132c0*/  LDL.LU R29, [R1+0x7c0] ;  /* 0x0007c000011d7983 */ /* 0x001ee80000300800 */
[----:B------:R0:W-:Y:S04]  /*132d0*/  STL [R1+0xb38], R22 ;  /* 0x000b381601007387 */ /* 0x0001e80000100800 */
[----:B0-----:R-:W3:Y:S01]  /*132e0*/  LDL.LU R22, [R1+0x7c4] ;  /* 0x0007c40001167983 */ /* 0x001ee20000300800 */
[C---:B----4-:R-:W-:Y:S08]  /*132f0*/  HMMA.16816.F32 R24, R12.reuse, R4, R24 ;  /* 0x000000040c18723c */ /* 0x050ff00000001818 */
[----:B--2---:R-:W-:Y:S11]  /*13300*/  HMMA.16816.F32 R12, R12, R2, R16 ;  /* 0x000000020c0c723c */ /* 0x004ff60000001810 */
[----:B------:R-:W-:Y:S01]  /*13310*/  STL.64 [R1+0x40], R24 ;  /* 0x0000401801007387 */ /* 0x000fe20000100a00 */
[----:B---3--:R-:W-:-:S03]  /*13320*/  IMAD R5, R6, 0x100, R28 ;  /* 0x0000010006057824 */ /* 0x008fc600078e021c */
[----:B------:R0:W-:Y:S01]  /*13330*/  STL.64 [R1+0x48], R26 ;  /* 0x0000481a01007387 */ /* 0x0001e20000100a00 */
[----:B------:R-:W-:-:S03]  /*13340*/  IMAD R6, R20, 0x100, R7 ;  /* 0x0000010014067824 */ /* 0x000fc600078e0207 */
[----:B------:R-:W-:Y:S02]  /*13350*/  IMAD.MOV.U32 R28, RZ, RZ, R13 ;  /* 0x000000ffff1c7224 */ /* 0x000fe400078e000d */
[----:B------:R-:W-:Y:S01]  /*13360*/  IMAD R7, R0, 0x100, R21 ;  /* 0x0000010000077824 */ /* 0x000fe200078e0215 */
[----:B0-----:R-:W2:Y:S04]  /*13370*/  LDL.LU.64 R26, [R1+0xe20] ;  /* 0x000e2000011a7983 */ /* 0x001ea80000300a00 */
[----:B------:R-:W3:Y:S04]  /*13380*/  LDL.LU.64 R24, [R1+0xe18] ;  /* 0x000e180001187983 */ /* 0x000ee80000300a00 */
[----:B------:R0:W-:Y:S01]  /*13390*/  STL [R1+0x30], R12 ;  /* 0x0000300c01007387 */ /* 0x0001e20000100800 */
[----:B------:R-:W-:-:S02]  /*133a0*/  IMAD R4, R29, 0x100, R22 ;  /* 0x000001001d047824 */ /* 0x000fc400078e0216 */
[----:B------:R-:W-:Y:S02]  /*133b0*/  IMAD.MOV.U32 R22, RZ, RZ, R15 ;  /* 0x000000ffff167224 */ /* 0x000fe400078e000f */
[----:B------:R-:W-:Y:S01]  /*133c0*/  IMAD.MOV.U32 R29, RZ, RZ, R14 ;  /* 0x000000ffff1d7224 */ /* 0x000fe200078e000e */
[----:B0-----:R-:W-:Y:S02]  /*133d0*/  F2FP.F16.E5M2.UNPACK_B R12, R4 ;  /* 0x00000004ff0c723e */ /* 0x001fe400020004ff */
[----:B------:R-:W-:Y:S01]  /*133e0*/  STL [R1+0xca8], R22 ;  /* 0x000ca81601007387 */ /* 0x000fe20000100800 */
[----:B------:R-:W-:-:S03]  /*133f0*/  F2FP.F16.E5M2.UNPACK_B R13, R5 ;  /* 0x00000005ff0d723e */ /* 0x000fc600020004ff */
[----:B------:R-:W-:Y:S01]  /*13400*/  STL [R1+0xb5c], R29 ;  /* 0x000b5c1d01007387 */ /* 0x000fe20000100800 */
[----:B------:R-:W-:-:S03]  /*13410*/  F2FP.F16.E5M2.UNPACK_B R14, R6 ;  /* 0x00000006ff0e723e */ /* 0x000fc600020004ff */
[----:B------:R-:W-:Y:S01]  /*13420*/  STL [R1+0xb58], R28 ;  /* 0x000b581c01007387 */ /* 0x000fe20000100800 */
[----:B------:R-:W-:-:S03]  /*13430*/  F2FP.F16.E5M2.UNPACK_B R15, R7 ;  /* 0x00000007ff0f723e */ /* 0x000fc600020004ff */
[----:B------:R-:W4:Y:S04]  /*13440*/  LDL.LU R4, [R1+0x60] ;  /* 0x0000600001047983 */ /* 0x000f280000300800 */
[----:B------:R-:W4:Y:S04]  /*13450*/  LDL.LU R5, [R1+0x64] ;  /* 0x0000640001057983 */ /* 0x000f280000300800 */
[----:B------:R-:W4:Y:S04]  /*13460*/  LDL.LU R6, [R1+0x68] ;  /* 0x0000680001067983 */ /* 0x000f280000300800 */
[----:B------:R-:W4:Y:S01]  /*13470*/  LDL.LU R7, [R1+0x6c] ;  /* 0x00006c0001077983 */ /* 0x000f220000300800 */
[----:B--2---:R-:W-:-:S02]  /*13480*/  F2FP.F16.E5M2.UNPACK_B R18, R26.H1 ;  /* 0x0000001aff12723e */ /* 0x004fc400030004ff */
[----:B---3--:R-:W-:Y:S02]  /*13490*/  F2FP.F16.E5M2.UNPACK_B R20, R24.H1 ;  /* 0x00000018ff14723e */ /* 0x008fe400030004ff */
[----:B------:R-:W-:Y:S02]  /*134a0*/  F2FP.F16.E5M2.UNPACK_B R21, R25.H1 ;  /* 0x00000019ff15723e */ /* 0x000fe400030004ff */
[----:B------:R-:W-:-:S07]  /*134b0*/  F2FP.F16.E5M2.UNPACK_B R19, R27.H1 ;  /* 0x0000001bff13723e */ /* 0x000fce00030004ff */
[C---:B------:R-:W-:Y:S08]  /*134c0*/  HMMA.16816.F32 R24, R12.reuse, R18, R8 ;  /* 0x000000120c18723c */ /* 0x040ff00000001808 */
[----:B----4-:R-:W-:-:S15]  /*134d0*/  HMMA.16816.F32 R4, R12, R20, R4 ;  /* 0x000000140c04723c */ /* 0x010fde0000001804 */
[----:B------:R-:W-:-:S04]  /*134e0*/  NOP ;  /* 0x0000000000007918 */ /* 0x000fc80000000000 */
[----:B------:R-:W-:Y:S04]  /*134f0*/  STL.64 [R1+0x60], R4 ;  /* 0x0000600401007387 */ /* 0x000fe80000100a00 */
[----:B------:R0:W-:Y:S04]  /*13500*/  STL.64 [R1+0x68], R6 ;  /* 0x0000680601007387 */ /* 0x0001e80000100a00 */
[----:B------:R-:W2:Y:S04]  /*13510*/  LDL.LU R9, [R1+0x14] ;  /* 0x0000140001097983 */ /* 0x000ea80000300800 */
[----:B0-----:R-:W3:Y:S04]  /*13520*/  LDL.LU R6, [R1+0x18] ;  /* 0x0000180001067983 */ /* 0x001ee80000300800 */
[----:B------:R-:W-:Y:S04]  /*13530*/  STL.64 [R1+0x80], R24 ;  /* 0x0000801801007387 */ /* 0x000fe80000100a00 */
[----:B------:R-:W-:Y:S04]  /*13540*/  STL.64 [R1+0x88], R26 ;  /* 0x0000881a01007387 */ /* 0x000fe80000100a00 */
[----:B------:R-:W3:Y:S04]  /*13550*/  LDL.LU R7, [R1+0x1c] ;  /* 0x00001c0001077983 */ /* 0x000ee80000300800 */
[----:B------:R-:W4:Y:S04]  /*13560*/  LDL.LU R4, [R1+0x20] ;  /* 0x0000200001047983 */ /* 0x000f280000300800 */
[----:B------:R-:W4:Y:S04]  /*13570*/  LDL.LU R5, [R1+0x24] ;  /* 0x0000240001057983 */ /* 0x000f280000300800 */
[----:B---3--:R-:W-:Y:S04]  /*13580*/  STL.64 [R1+0xe00], R6 ;  /* 0x000e000601007387 */ /* 0x008fe80000100a00 */
[----:B----4-:R0:W-:Y:S04]  /*13590*/  STL.64 [R1+0xdf8], R4 ;  /* 0x000df80401007387 */ /* 0x0101e80000100a00 */
[----:B0-----:R-:W3:Y:S04]  /*135a0*/  LDL.LU R4, [R1+0xc0] ;  /* 0x0000c00001047983 */ /* 0x001ee80000300800 */
[----:B------:R-:W3:Y:S04]  /*135b0*/  LDL.LU R5, [R1+0xc4] ;  /* 0x0000c40001057983 */ /* 0x000ee80000300800 */
[----:B------:R-:W4:Y:S04]  /*135c0*/  LDL.LU R6, [R1+0xc8] ;  /* 0x0000c80001067983 */ /* 0x000f280000300800 */
[----:B------:R-:W4:Y:S04]  /*135d0*/  LDL.LU R7, [R1+0xcc] ;  /* 0x0000cc0001077983 */ /* 0x000f280000300800 */
[----:B----4-:R-:W-:Y:S04]  /*135e0*/  STL.64 [R1+0xe10], R6 ;  /* 0x000e100601007387 */ /* 0x010fe80000100a00 */
[----:B---3--:R0:W-:Y:S04]  /*135f0*/  STL.64 [R1+0xe08], R4 ;  /* 0x000e080401007387 */ /* 0x0081e80000100a00 */
[----:B0-----:R-:W3:Y:S04]  /*13600*/  LDL.LU R4, [R1+0xa0] ;  /* 0x0000a00001047983 */ /* 0x001ee80000300800 */
[----:B------:R-:W3:Y:S04]  /*13610*/  LDL.LU R5, [R1+0xa4] ;  /* 0x0000a40001057983 */ /* 0x000ee80000300800 */
[----:B------:R-:W3:Y:S04]  /*13620*/  LDL.LU R6, [R1+0xa8] ;  /* 0x0000a80001067983 */ /* 0x000ee80000300800 */
[----:B------:R-:W3:Y:S04]  /*13630*/  LDL.LU R7, [R1+0xac] ;  /* 0x0000ac0001077983 */ /* 0x000ee80000300800 */
[----:B------:R-:W4:Y:S04]  /*13640*/  LDL.LU R17, [R1+0x4] ;  /* 0x0000040001117983 */ /* 0x000f280000300800 */
[----:B------:R-:W2:Y:S04]  /*13650*/  LDL.LU R10, [R1+0x8] ;  /* 0x00000800010a7983 */ /* 0x000ea80000300800 */
[----:B------:R-:W2:Y:S04]  /*13660*/  LDL.LU R11, [R1+0xc] ;  /* 0x00000c00010b7983 */ /* 0x000ea80000300800 */
[----:B------:R-:W2:Y:S04]  /*13670*/  LDL.LU R8, [R1+0x10] ;  /* 0x0000100001087983 */ /* 0x000ea80000300800 */
[----:B------:R-:W2:Y:S04]  /*13680*/  LDL.LU R2, [R1+0x28] ;  /* 0x0000280001027983 */ /* 0x000ea80000300800 */
[----:B------:R-:W2:Y:S04]  /*13690*/  LDL.LU R3, [R1+0x2c] ;  /* 0x00002c0001037983 */ /* 0x000ea80000300800 */
[----:B------:R-:W2:Y:S04]  /*136a0*/  LDL.LU R26, [R1+0x7e4] ;  /* 0x0007e400011a7983 */ /* 0x000ea80000300800 */
[----:B------:R-:W3:Y:S04]  /*136b0*/  LDL.LU R24, [R1+0x7e0] ;  /* 0x0007e00001187983 */ /* 0x000ee80000300800 */
[----:B------:R-:W3:Y:S04]  /*136c0*/  LDL.LU R25, [R1+0x7ec] ;  /* 0x0007ec0001197983 */ /* 0x000ee80000300800 */
[----:B--2---:R-:W-:Y:S04]  /*136d0*/  STL [R1+0xdd0], R26 ;  /* 0x000dd01a01007387 */ /* 0x004fe80000100800 */
[----:B---3--:R0:W-:Y:S04]  /*136e0*/  STL.64 [R1+0xdc8], R24 ;  /* 0x000dc81801007387 */ /* 0x0081e80000100a00 */
[----:B0-----:R-:W2:Y:S04]  /*136f0*/  LDL.LU R24, [R1+0x420] ;  /* 0x0004200001187983 */ /* 0x001ea80000300800 */
[----:B------:R-:W2:Y:S04]  /*13700*/  LDL.LU R25, [R1+0x424] ;  /* 0x0004240001197983 */ /* 0x000ea80000300800 */
[----:B------:R-:W3:Y:S04]  /*13710*/  LDL.LU R26, [R1+0x428] ;  /* 0x00042800011a7983 */ /* 0x000ee80000300800 */
[----:B------:R-:W3:Y:S01]  /*13720*/  LDL.LU R27, [R1+0x42c] ;  /* 0x00042c00011b7983 */ /* 0x000ee20000300800 */
[----:B------:R-:W-:-:S02]  /*13730*/  F2FP.F16.E5M2.UNPACK_B R16, R23.H1 ;  /* 0x00000017ff10723e */ /* 0x000fc400030004ff */
[----:B----4-:R-:W-:Y:S01]  /*13740*/  F2FP.F16.E5M2.UNPACK_B R17, R17.H1 ;  /* 0x00000011ff11723e */ /* 0x010fe200030004ff */
[----:B---3--:R-:W-:Y:S04]  /*13750*/  STL.64 [R1+0xde0], R26 ;  /* 0x000de01a01007387 */ /* 0x008fe80000100a00 */
[----:B--2---:R0:W-:Y:S04]  /*13760*/  STL.64 [R1+0xdd8], R24 ;  /* 0x000dd81801007387 */ /* 0x0041e80000100a00 */
[----:B0-----:R-:W2:Y:S04]  /*13770*/  LDL.LU R24, [R1+0x170] ;  /* 0x0001700001187983 */ /* 0x001ea80000300800 */
[----:B------:R-:W2:Y:S04]  /*13780*/  LDL.LU R25, [R1+0x174] ;  /* 0x0001740001197983 */ /* 0x000ea80000300800 */
[----:B------:R-:W3:Y:S04]  /*13790*/  LDL.LU R26, [R1+0x178] ;  /* 0x00017800011a7983 */ /* 0x000ee80000300800 */
[----:B------:R-:W3:Y:S01]  /*137a0*/  LDL.LU R27, [R1+0x17c] ;  /* 0x00017c00011b7983 */ /* 0x000ee20000300800 */
[----:B------:R-:W-:Y:S03]  /*137b0*/  HMMA.16816.F32 R4, R12, R16, R4 ;  /* 0x000000100c04723c */ /* 0x000fe60000001804 */
[----:B---3--:R-:W-:Y:S04]  /*137c0*/  STL.64 [R1+0xdf0], R26 ;  /* 0x000df01a01007387 */ /* 0x008fe80000100a00 */
[----:B--2---:R0:W-:Y:S04]  /*137d0*/  STL.64 [R1+0xde8], R24 ;  /* 0x000de81801007387 */ /* 0x0041e80000100a00 */
[----:B0-----:R-:W2:Y:S04]  /*137e0*/  LDL.LU R24, [R1+0xe0] ;  /* 0x0000e00001187983 */ /* 0x001ea80000300800 */
[----:B------:R-:W2:Y:S04]  /*137f0*/  LDL.LU R25, [R1+0xe4] ;  /* 0x0000e40001197983 */ /* 0x000ea80000300800 */
[----:B------:R-:W2:Y:S04]  /*13800*/  LDL.LU R26, [R1+0xe8] ;  /* 0x0000e800011a7983 */ /* 0x000ea80000300800 */
[----:B------:R-:W2:Y:S04]  /*13810*/  LDL.LU R27, [R1+0xec] ;  /* 0x0000ec00011b7983 */ /* 0x000ea80000300800 */
[----:B------:R-:W3:Y:S04]  /*13820*/  LDL.LU R28, [R1+0x7e8] ;  /* 0x0007e800011c7983 */ /* 0x000ee80000300800 */
[----:B------:R-:W4:Y:S04]  /*13830*/  LDL.LU R29, [R1+0x7f4] ;  /* 0x0007f400011d7983 */ /* 0x000f280000300800 */
[----:B------:R-:W4:Y:S04]  /*13840*/  LDL.LU R22, [R1+0x7f0] ;  /* 0x0007f00001167983 */ /* 0x000f280000300800 */
[----:B------:R-:W3:Y:S04]  /*13850*/  LDL.LU R0, [R1+0x7fc] ;  /* 0x0007fc0001007983 */ /* 0x000ee80000300800 */
[----:B------:R-:W3:Y:S04]  /*13860*/  LDL.LU R23, [R1+0x7f8] ;  /* 0x0007f80001177983 */ /* 0x000ee80000300800 */
[----:B------:R-:W-:Y:S04]  /*13870*/  STL.64 [R1+0xa0], R4 ;  /* 0x0000a00401007387 */ /* 0x000fe80000100a00 */
[----:B------:R0:W-:Y:S04]  /*13880*/  STL.64 [R1+0xa8], R6 ;  /* 0x0000a80601007387 */ /* 0x0001e80000100a00 */
[----:B0-----:R-:W3:Y:S04]  /*13890*/  LDL.LU.64 R6, [R1+0xe10] ;  /* 0x000e100001067983 */ /* 0x001ee80000300a00 */
[----:B------:R-:W3:Y:S01]  /*138a0*/  LDL.LU.64 R4, [R1+0xe08] ;  /* 0x000e080001047983 */ /* 0x000ee20000300a00 */
[----:B------:R-:W-:-:S02]  /*138b0*/  F2FP.F16.E5M2.UNPACK_B R10, R10.H1 ;  /* 0x0000000aff0a723e */ /* 0x000fc400030004ff */
[----:B------:R-:W-:Y:S02]  /*138c0*/  F2FP.F16.E5M2.UNPACK_B R11, R11.H1 ;  /* 0x0000000bff0b723e */ /* 0x000fe400030004ff */
[----:B------:R-:W-:Y:S02]  /*138d0*/  F2FP.F16.E5M2.UNPACK_B R8, R8.H1 ;  /* 0x00000008ff08723e */ /* 0x000fe400030004ff */
[----:B------:R-:W-:-:S07]  /*138e0*/  F2FP.F16.E5M2.UNPACK_B R9, R9.H1 ;  /* 0x00000009ff09723e */ /* 0x000fce00030004ff */
[C---:B--2---:R-:W-:Y:S08]  /*138f0*/  HMMA.16816.F32 R24, R12.reuse, R8, R24 ;  /* 0x000000080c18723c */ /* 0x044ff00000001818 */
        /* <DEDUP_REMOVED lines=9> */
[----:B------:R-:W3:Y:S04]  /*13990*/  LDL.LU.64 R24, [R1+0xde8] ;  /* 0x000de80001187983 */ /* 0x000ee80000300a00 */
[----:B------:R-:W-:Y:S04]  /*139a0*/  STL.64 [R1+0xdb0], R10 ;  /* 0x000db00a01007387 */ /* 0x000fe80000100a00 */
[----:B------:R0:W-:Y:S04]  /*139b0*/  STL.64 [R1+0xda8], R8 ;  /* 0x000da80801007387 */ /* 0x0001e80000100a00 */
[----:B0-----:R-:W4:Y:S04]  /*139c0*/  LDL.LU R8, [R1+0x410] ;  /* 0x0004100001087983 */ /* 0x001f280000300800 */
[----:B------:R-:W4:Y:S04]  /*139d0*/  LDL.LU R9, [R1+0x414] ;  /* 0x0004140001097983 */ /* 0x000f280000300800 */
[----:B------:R-:W4:Y:S04]  /*139e0*/  LDL.LU R10, [R1+0x418] ;  /* 0x00041800010a7983 */ /* 0x000f280000300800 */
[----:B------:R-:W4:Y:S01]  /*139f0*/  LDL.LU R11, [R1+0x41c] ;  /* 0x00041c00010b7983 */ /* 0x000f220000300800 */
[----:B--2---:R-:W-:-:S02]  /*13a00*/  F2FP.F16.E5M2.UNPACK_B R6, R6.H1 ;  /* 0x00000006ff06723e */ /* 0x004fc400030004ff */
[----:B------:R-:W-:-:S07]  /*13a10*/  F2FP.F16.E5M2.UNPACK_B R7, R7.H1 ;  /* 0x00000007ff07723e */ /* 0x000fce00030004ff */
[----:B---3--:R-:W-:-:S15]  /*13a20*/  HMMA.16816.F32 R24, R12, R6, R24 ;  /* 0x000000060c18723c */ /* 0x008fde0000001818 */
[----:B------:R-:W-:-:S04]  /*13a30*/  NOP ;  /* 0x0000000000007918 */ /* 0x000fc80000000000 */
[----:B------:R-:W-:Y:S04]  /*13a40*/  STL.64 [R1+0x170], R24 ;  /* 0x0001701801007387 */ /* 0x000fe80000100a00 */
[----:B------:R0:W-:Y:S04]  /*13a50*/  STL.64 [R1+0x178], R26 ;  /* 0x0001781a01007387 */ /* 0x0001e80000100a00 */
[----:B0-----:R-:W2:Y:S04]  /*13a60*/  LDL.LU.64 R26, [R1+0xde0] ;  /* 0x000de000011a7983 */ /* 0x001ea80000300a00 */
[----:B------:R-:W2:Y:S01]  /*13a70*/  LDL.LU.64 R24, [R1+0xdd8] ;  /* 0x000dd80001187983 */ /* 0x000ea20000300a00 */
[----:B------:R-:W-:-:S02]  /*13a80*/  F2FP.F16.E5M2.UNPACK_B R4, R4.H1 ;  /* 0x00000004ff04723e */ /* 0x000fc400030004ff */
[----:B------:R-:W-:-:S07]  /*13a90*/  F2FP.F16.E5M2.UNPACK_B R5, R5.H1 ;  /* 0x00000005ff05723e */ /* 0x000fce00030004ff */
[----:B--2---:R-:W-:-:S15]  /*13aa0*/  HMMA.16816.F32 R24, R12, R4, R24 ;  /* 0x000000040c18723c */ /* 0x004fde0000001818 */
[----:B------:R-:W-:-:S04]  /*13ab0*/  NOP ;  /* 0x0000000000007918 */ /* 0x000fc80000000000 */
[----:B------:R-:W-:Y:S04]  /*13ac0*/  STL.64 [R1+0x420], R24 ;  /* 0x0004201801007387 */ /* 0x000fe80000100a00 */
[----:B------:R0:W-:Y:S04]  /*13ad0*/  STL.64 [R1+0x428], R26 ;  /* 0x0004281a01007387 */ /* 0x0001e80000100a00 */
[----:B0-----:R-:W2:Y:S04]  /*13ae0*/  LDL.LU R26, [R1+0xdd0] ;  /* 0x000dd000011a7983 */ /* 0x001ea80000300800 */
[----:B------:R-:W2:Y:S04]  /*13af0*/  LDL.LU.64 R24, [R1+0xdc8] ;  /* 0x000dc80001187983 */ /* 0x000ea80000300a00 */
[----:B------:R-:W-:Y:S04]  /*13b00*/  STL.64 [R1+0xda0], R6 ;  /* 0x000da00601007387 */ /* 0x000fe80000100a00 */
[----:B------:R0:W-:Y:S04]  /*13b10*/  STL.64 [R1+0xd98], R4 ;  /* 0x000d980401007387 */ /* 0x0001e80000100a00 */
[----:B0-----:R-:W3:Y:S04]  /*13b20*/  LDL.LU R4, [R1+0x160] ;  /* 0x0001600001047983 */ /* 0x001ee80000300800 */
[----:B------:R-:W3:Y:S04]  /*13b30*/  LDL.LU R5, [R1+0x164] ;  /* 0x0001640001057983 */ /* 0x000ee80000300800 */
[----:B------:R-:W3:Y:S04]  /*13b40*/  LDL.LU R6, [R1+0x168] ;  /* 0x0001680001067983 */ /* 0x000ee80000300800 */
[----:B------:R-:W3:Y:S01]  /*13b50*/  LDL.LU R7, [R1+0x16c] ;  /* 0x00016c0001077983 */ /* 0x000ee20000300800 */
[----:B------:R-:W-:-:S02]  /*13b60*/  F2FP.F16.E5M2.UNPACK_B R2, R2.H1 ;  /* 0x00000002ff02723e */ /* 0x000fc400030004ff */
[----:B------:R-:W-:Y:S01]  /*13b70*/  F2FP.F16.E5M2.UNPACK_B R3, R3.H1 ;  /* 0x00000003ff03723e */ /* 0x000fe200030004ff */
[----:B------:R-:W-:-:S04]  /*13b80*/  IMAD R27, R23, 0x100, R0 ;  /* 0x00000100171b7824 */ /* 0x000fc800078e0200 */
[----:B------:R-:W-:Y:S01]  /*13b90*/  STL [R1+0xd70], R3 ;  /* 0x000d700301007387 */ /* 0x000fe20000100800 */
[----:B--2---:R-:W-:Y:S02]  /*13ba0*/  IMAD R24, R24, 0x100, R26 ;  /* 0x0000010018187824 */ /* 0x004fe400078e021a */
[----:B------:R-:W-:Y:S02]  /*13bb0*/  IMAD R25, R28, 0x100, R25 ;  /* 0x000001001c197824 */ /* 0x000fe400078e0219 */
[----:B----4-:R-:W-:Y:S01]  /*13bc0*/  IMAD R26, R22, 0x100, R29 ;  /* 0x00000100161a7824 */ /* 0x010fe200078e021d */
[----:B---3--:R-:W-:Y:S01]  /*13bd0*/  HMMA.16816.F32 R4, R12, R2, R4 ;  /* 0x000000020c04723c */ /* 0x008fe20000001804 */
[----:B------:R-:W-:Y:S02]  /*13be0*/  F2FP.F16.E5M2.UNPACK_B R12, R24 ;  /* 0x00000018ff0c723e */ /* 0x000fe400020004ff */
[----:B------:R-:W-:Y:S02]  /*13bf0*/  F2FP.F16.E5M2.UNPACK_B R13, R25 ;  /* 0x00000019ff0d723e */ /* 0x000fe400020004ff */
[----:B------:R-:W-:-:S02]  /*13c00*/  F2FP.F16.E5M2.UNPACK_B R14, R26 ;  /* 0x0000001aff0e723e */ /* 0x000fc400020004ff */
[----:B------:R-:W-:-:S12]  /*13c10*/  F2FP.F16.E5M2.UNPACK_B R15, R27 ;  /* 0x0000001bff0f723e */ /* 0x000fd800020004ff */
[----:B------:R-:W-:Y:S04]  /*13c20*/  STL.64 [R1+0x160], R4 ;  /* 0x0001600401007387 */ /* 0x000fe80000100a00 */
[----:B------:R0:W-:Y:S02]  /*13c30*/  STL.64 [R1+0x168], R6 ;  /* 0x0001680601007387 */ /* 0x0001e40000100a00 */
[----:B0-----:R-:W-:Y:S02]  /*13c40*/  HMMA.16816.F32 R4, R12, R20, R8 ;  /* 0x000000140c04723c */ /* 0x001fe40000001808 */
[----:B------:R-:W2:-:S15]  /*13c50*/  LDL.LU R8, [R1+0x3f0] ;  /* 0x0003f00001087983 */ /* 0x000e9e0000300800 */
[----:B------:R-:W-:Y:S02]  /*13c60*/  NOP ;  /* 0x0000000000007918 */ /* 0x000fe40000000000 */
[----:B------:R-:W-:Y:S04]  /*13c70*/  STL.64 [R1+0x410], R4 ;  /* 0x0004100401007387 */ /* 0x000fe80000100a00 */
[----:B------:R-:W-:Y:S04]  /*13c80*/  STL.64 [R1+0x418], R6 ;  /* 0x0004180601007387 */ /* 0x000fe80000100a00 */
[----:B------:R-:W2:Y:S04]  /*13c90*/  LDL.LU R9, [R1+0x3f4] ;  /* 0x0003f40001097983 */ /* 0x000ea80000300800 */
[----:B------:R-:W3:Y:S04]  /*13ca0*/  LDL.LU R10, [R1+0x3f8] ;  /* 0x0003f800010a7983 */ /* 0x000ee80000300800 */
[----:B------:R-:W3:Y:S04]  /*13cb0*/  LDL.LU R11, [R1+0x3fc] ;  /* 0x0003fc00010b7983 */ /* 0x000ee80000300800 */
[----:B---3--:R-:W-:Y:S04]  /*13cc0*/  STL.64 [R1+0xdc0], R10 ;  /* 0x000dc00a01007387 */ /* 0x008fe80000100a00 */
[----:B--2---:R0:W-:Y:S04]  /*13cd0*/  STL.64 [R1+0xdb8], R8 ;  /* 0x000db80801007387 */ /* 0x0041e80000100a00 */
[----:B0-----:R-:W2:Y:S04]  /*13ce0*/  LDL.LU R8, [R1+0x400] ;  /* 0x0004000001087983 */ /* 0x001ea80000300800 */
[----:B------:R-:W2:Y:S04]  /*13cf0*/  LDL.LU R9, [R1+0x404] ;  /* 0x0004040001097983 */ /* 0x000ea80000300800 */
[----:B------:R-:W2:Y:S04]  /*13d00*/  LDL.LU R10, [R1+0x408] ;  /* 0x00040800010a7983 */ /* 0x000ea80000300800 */
[----:B------:R-:W2:Y:S04]  /*13d10*/  LDL.LU R11, [R1+0x40c] ;  /* 0x00040c00010b7983 */ /* 0x000ea80000300800 */
[----:B------:R-:W3:Y:S04]  /*13d20*/  LDL.LU R4, [R1+0x3e0] ;  /* 0x0003e00001047983 */ /* 0x000ee80000300800 */
        /* <DEDUP_REMOVED lines=8> */
[----:B--2---:R-:W-:Y:S04]  /*13db0*/  STL.64 [R1+0xd80], R26 ;  /* 0x000d801a01007387 */ /* 0x004fe80000100a00 */
[----:B------:R0:W-:Y:S04]  /*13dc0*/  STL.64 [R1+0xd78], R24 ;  /* 0x000d781801007387 */ /* 0x0001e80000100a00 */
[----:B0-----:R-:W2:Y:S04]  /*13dd0*/  LDL.LU R24, [R1+0x3b0] ;  /* 0x0003b00001187983 */ /* 0x001ea80000300800 */
[----:B------:R-:W2:Y:S04]  /*13de0*/  LDL.LU R25, [R1+0x3b4] ;  /* 0x0003b40001197983 */ /* 0x000ea80000300800 */
[----:B------:R-:W2:Y:S04]  /*13df0*/  LDL.LU R26, [R1+0x3b8] ;  /* 0x0003b800011a7983 */ /* 0x000ea80000300800 */
[----:B------:R-:W2:Y:S01]  /*13e00*/  LDL.LU R27, [R1+0x3bc] ;  /* 0x0003bc00011b7983 */ /* 0x000ea20000300800 */
[C---:B------:R-:W-:Y:S03]  /*13e10*/  HMMA.16816.F32 R8, R12.reuse, R18, R8 ;  /* 0x000000120c08723c */ /* 0x040fe60000001808 */
[----:B--2---:R-:W-:Y:S04]  /*13e20*/  STL.64 [R1+0xd90], R26 ;  /* 0x000d901a01007387 */ /* 0x004fe80000100a00 */
[----:B------:R0:W-:Y:S04]  /*13e30*/  STL.64 [R1+0xd88], R24 ;  /* 0x000d881801007387 */ /* 0x0001e80000100a00 */
[----:B0-----:R-:W2:Y:S04]  /*13e40*/  LDL.LU R24, [R1+0x3c0] ;  /* 0x0003c00001187983 */ /* 0x001ea80000300800 */
[----:B------:R-:W2:Y:S04]  /*13e50*/  LDL.LU R25, [R1+0x3c4] ;  /* 0x0003c40001197983 */ /* 0x000ea80000300800 */
[----:B------:R-:W2:Y:S04]  /*13e60*/  LDL.LU R26, [R1+0x3c8] ;  /* 0x0003c800011a7983 */ /* 0x000ea80000300800 */
[----:B------:R-:W2:Y:S04]  /*13e70*/  LDL.LU R27, [R1+0x3cc] ;  /* 0x0003cc00011b7983 */ /* 0x000ea80000300800 */
[----:B------:R-:W2:Y:S04]  /*13e80*/  LDL.LU R28, [R1+0x810] ;  /* 0x00081000011c7983 */ /* 0x000ea80000300800 */
[----:B------:R-:W2:Y:S04]  /*13e90*/  LDL.LU R29, [R1+0x81c] ;  /* 0x00081c00011d7983 */ /* 0x000ea80000300800 */
[----:B------:R-:W2:Y:S04]  /*13ea0*/  LDL.LU R0, [R1+0x818] ;  /* 0x0008180001007983 */ /* 0x000ea80000300800 */
[----:B------:R0:W-:Y:S04]  /*13eb0*/  STL.64 [R1+0xd68], R20 ;  /* 0x000d681401007387 */ /* 0x0001e80000100a00 */
[----:B0-----:R-:W2:Y:S04]  /*13ec0*/  LDL.LU R20, [R1+0x150] ;  /* 0x0001500001147983 */ /* 0x001ea80000300800 */
[----:B------:R-:W2:Y:S04]  /*13ed0*/  LDL.LU R21, [R1+0x154] ;  /* 0x0001540001157983 */ /* 0x000ea80000300800 */
[----:B------:R-:W2:Y:S04]  /*13ee0*/  LDL.LU R22, [R1+0x158] ;  /* 0x0001580001167983 */ /* 0x000ea80000300800 */
[----:B------:R-:W2:Y:S04]  /*13ef0*/  LDL.LU R23, [R1+0x15c] ;  /* 0x00015c0001177983 */ /* 0x000ea80000300800 */
        /* <DEDUP_REMOVED lines=8> */
[----:B0-----:R-:W3:Y:S04]  /*13f80*/  LDL.LU.64 R10, [R1+0xdb0] ;  /* 0x000db000010a7983 */ /* 0x001ee80000300a00 */
[----:B------:R-:W2:Y:S04]  /*13f90*/  LDL.LU.64 R8, [R1+0xda8] ;  /* 0x000da80001087983 */ /* 0x000ea80000300a00 */
[----:B------:R-:W-:Y:S04]  /*13fa0*/  STL.64 [R1+0xd60], R18 ;  /* 0x000d601201007387 */ /* 0x000fe80000100a00 */
[----:B------:R0:W-:Y:S04]  /*13fb0*/  STL.64 [R1+0xd58], R16 ;  /* 0x000d581001007387 */ /* 0x0001e80000100a00 */
[----:B0-----:R-:W2:Y:S04]  /*13fc0*/  LDL.LU R16, [R1+0x3d0] ;  /* 0x0003d00001107983 */ /* 0x001ea80000300800 */
[----:B------:R-:W2:Y:S04]  /*13fd0*/  LDL.LU R17, [R1+0x3d4] ;  /* 0x0003d40001117983 */ /* 0x000ea80000300800 */
[----:B------:R-:W2:Y:S04]  /*13fe0*/  LDL.LU R18, [R1+0x3d8] ;  /* 0x0003d80001127983 */ /* 0x000ea80000300800 */
[----:B------:R-:W2:Y:S01]  /*13ff0*/  LDL.LU R19, [R1+0x3dc] ;  /* 0x0003dc0001137983 */ /* 0x000ea20000300800 */
[----:B---3--:R-:W-:-:S15]  /*14000*/  HMMA.16816.F32 R4, R12, R10, R4 ;  /* 0x0000000a0c04723c */ /* 0x008fde0000001804 */
        /* <DEDUP_REMOVED lines=8> */
[----:B0-----:R-:W3:Y:S04]  /*14090*/  LDL.LU R16, [R1+0x3a0] ;  /* 0x0003a00001107983 */ /* 0x001ee80000300800 */
[----:B------:R-:W3:Y:S04]  /*140a0*/  LDL.LU R17, [R1+0x3a4] ;  /* 0x0003a40001117983 */ /* 0x000ee80000300800 */
[----:B-1----:R-:W3:Y:S04]  /*140b0*/  LDL.LU R18, [R1+0x3a8] ;  /* 0x0003a80001127983 */ /* 0x002ee80000300800 */
[----:B------:R-:W3:Y:S04]  /*140c0*/  LDL.LU R19, [R1+0x3ac] ;  /* 0x0003ac0001137983 */ /* 0x000ee80000300800 */
[----:B------:R-:W-:Y:S04]  /*140d0*/  STL.64 [R1+0xd40], R10 ;  /* 0x000d400a01007387 */ /* 0x000fe80000100a00 */
[----:B------:R0:W-:Y:S04]  /*140e0*/  STL.64 [R1+0xd38], R8 ;  /* 0x000d380801007387 */ /* 0x0001e80000100a00 */
[----:B0-----:R-:W3:Y:S04]  /*140f0*/  LDL.LU R8, [R1+0x380] ;  /* 0x0003800001087983 */ /* 0x001ee80000300800 */
[----:B------:R-:W3:Y:S04]  /*14100*/  LDL.LU R9, [R1+0x384] ;  /* 0x0003840001097983 */ /* 0x000ee80000300800 */
[----:B------:R-:W3:Y:S04]  /*14110*/  LDL.LU R10, [R1+0x388] ;  /* 0x00038800010a7983 */ /* 0x000ee80000300800 */
[----:B------:R-:W3:Y:S01]  /*14120*/  LDL.LU R11, [R1+0x38c] ;  /* 0x00038c00010b7983 */ /* 0x000ee20000300800 */
[C---:B--2---:R-:W-:Y:S03]  /*14130*/  HMMA.16816.F32 R24, R12.reuse, R6, R24 ;  /* 0x000000060c18723c */ /* 0x044fe60000001818 */
[----:B---3--:R-:W-:Y:S04]  /*14140*/  STL.64 [R1+0xd50], R10 ;  /* 0x000d500a01007387 */ /* 0x008fe80000100a00 */
[----:B------:R0:W-:Y:S04]  /*14150*/  STL.64 [R1+0xd48], R8 ;  /* 0x000d480801007387 */ /* 0x0001e80000100a00 */
[----:B0-----:R-:W2:Y:S04]  /*14160*/  LDL.LU R8, [R1+0x390] ;  /* 0x0003900001087983 */ /* 0x001ea80000300800 */
[----:B------:R-:W2:Y:S04]  /*14170*/  LDL.LU R9, [R1+0x394] ;  /* 0x0003940001097983 */ /* 0x000ea80000300800 */
[----:B------:R-:W2:Y:S04]  /*14180*/  LDL.LU R10, [R1+0x398] ;  /* 0x00039800010a7983 */ /* 0x000ea80000300800 */
[----:B------:R-:W2:Y:S04]  /*14190*/  LDL.LU R11, [R1+0x39c] ;  /* 0x00039c00010b7983 */ /* 0x000ea80000300800 */
        /* <DEDUP_REMOVED lines=8> */
[----:B0-----:R-:W3:Y:S04]  /*14220*/  LDL.LU.64 R26, [R1+0xd80] ;  /* 0x000d8000011a7983 */ /* 0x001ee80000300a00 */
[----:B------:R-:W4:Y:S02]  /*14230*/  LDL.LU.64 R24, [R1+0xd78] ;  /* 0x000d780001187983 */ /* 0x000f240000300a00 */
[----:B----4-:R-:W-:-:S02]  /*14240*/  IMAD R24, R24, 0x100, R3 ;  /* 0x0000010018187824 */ /* 0x010fc400078e0203 */
[----:B------:R-:W4:Y:S01]  /*14250*/  LDL.LU R3, [R1+0xd70] ;  /* 0x000d700001037983 */ /* 0x000f220000300800 */
[----:B---3--:R-:W-:Y:S02]  /*14260*/  IMAD R25, R25, 0x100, R27 ;  /* 0x0000010019197824 */ /* 0x008fe400078e021b */
[----:B------:R-:W-:Y:S02]  /*14270*/  IMAD R26, R28, 0x100, R26 ;  /* 0x000001001c1a7824 */ /* 0x000fe400078e021a */
[----:B------:R-:W-:Y:S01]  /*14280*/  IMAD R27, R0, 0x100, R29 ;  /* 0x00000100001b7824 */ /* 0x000fe200078e021d */
[----:B----4-:R-:W-:Y:S01]  /*14290*/  HMMA.16816.F32 R12, R12, R2, R20 ;  /* 0x000000020c0c723c */ /* 0x010fe20000001814 */
[----:B------:R-:W3:Y:S04]  /*142a0*/  LDL.LU.64 R20, [R1+0xd68] ;  /* 0x000d680001147983 */ /* 0x000ee80000300a00 */
[----:B------:R-:W-:Y:S04]  /*142b0*/  STL [R1+0xd10], R2 ;  /* 0x000d100201007387 */ /* 0x000fe80000100800 */
[----:B------:R-:W-:Y:S10]  /*142c0*/  STL [R1+0xd0c], R3 ;  /* 0x000d0c0301007387 */ /* 0x000ff40000100800 */
[----:B------:R0:W-:Y:S04]  /*142d0*/  STL.64 [R1+0x150], R12 ;  /* 0x0001500c01007387 */ /* 0x0001e80000100a00 */
[----:B------:R1:W-:Y:S04]  /*142e0*/  STL.64 [R1+0x158], R14 ;  /* 0x0001580e01007387 */ /* 0x0003e80000100a00 */
[----:B------:R-:W4:Y:S01]  /*142f0*/  LDL.LU R0, [R1+0x844] ;  /* 0x0008440001007983 */ /* 0x000f220000300800 */
[----:B0-----:R-:W-:-:S03]  /*14300*/  F2FP.F16.E5M2.UNPACK_B R12, R24 ;  /* 0x00000018ff0c723e */ /* 0x001fc600020004ff */
[----:B------:R-:W2:Y:S01]  /*14310*/  LDL.LU R23, [R1+0x840] ;  /* 0x0008400001177983 */ /* 0x000ea20000300800 */
[----:B------:R-:W-:Y:S02]  /*14320*/  F2FP.F16.E5M2.UNPACK_B R13, R25 ;  /* 0x00000019ff0d723e */ /* 0x000fe400020004ff */
[----:B-1----:R-:W-:Y:S01]  /*14330*/  F2FP.F16.E5M2.UNPACK_B R14, R26 ;  /* 0x0000001aff0e723e */ /* 0x002fe200020004ff */
[----:B------:R-:W2:Y:S01]  /*14340*/  LDL.LU R24, [R1+0x360] ;  /* 0x0003600001187983 */ /* 0x000ea20000300800 */
[----:B------:R-:W-:-:S03]  /*14350*/  F2FP.F16.E5M2.UNPACK_B R15, R27 ;  /* 0x0000001bff0f723e */ /* 0x000fc600020004ff */
[----:B------:R-:W2:Y:S04]  /*14360*/  LDL.LU R25, [R1+0x364] ;  /* 0x0003640001197983 */ /* 0x000ea80000300800 */
[----:B------:R-:W4:Y:S04]  /*14370*/  LDL.LU R26, [R1+0x368] ;  /* 0x00036800011a7983 */ /* 0x000f280000300800 */
[----:B------:R-:W4:Y:S01]  /*14380*/  LDL.LU R27, [R1+0x36c] ;  /* 0x00036c00011b7983 */ /* 0x000f220000300800 */
[----:B---3--:R-:W-:-:S15]  /*14390*/  HMMA.16816.F32 R16, R12, R20, R16 ;  /* 0x000000140c10723c */ /* 0x008fde0000001810 */
[----:B------:R-:W-:-:S04]  /*143a0*/  NOP ;  /* 0x0000000000007918 */ /* 0x000fc80000000000 */
[----:B------:R-:W-:Y:S04]  /*143b0*/  STL.64 [R1+0x3a0], R16 ;  /* 0x0003a01001007387 */ /* 0x000fe80000100a00 */
[----:B------:R0:W-:Y:S04]  /*143c0*/  STL.64 [R1+0x3a8], R18 ;  /* 0x0003a81201007387 */ /* 0x0001e80000100a00 */
[----:B0-----:R-:W3:Y:S04]  /*143d0*/  LDL.LU.64 R18, [R1+0xd60] ;  /* 0x000d600001127983 */ /* 0x001ee80000300a00 */
[----:B------:R-:W4:Y:S04]  /*143e0*/  LDL.LU.64 R16, [R1+0xd58] ;  /* 0x000d580001107983 */ /* 0x000f280000300a00 */
[----:B--2---:R-:W-:Y:S04]  /*143f0*/  STL [R1+0xd08], R23 ;  /* 0x000d081701007387 */ /* 0x004fe80000100800 */
[----:B------:R0:W-:Y:S04]  /*14400*/  STL.64 [R1+0xd00], R20 ;  /* 0x000d001401007387 */ /* 0x0001e80000100a00 */
[----:B0-----:R-:W2:Y:S04]  /*14410*/  LDL.LU R20, [R1+0x370] ;  /* 0x0003700001147983 */ /* 0x001ea80000300800 */
[----:B------:R-:W2:Y:S04]  /*14420*/  LDL.LU R21, [R1+0x374] ;  /* 0x0003740001157983 */ /* 0x000ea80000300800 */
[----:B------:R-:W2:Y:S04]  /*14430*/  LDL.LU R22, [R1+0x378] ;  /* 0x0003780001167983 */ /* 0x000ea80000300800 */
[----:B------:R-:W2:Y:S01]  /*14440*/  LDL.LU R23, [R1+0x37c] ;  /* 0x00037c0001177983 */ /* 0x000ea20000300800 */
[----:B---3--:R-:W-:-:S15]  /*14450*/  HMMA.16816.F32 R8, R12, R18, R8 ;  /* 0x000000120c08723c */ /* 0x008fde0000001808 */
[----:B------:R-:W-:-:S04]  /*14460*/  NOP ;  /* 0x0000000000007918 */ /* 0x000fc80000000000 */
[----:B------:R-:W-:Y:S04]  /*14470*/  STL.64 [R1+0x390], R8 ;  /* 0x0003900801007387 */ /* 0x000fe80000100a00 */
[----:B------:R0:W-:Y:S04]  /*14480*/  STL.64 [R1+0x398], R10 ;  /* 0x0003980a01007387 */ /* 0x0001e80000100a00 */
[----:B0-----:R-:W4:Y:S04]  /*14490*/  LDL.LU.64 R10, [R1+0xd50] ;  /* 0x000d5000010a7983 */ /* 0x001f280000300a00 */
[----:B------:R-:W4:Y:S02]  /*144a0*/  LDL.LU.64 R8, [R1+0xd48] ;  /* 0x000d480001087983 */ /* 0x000f240000300a00 */
[----:B----4-:R-:W-:-:S15]  /*144b0*/  HMMA.16816.F32 R8, R12, R16, R8 ;  /* 0x000000100c08723c */ /* 0x010fde0000001808 */
[----:B------:R-:W-:-:S04]  /*144c0*/  NOP ;  /* 0x0000000000007918 */ /* 0x000fc80000000000 */
[----:B------:R-:W-:Y:S04]  /*144d0*/  STL.64 [R1+0x380], R8 ;  /* 0x0003800801007387 */ /* 0x000fe80000100a00 */
[----:B------:R0:W-:Y:S04]  /*144e0*/  STL.64 [R1+0x388], R10 ;  /* 0x0003880a01007387 */ /* 0x0001e80000100a00 */
[----:B0-----:R-:W2:Y:S04]  /*144f0*/  LDL.LU.64 R10, [R1+0xd40] ;  /* 0x000d4000010a7983 */ /* 0x001ea80000300a00 */
[----:B------:R-:W3:Y:S04]  /*14500*/  LDL.LU.64 R8, [R1+0xd38] ;  /* 0x000d380001087983 */ /* 0x000ee80000300a00 */
[----:B------:R-:W-:Y:S04]  /*14510*/  STL.64 [R1+0xcf8], R18 ;  /* 0x000cf81201007387 */ /* 0x000fe80000100a00 */
[----:B------:R3:W-:Y:S01]  /*14520*/  STL.64 [R1+0xcf0], R16 ;  /* 0x000cf01001007387 */ /* 0x0007e20000100a00 */
[C---:B--2---:R-:W-:Y:S08]  /*14530*/  HMMA.16816.F32 R20, R12.reuse, R10, R20 ;  /* 0x0000000a0c14723c */ /* 0x044ff00000001814 */
[C---:B---3--:R-:W-:Y:S11]  /*14540*/  HMMA.16816.F32 R16, R12.reuse, R8, R24 ;  /* 0x000000080c10723c */ /* 0x048ff60000001818 */
[----:B------:R0:W-:Y:S04]  /*14550*/  STL.64 [R1+0x370], R20 ;  /* 0x0003701401007387 */ /* 0x0001e80000100a00 */
[----:B------:R1:W-:Y:S04]  /*14560*/  STL.64 [R1+0x378], R22 ;  /* 0x0003781601007387 */ /* 0x0003e80000100a00 */
[----:B0-----:R-:W2:Y:S04]  /*14570*/  LDL.LU R20, [R1+0x140] ;  /* 0x0001400001147983 */ /* 0x001ea80000300800 */
[----:B------:R-:W-:Y:S04]  /*14580*/  STL.64 [R1+0x360], R16 ;  /* 0x0003601001007387 */ /* 0x000fe80000100a00 */
[----:B------:R-:W-:Y:S04]  /*14590*/  STL.64 [R1+0x368], R18 ;  /* 0x0003681201007387 */ /* 0x000fe80000100a00 */
[----:B------:R-:W2:Y:S04]  /*145a0*/  LDL.LU R21, [R1+0x144] ;  /* 0x0001440001157983 */ /* 0x000ea80000300800 */
[----:B-1----:R-:W3:Y:S04]  /*145b0*/  LDL.LU R22, [R1+0x148] ;  /* 0x0001480001167983 */ /* 0x002ee80000300800 */
[----:B------:R-:W3:Y:S04]  /*145c0*/  LDL.LU R23, [R1+0x14c] ;  /* 0x00014c0001177983 */ /* 0x000ee80000300800 */
[----:B---3--:R-:W-:Y:S04]  /*145d0*/  STL.64 [R1+0xd20], R22 ;  /* 0x000d201601007387 */ /* 0x008fe80000100a00 */
[----:B--2---:R0:W-:Y:S04]  /*145e0*/  STL.64 [R1+0xd18], R20 ;  /* 0x000d181401007387 */ /* 0x0041e80000100a00 */
[----:B0-----:R-:W2:Y:S04]  /*145f0*/  LDL.LU R20, [R1+0x340] ;  /* 0x0003400001147983 */ /* 0x001ea80000300800 */
        /* <DEDUP_REMOVED lines=11> */
[----:B------:R-:W4:Y:S04]  /*146b0*/  LDL.LU R3, [R1+0x82c] ;  /* 0x00082c0001037983 */ /* 0x000f280000300800 */
[----:B------:R-:W4:Y:S04]  /*146c0*/  LDL.LU R25, [R1+0x828] ;  /* 0x0008280001197983 */ /* 0x000f280000300800 */
[----:B------:R-:W3:Y:S04]  /*146d0*/  LDL.LU R27, [R1+0x834] ;  /* 0x00083400011b7983 */ /* 0x000ee80000300800 */
[----:B------:R-:W3:Y:S04]  /*146e0*/  LDL.LU R26, [R1+0x830] ;  /* 0x00083000011a7983 */ /* 0x000ee80000300800 */
[----:B------:R-:W3:Y:S04]  /*146f0*/  LDL.LU R28, [R1+0x83c] ;  /* 0x00083c00011c7983 */ /* 0x000ee80000300800 */
[----:B------:R-:W3:Y:S04]  /*14700*/  LDL.LU R29, [R1+0x838] ;  /* 0x00083800011d7983 */ /* 0x000ee80000300800 */
[----:B------:R-:W-:Y:S04]  /*14710*/  STL.64 [R1+0xcd8], R10 ;  /* 0x000cd80a01007387 */ /* 0x000fe80000100a00 */
[----:B------:R0:W-:Y:S04]  /*14720*/  STL.64 [R1+0xcd0], R8 ;  /* 0x000cd00801007387 */ /* 0x0001e80000100a00 */
[----:B0-----:R-:W3:Y:S04]  /*14730*/  LDL.LU R8, [R1+0x310] ;  /* 0x0003100001087983 */ /* 0x001ee80000300800 */
[----:B------:R-:W3:Y:S04]  /*14740*/  LDL.LU R9, [R1+0x314] ;  /* 0x0003140001097983 */ /* 0x000ee80000300800 */
[----:B------:R-:W3:Y:S04]  /*14750*/  LDL.LU R10, [R1+0x318] ;  /* 0x00031800010a7983 */ /* 0x000ee80000300800 */
[----:B------:R-:W3:Y:S04]  /*14760*/  LDL.LU R11, [R1+0x31c] ;  /* 0x00031c00010b7983 */ /* 0x000ee80000300800 */
[----:B------:R-:W4:Y:S04]  /*14770*/  LDL.LU R16, [R1+0x330] ;  /* 0x0003300001107983 */ /* 0x000f280000300800 */
[----:B------:R-:W4:Y:S04]  /*14780*/  LDL.LU R17, [R1+0x334] ;  /* 0x0003340001117983 */ /* 0x000f280000300800 */
[----:B------:R-:W4:Y:S04]  /*14790*/  LDL.LU R18, [R1+0x338] ;  /* 0x0003380001127983 */ /* 0x000f280000300800 */
[----:B------:R-:W4:Y:S01]  /*147a0*/  LDL.LU R19, [R1+0x33c] ;  /* 0x00033c0001137983 */ /* 0x000f220000300800 */
        /* <DEDUP_REMOVED lines=16> */
[----:B------:R-:W3:Y:S04]  /*148b0*/  LDL.LU.64 R20, [R1+0xd18] ;  /* 0x000d180001147983 */ /* 0x000ee80000300a00 */
[----:B------:R-:W-:Y:S04]  /*148c0*/  STL.64 [R1+0xcb8], R6 ;  /* 0x000cb80601007387 */ /* 0x000fe80000100a00 */
[----:B------:R0:W-:Y:S04]  /*148d0*/  STL.64 [R1+0xcb0], R4 ;  /* 0x000cb00401007387 */ /* 0x0001e80000100a00 */
[----:B0-----:R-:W2:Y:S04]  /*148e0*/  LDL.LU R4, [R1+0x2f0] ;  /* 0x0002f00001047983 */ /* 0x001ea80000300800 */
[----:B------:R-:W2:Y:S04]  /*148f0*/  LDL.LU R5, [R1+0x2f4] ;  /* 0x0002f40001057983 */ /* 0x000ea80000300800 */
[----:B------:R-:W2:Y:S04]  /*14900*/  LDL.LU R6, [R1+0x2f8] ;  /* 0x0002f80001067983 */ /* 0x000ea80000300800 */
[----:B------:R-:W2:Y:S01]  /*14910*/  LDL.LU R7, [R1+0x2fc] ;  /* 0x0002fc0001077983 */ /* 0x000ea20000300800 */
[----:B------:R-:W-:-:S02]  /*14920*/  IMAD R24, R24, 0x100, R2 ;  /* 0x0000010018187824 */ /* 0x000fc400078e0202 */
[----:B----4-:R-:W-:Y:S01]  /*14930*/  IMAD R25, R25, 0x100, R3 ;  /* 0x0000010019197824 */ /* 0x010fe200078e0203 */
[----:B--2---:R-:W-:Y:S04]  /*14940*/  STL.64 [R1+0xcc8], R6 ;  /* 0x000cc80601007387 */ /* 0x004fe80000100a00 */
[----:B------:R0:W-:Y:S04]  /*14950*/  STL.64 [R1+0xcc0], R4 ;  /* 0x000cc00401007387 */ /* 0x0001e80000100a00 */
[----:B0-----:R-:W2:Y:S04]  /*14960*/  LDL.LU R4, [R1+0x300] ;  /* 0x0003000001047983 */ /* 0x001ea80000300800 */
[----:B------:R-:W2:Y:S04]  /*14970*/  LDL.LU R5, [R1+0x304] ;  /* 0x0003040001057983 */ /* 0x000ea80000300800 */
[----:B------:R-:W2:Y:S04]  /*14980*/  LDL.LU R6, [R1+0x308] ;  /* 0x0003080001067983 */ /* 0x000ea80000300800 */
[----:B------:R-:W2:Y:S04]  /*14990*/  LDL.LU R7, [R1+0x30c] ;  /* 0x00030c0001077983 */ /* 0x000ea80000300800 */
[----:B------:R-:W3:Y:S04]  /*149a0*/  LDL.LU R2, [R1+0xd10] ;  /* 0x000d100001027983 */ /* 0x000ee80000300800 */
[----:B------:R-:W3:Y:S01]  /*149b0*/  LDL.LU R3, [R1+0xd0c] ;  /* 0x000d0c0001037983 */ /* 0x000ee20000300800 */
[----:B------:R-:W-:-:S02]  /*149c0*/  IMAD R26, R26, 0x100, R27 ;  /* 0x000001001a1a7824 */ /* 0x000fc400078e021b */
[----:B------:R-:W-:Y:S01]  /*149d0*/  IMAD R27, R29, 0x100, R28 ;  /* 0x000001001d1b7824 */ /* 0x000fe200078e021c */
[----:B---3--:R-:W-:Y:S01]  /*149e0*/  HMMA.16816.F32 R12, R12, R2, R20 ;  /* 0x000000020c0c723c */ /* 0x008fe20000001814 */
[----:B------:R-:W3:Y:S04]  /*149f0*/  LDL.LU R23, [R1+0xd08] ;  /* 0x000d080001177983 */ /* 0x000ee80000300800 */
[----:B------:R-:W4:Y:S04]  /*14a00*/  LDL.LU.64 R20, [R1+0xd00] ;  /* 0x000d000001147983 */ /* 0x000f280000300a00 */
[----:B------:R-:W-:Y:S10]  /*14a10*/  STL [R1+0xcac], R3 ;  /* 0x000cac0301007387 */ /* 0x000ff40000100800 */
[----:B------:R0:W-:Y:S04]  /*14a20*/  STL.64 [R1+0x140], R12 ;  /* 0x0001400c01007387 */ /* 0x0001e80000100a00 */
[----:B------:R1:W-:Y:S01]  /*14a30*/  STL.64 [R1+0x148], R14 ;  /* 0x0001480e01007387 */ /* 0x0003e20000100a00 */
[----:B0-----:R-:W-:-:S02]  /*14a40*/  F2FP.F16.E5M2.UNPACK_B R12, R24 ;  /* 0x00000018ff0c723e */ /* 0x001fc400020004ff */
[----:B------:R-:W-:Y:S01]  /*14a50*/  F2FP.F16.E5M2.UNPACK_B R13, R25 ;  /* 0x00000019ff0d723e */ /* 0x000fe200020004ff */
[----:B------:R-:W2:Y:S01]  /*14a60*/  LDL.LU R24, [R1+0x2d0] ;  /* 0x0002d00001187983 */ /* 0x000ea20000300800 */
[----:B-1----:R-:W-:Y:S02]  /*14a70*/  F2FP.F16.E5M2.UNPACK_B R14, R26 ;  /* 0x0000001aff0e723e */ /* 0x002fe400020004ff */
[----:B------:R-:W-:Y:S01]  /*14a80*/  F2FP.F16.E5M2.UNPACK_B R15, R27 ;  /* 0x0000001bff0f723e */ /* 0x000fe200020004ff */
[----:B------:R-:W2:Y:S04]  /*14a90*/  LDL.LU R25, [R1+0x2d4] ;  /* 0x0002d40001197983 */ /* 0x000ea80000300800 */
[----:B------:R-:W2:Y:S04]  /*14aa0*/  LDL.LU R26, [R1+0x2d8] ;  /* 0x0002d800011a7983 */ /* 0x000ea80000300800 */
[----:B------:R-:W2:Y:S01]  /*14ab0*/  LDL.LU R27, [R1+0x2dc] ;  /* 0x0002dc00011b7983 */ /* 0x000ea20000300800 */
[----:B----4-:R-:W-:-:S15]  /*14ac0*/  HMMA.16816.F32 R16, R12, R20, R16 ;  /* 0x000000140c10723c */ /* 0x010fde0000001810 */
[----:B------:R-:W-:-:S04]  /*14ad0*/  NOP ;  /* 0x0000000000007918 */ /* 0x000fc80000000000 */
[----:B------:R-:W-:Y:S04]  /*14ae0*/  STL.64 [R1+0x330], R16 ;  /* 0x0003301001007387 */ /* 0x000fe80000100a00 */
[----:B------:R0:W-:Y:S04]  /*14af0*/  STL.64 [R1+0x338], R18 ;  /* 0x0003381201007387 */ /* 0x0001e80000100a00 */
[----:B0-----:R-:W4:Y:S04]  /*14b00*/  LDL.LU.64 R18, [R1+0xcf8] ;  /* 0x000cf80001127983 */ /* 0x001f280000300a00 */
[----:B------:R-:W2:Y:S01]  /*14b10*/  LDL.LU.64 R16, [R1+0xcf0] ;  /* 0x000cf00001107983 */ /* 0x000ea20000300a00 */
[----:B----4-:R-:W-:-:S15]  /*14b20*/  HMMA.16816.F32 R8, R12, R18, R8 ;  /* 0x000000120c08723c */ /* 0x010fde0000001808 */
[----:B------:R-:W-:-:S04]  /*14b30*/  NOP ;  /* 0x0000000000007918 */ /* 0x000fc80000000000 */
        /* <DEDUP_REMOVED lines=9> */
[----:B------:R-:W4:Y:S04]  /*14bd0*/  LDL.LU.64 R8, [R1+0xcd0] ;  /* 0x000cd00001087983 */ /* 0x000f280000300a00 */
[----:B------:R-:W-:Y:S04]  /*14be0*/  STL.64 [R1+0xc90], R18 ;  /* 0x000c901201007387 */ /* 0x000fe80000100a00 */
[----:B------:R0:W-:Y:S04]  /*14bf0*/  STL.64 [R1+0xc88], R16 ;  /* 0x000c881001007387 */ /* 0x0001e80000100a00 */
[----:B0-----:R-:W3:Y:S04]  /*14c00*/  LDL.LU R16, [R1+0x2e0] ;  /* 0x0002e00001107983 */ /* 0x001ee80000300800 */
[----:B------:R-:W3:Y:S04]  /*14c10*/  LDL.LU R17, [R1+0x2e4] ;  /* 0x0002e40001117983 */ /* 0x000ee80000300800 */
[----:B------:R-:W3:Y:S04]  /*14c20*/  LDL.LU R18, [R1+0x2e8] ;  /* 0x0002e80001127983 */ /* 0x000ee80000300800 */
[----:B------:R-:W3:Y:S01]  /*14c30*/  LDL.LU R19, [R1+0x2ec] ;  /* 0x0002ec0001137983 */ /* 0x000ee20000300800 */
[----:B--2---:R-:W-:-:S15]  /*14c40*/  HMMA.16816.F32 R4, R12, R10, R4 ;  /* 0x0000000a0c04723c */ /* 0x004fde0000001804 */
        /* <DEDUP_REMOVED lines=9> */
[----:B0-----:R-:W3:Y:S04]  /*14ce0*/  LDL.LU.64 R6, [R1+0xcb8] ;  /* 0x000cb80001067983 */ /* 0x001ee80000300a00 */
[----:B------:R-:W2:Y:S04]  /*14cf0*/  LDL.LU.64 R4, [R1+0xcb0] ;  /* 0x000cb00001047983 */ /* 0x000ea80000300a00 */
[----:B------:R-:W-:Y:S04]  /*14d00*/  STL.64 [R1+0xc70], R10 ;  /* 0x000c700a01007387 */ /* 0x000fe80000100a00 */
[----:B------:R2:W-:Y:S01]  /*14d10*/  STL.64 [R1+0xc68], R8 ;  /* 0x000c680801007387 */ /* 0x0005e20000100a00 */
[C---:B---3--:R-:W-:Y:S08]  /*14d20*/  HMMA.16816.F32 R16, R12.reuse, R6, R16 ;  /* 0x000000060c10723c */ /* 0x048ff00000001810 */
[----:B--2---:R-:W-:Y:S01]  /*14d30*/  HMMA.16816.F32 R8, R12, R4, R24 ;  /* 0x000000040c08723c */ /* 0x004fe20000001818 */
[----:B------:R-:W-:Y:S10]  /*14d40*/  STL.64 [R1+0xc50], R6 ;  /* 0x000c500601007387 */ /* 0x000ff40000100a00 */
[----:B------:R-:W-:Y:S04]  /*14d50*/  STL.64 [R1+0x2e0], R16 ;  /* 0x0002e01001007387 */ /* 0x000fe80000100a00 */
[----:B------:R-:W-:Y:S04]  /*14d60*/  STL.64 [R1+0x2e8], R18 ;  /* 0x0002e81201007387 */ /* 0x000fe80000100a00 */
[----:B------:R0:W-:Y:S04]  /*14d70*/  STL.64 [R1+0xc48], R4 ;  /* 0x000c480401007387 */ /* 0x0001e80000100a00 */
[----:B------:R-:W-:Y:S04]  /*14d80*/  STL.64 [R1+0x2d0], R8 ;  /* 0x0002d00801007387 */ /* 0x000fe80000100a00 */
[----:B------:R-:W-:Y:S04]  /*14d90*/  STL.64 [R1+0x2d8], R10 ;  /* 0x0002d80a01007387 */ /* 0x000fe80000100a00 */
[----:B0-----:R-:W2:Y:S04]  /*14da0*/  LDL.LU R4, [R1+0x280] ;  /* 0x0002800001047983 */ /* 0x001ea80000300800 */
[----:B------:R-:W2:Y:S04]  /*14db0*/  LDL.LU R5, [R1+0x284] ;  /* 0x0002840001057983 */ /* 0x000ea80000300800 */
[----:B------:R-:W3:Y:S04]  /*14dc0*/  LDL.LU R6, [R1+0x288] ;  /* 0x0002880001067983 */ /* 0x000ee80000300800 */
[----:B------:R-:W3:Y:S01]  /*14dd0*/  LDL.LU R7, [R1+0x28c] ;  /* 0x00028c0001077983 */ /* 0x000ee20000300800 */
[----:B------:R-:W-:-:S03]  /*14de0*/  IMAD R24, R23, 0x100, R0 ;  /* 0x0000010017187824 */ /* 0x000fc600078e0200 */
[----:B------:R-:W4:Y:S04]  /*14df0*/  LDL.LU R25, [R1+0x84c] ;  /* 0x00084c0001197983 */ /* 0x000f280000300800 */
[----:B------:R-:W4:Y:S04]  /*14e00*/  LDL.LU R23, [R1+0x848] ;  /* 0x0008480001177983 */ /* 0x000f280000300800 */
[----:B------:R-:W4:Y:S04]  /*14e10*/  LDL.LU R3, [R1+0x854] ;  /* 0x0008540001037983 */ /* 0x000f280000300800 */
[----:B------:R-:W4:Y:S04]  /*14e20*/  LDL.LU R26, [R1+0x850] ;  /* 0x00085000011a7983 */ /* 0x000f280000300800 */
[----:B------:R-:W4:Y:S04]  /*14e30*/  LDL.LU R22, [R1+0x85c] ;  /* 0x00085c0001167983 */ /* 0x000f280000300800 */
[----:B------:R-:W4:Y:S04]  /*14e40*/  LDL.LU R27, [R1+0x858] ;  /* 0x00085800011b7983 */ /* 0x000f280000300800 */
        /* <DEDUP_REMOVED lines=10> */
[----:B------:R-:W3:Y:S04]  /*14ef0*/  LDL.LU R6, [R1+0x2b8] ;  /* 0x0002b80001067983 */ /* 0x000ee80000300800 */
[----:B------:R-:W3:Y:S01]  /*14f00*/  LDL.LU R7, [R1+0x2bc] ;  /* 0x0002bc0001077983 */ /* 0x000ee20000300800 */
[----:B----4-:R-:W-:-:S02]  /*14f10*/  IMAD R25, R23, 0x100, R25 ;  /* 0x0000010017197824 */ /* 0x010fc400078e0219 */
[----:B------:R-:W-:Y:S01]  /*14f20*/  IMAD R26, R26, 0x100, R3 ;  /* 0x000001001a1a7824 */ /* 0x000fe200078e0203 */
        /* <DEDUP_REMOVED lines=11> */
[----:B------:R-:W4:Y:S04]  /*14fe0*/  LDL.LU R9, [R1+0x2a4] ;  /* 0x0002a40001097983 */ /* 0x000f280000300800 */
[----:B------:R-:W4:Y:S04]  /*14ff0*/  LDL.LU R10, [R1+0x2a8] ;  /* 0x0002a800010a7983 */ /* 0x000f280000300800 */
[----:B------:R-:W4:Y:S04]  /*15000*/  LDL.LU R11, [R1+0x2ac] ;  /* 0x0002ac00010b7983 */ /* 0x000f280000300800 */
[----:B------:R-:W2:Y:S04]  /*15010*/  LDL.LU R28, [R1+0x870] ;  /* 0x00087000011c7983 */ /* 0x000ea80000300800 */
[----:B------:R-:W2:Y:S04]  /*15020*/  LDL.LU R29, [R1+0x87c] ;  /* 0x00087c00011d7983 */ /* 0x000ea80000300800 */
[----:B------:R-:W2:Y:S04]  /*15030*/  LDL.LU R0, [R1+0x878] ;  /* 0x0008780001007983 */ /* 0x000ea80000300800 */
[----:B------:R-:W2:Y:S04]  /*15040*/  LDL.LU R23, [R1+0x864] ;  /* 0x0008640001177983 */ /* 0x000ea80000300800 */
[----:B------:R-:W2:Y:S01]  /*15050*/  LDL.LU R3, [R1+0xcac] ;  /* 0x000cac0001037983 */ /* 0x000ea20000300800 */
[----:B------:R-:W-:-:S03]  /*15060*/  IMAD R27, R27, 0x100, R22 ;  /* 0x000001001b1b7824 */ /* 0x000fc600078e0216 */
[----:B------:R-:W3:Y:S01]  /*15070*/  LDL.LU R22, [R1+0xca8] ;  /* 0x000ca80001167983 */ /* 0x000ee20000300800 */
[----:B--2---:R-:W-:Y:S03]  /*15080*/  HMMA.16816.F32 R12, R12, R2, R4 ;  /* 0x000000020c0c723c */ /* 0x004fe60000001804 */
[----:B------:R-:W2:Y:S04]  /*15090*/  LDL.LU.64 R6, [R1+0xca0] ;  /* 0x000ca00001067983 */ /* 0x000ea80000300a00 */
[----:B------:R-:W2:-:S12]  /*150a0*/  LDL.LU.64 R4, [R1+0xc98] ;  /* 0x000c980001047983 */ /* 0x000e980000300a00 */
[----:B------:R0:W-:Y:S04]  /*150b0*/  STL.64 [R1+0x130], R12 ;  /* 0x0001300c01007387 */ /* 0x0001e80000100a00 */
[----:B------:R1:W-:Y:S01]  /*150c0*/  STL.64 [R1+0x138], R14 ;  /* 0x0001380e01007387 */ /* 0x0003e20000100a00 */
[----:B0-----:R-:W-:-:S03]  /*150d0*/  F2FP.F16.E5M2.UNPACK_B R12, R24 ;  /* 0x00000018ff0c723e */ /* 0x001fc600020004ff */
[----:B------:R-:W2:Y:S01]  /*150e0*/  LDL.LU R24, [R1+0x860] ;  /* 0x0008600001187983 */ /* 0x000ea20000300800 */
[----:B------:R-:W-:Y:S02]  /*150f0*/  F2FP.F16.E5M2.UNPACK_B R13, R25 ;  /* 0x00000019ff0d723e */ /* 0x000fe400020004ff */
[----:B-1----:R-:W-:Y:S01]  /*15100*/  F2FP.F16.E5M2.UNPACK_B R14, R26 ;  /* 0x0000001aff0e723e */ /* 0x002fe200020004ff */
[----:B------:R-:W2:Y:S01]  /*15110*/  LDL.LU R25, [R1+0x868] ;  /* 0x0008680001197983 */ /* 0x000ea20000300800 */
[----:B------:R-:W-:-:S03]  /*15120*/  F2FP.F16.E5M2.UNPACK_B R15, R27 ;  /* 0x0000001bff0f723e */ /* 0x000fc600020004ff */
[----:B------:R-:W2:Y:S04]  /*15130*/  LDL.LU R26, [R1+0x874] ;  /* 0x00087400011a7983 */ /* 0x000ea80000300800 */
[----:B------:R-:W2:Y:S01]  /*15140*/  LDL.LU R27, [R1+0x86c] ;  /* 0x00086c00011b7983 */ /* 0x000ea20000300800 */
[C---:B---3--:R-:W-:Y:S03]  /*15150*/  HMMA.16816.F32 R16, R12.reuse, R20, R16 ;  /* 0x000000140c10723c */ /* 0x048fe60000001810 */
[----:B--2---:R-:W-:Y:S04]  /*15160*/  STL.64 [R1+0xc30], R26 ;  /* 0x000c301a01007387 */ /* 0x004fe80000100a00 */
[----:B------:R0:W-:Y:S04]  /*15170*/  STL.64 [R1+0xc28], R24 ;  /* 0x000c281801007387 */ /* 0x0001e80000100a00 */
        /* <DEDUP_REMOVED lines=10> */
[----:B------:R-:W-:Y:S04]  /*15220*/  STL.64 [R1+0x2c0], R16 ;  /* 0x0002c01001007387 */ /* 0x000fe80000100a00 */
[----:B------:R0:W-:Y:S04]  /*15230*/  STL.64 [R1+0x2c8], R18 ;  /* 0x0002c81201007387 */ /* 0x0001e80000100a00 */
[----:B0-----:R-:W3:Y:S04]  /*15240*/  LDL.LU.64 R18, [R1+0xc90] ;  /* 0x000c900001127983 */ /* 0x001ee80000300a00 */
[----:B------:R-:W4:Y:S01]  /*15250*/  LDL.LU.64 R16, [R1+0xc88] ;  /* 0x000c880001107983 */ /* 0x000f220000300a00 */
[C---:B---3--:R-:W-:Y:S08]  /*15260*/  HMMA.16816.F32 R4, R12.reuse, R18, R4 ;  /* 0x000000120c04723c */ /* 0x048ff00000001804 */
[C---:B----4-:R-:W-:Y:S11]  /*15270*/  HMMA.16816.F32 R8, R12.reuse, R16, R8 ;  /* 0x000000100c08723c */ /* 0x050ff60000001808 */
[----:B------:R-:W-:Y:S04]  /*15280*/  STL.64 [R1+0x2b0], R4 ;  /* 0x0002b00401007387 */ /* 0x000fe80000100a00 */
[----:B------:R0:W-:Y:S04]  /*15290*/  STL.64 [R1+0x2b8], R6 ;  /* 0x0002b80601007387 */ /* 0x0001e80000100a00 */
[----:B0-----:R-:W3:Y:S04]  /*152a0*/  LDL.LU.64 R6, [R1+0xc80] ;  /* 0x000c800001067983 */ /* 0x001ee80000300a00 */
[----:B------:R-:W3:Y:S04]  /*152b0*/  LDL.LU.64 R4, [R1+0xc78] ;  /* 0x000c780001047983 */ /* 0x000ee80000300a00 */
[----:B------:R-:W-:Y:S04]  /*152c0*/  STL.64 [R1+0x2a0], R8 ;  /* 0x0002a00801007387 */ /* 0x000fe80000100a00 */
[----:B------:R0:W-:Y:S04]  /*152d0*/  STL.64 [R1+0x2a8], R10 ;  /* 0x0002a80a01007387 */ /* 0x0001e80000100a00 */
[----:B0-----:R-:W3:Y:S04]  /*152e0*/  LDL.LU.64 R10, [R1+0xc70] ;  /* 0x000c7000010a7983 */ /* 0x001ee80000300a00 */
[----:B------:R-:W4:Y:S01]  /*152f0*/  LDL.LU.64 R8, [R1+0xc68] ;  /* 0x000c680001087983 */ /* 0x000f220000300a00 */
        /* <DEDUP_REMOVED lines=13> */
[----:B------:R0:W-:Y:S04]  /*153d0*/  STL.64 [R1+0xc00], R8 ;  /* 0x000c000801007387 */ /* 0x0001e80000100a00 */
[----:B0-----:R-:W4:Y:S04]  /*153e0*/  LDL.LU R8, [R1+0x250] ;  /* 0x0002500001087983 */ /* 0x001f280000300800 */
[----:B------:R-:W4:Y:S04]  /*153f0*/  LDL.LU R9, [R1+0x254] ;  /* 0x0002540001097983 */ /* 0x000f280000300800 */
[----:B------:R-:W4:Y:S04]  /*15400*/  LDL.LU R10, [R1+0x258] ;  /* 0x00025800010a7983 */ /* 0x000f280000300800 */
[----:B------:R-:W4:Y:S01]  /*15410*/  LDL.LU R11, [R1+0x25c] ;  /* 0x00025c00010b7983 */ /* 0x000f220000300800 */
        /* <DEDUP_REMOVED lines=18> */
[----:B--2---:R-:W-:-:S02]  /*15540*/  IMAD R26, R28, 0x100, R26 ;  /* 0x000001001c1a7824 */ /* 0x004fc400078e021a */
[----:B---3--:R-:W-:Y:S02]  /*15550*/  IMAD R25, R25, 0x100, R27 ;  /* 0x0000010019197824 */ /* 0x008fe400078e021b */
[----:B------:R-:W-:Y:S02]  /*15560*/  IMAD R24, R24, 0x100, R23 ;  /* 0x0000010018187824 */ /* 0x000fe400078e0217 */
[----:B------:R-:W-:Y:S01]  /*15570*/  IMAD R27, R0, 0x100, R29 ;  /* 0x00000100001b7824 */ /* 0x000fe200078e021d */
[----:B------:R-:W2:Y:S04]  /*15580*/  LDL.LU R23, [R1+0xc20] ;  /* 0x000c200001177983 */ /* 0x000ea80000300800 */
[----:B------:R-:W-:Y:S01]  /*15590*/  STL [R1+0xbcc], R3 ;  /* 0x000bcc0301007387 */ /* 0x000fe20000100800 */
[----:B----4-:R-:W-:Y:S01]  /*155a0*/  HMMA.16816.F32 R4, R12, R2, R4 ;  /* 0x000000020c04723c */ /* 0x010fe20000001804 */
[----:B------:R-:W-:-:S02]  /*155b0*/  F2FP.F16.E5M2.UNPACK_B R12, R24 ;  /* 0x00000018ff0c723e */ /* 0x000fc400020004ff */
[----:B------:R-:W-:Y:S02]  /*155c0*/  F2FP.F16.E5M2.UNPACK_B R13, R25 ;  /* 0x00000019ff0d723e */ /* 0x000fe400020004ff */
[----:B------:R-:W-:Y:S02]  /*155d0*/  F2FP.F16.E5M2.UNPACK_B R14, R26 ;  /* 0x0000001aff0e723e */ /* 0x000fe400020004ff */
[----:B------:R-:W-:-:S12]  /*155e0*/  F2FP.F16.E5M2.UNPACK_B R15, R27 ;  /* 0x0000001bff0f723e */ /* 0x000fd800020004ff */
[----:B------:R-:W-:Y:S04]  /*155f0*/  STL.64 [R1+0x120], R4 ;  /* 0x0001200401007387 */ /* 0x000fe80000100a00 */
[----:B------:R0:W-:Y:S02]  /*15600*/  STL.64 [R1+0x128], R6 ;  /* 0x0001280601007387 */ /* 0x0001e40000100a00 */
[----:B0-----:R-:W-:Y:S02]  /*15610*/  HMMA.16816.F32 R4, R12, R20, R8 ;  /* 0x000000140c04723c */ /* 0x001fe40000001808 */
[----:B------:R-:W3:-:S15]  /*15620*/  LDL.LU R8, [R1+0x230] ;  /* 0x0002300001087983 */ /* 0x000ede0000300800 */
[----:B------:R-:W-:Y:S02]  /*15630*/  NOP ;  /* 0x0000000000007918 */ /* 0x000fe40000000000 */
[----:B------:R-:W-:Y:S04]  /*15640*/  STL.64 [R1+0x250], R4 ;  /* 0x0002500401007387 */ /* 0x000fe80000100a00 */
[----:B------:R-:W-:Y:S04]  /*15650*/  STL.64 [R1+0x258], R6 ;  /* 0x0002580601007387 */ /* 0x000fe80000100a00 */
        /* <DEDUP_REMOVED lines=25> */
[C---:B---3--:R-:W-:Y:S03]  /*157f0*/  HMMA.16816.F32 R8, R12.reuse, R18, R8 ;  /* 0x000000120c08723c */ /* 0x048fe60000001808 */
[----:B--2---:R-:W-:Y:S04]  /*15800*/  STL.64 [R1+0xbe8], R26 ;  /* 0x000be81a01007387 */ /* 0x004fe80000100a00 */
[----:B------:R0:W-:Y:S04]  /*15810*/  STL.64 [R1+0xbe0], R24 ;  /* 0x000be01801007387 */ /* 0x0001e80000100a00 */
[----:B0-----:R-:W2:Y:S04]  /*15820*/  LDL.LU R24, [R1+0x200] ;  /* 0x0002000001187983 */ /* 0x001ea80000300800 */
[----:B------:R-:W2:Y:S04]  /*15830*/  LDL.LU R25, [R1+0x204] ;  /* 0x0002040001197983 */ /* 0x000ea80000300800 */
[----:B------:R-:W2:Y:S04]  /*15840*/  LDL.LU R26, [R1+0x208] ;  /* 0x00020800011a7983 */ /* 0x000ea80000300800 */
[----:B------:R-:W2:Y:S04]  /*15850*/  LDL.LU R27, [R1+0x20c] ;  /* 0x00020c00011b7983 */ /* 0x000ea80000300800 */
[----:B------:R-:W3:Y:S04]  /*15860*/  LDL.LU R28, [R1+0x89c] ;  /* 0x00089c00011c7983 */ /* 0x000ee80000300800 */
[----:B------:R-:W3:Y:S04]  /*15870*/  LDL.LU R29, [R1+0x898] ;  /* 0x00089800011d7983 */ /* 0x000ee80000300800 */
[----:B------:R-:W-:Y:S04]  /*15880*/  STL.64 [R1+0xbc0], R22 ;  /* 0x000bc01601007387 */ /* 0x000fe80000100a00 */
        /* <DEDUP_REMOVED lines=17> */
[----:B0-----:R-:W2:Y:S04]  /*159a0*/  LDL.LU R16, [R1+0x220] ;  /* 0x0002200001107983 */ /* 0x001ea80000300800 */
[----:B------:R-:W2:Y:S04]  /*159b0*/  LDL.LU R17, [R1+0x224] ;  /* 0x0002240001117983 */ /* 0x000ea80000300800 */
[----:B------:R-:W2:Y:S04]  /*159c0*/  LDL.LU R18, [R1+0x228] ;  /* 0x0002280001127983 */ /* 0x000ea80000300800 */
[----:B------:R-:W2:Y:S01]  /*159d0*/  LDL.LU R19, [R1+0x22c] ;  /* 0x00022c0001137983 */ /* 0x000ea20000300800 */
[C---:B----4-:R-:W-:Y:S08]  /*159e0*/  HMMA.16816.F32 R4, R12.reuse, R8, R4 ;  /* 0x000000080c04723c */ /* 0x050ff00000001804 */
[----:B--2---:R-:W-:-:S15]  /*159f0*/  HMMA.16816.F32 R16, R12, R10, R16 ;  /* 0x0000000a0c10723c */ /* 0x004fde0000001810 */
[----:B------:R-:W-:-:S04]  /*15a00*/  NOP ;  /* 0x0000000000007918 */ /* 0x000fc80000000000 */
[----:B------:R0:W-:Y:S04]  /*15a10*/  STL.64 [R1+0x220], R16 ;  /* 0x0002201001007387 */ /* 0x0001e80000100a00 */
[----:B------:R1:W-:Y:S04]  /*15a20*/  STL.64 [R1+0x228], R18 ;  /* 0x0002281201007387 */ /* 0x0003e80000100a00 */
[----:B0-----:R-:W2:Y:S04]  /*15a30*/  LDL.LU R16, [R1+0x1e0] ;  /* 0x0001e00001107983 */ /* 0x001ea80000300800 */
[----:B------:R-:W2:Y:S04]  /*15a40*/  LDL.LU R17, [R1+0x1e4] ;  /* 0x0001e40001117983 */ /* 0x000ea80000300800 */
[----:B-1----:R-:W2:Y:S04]  /*15a50*/  LDL.LU R18, [R1+0x1e8] ;  /* 0x0001e80001127983 */ /* 0x002ea80000300800 */
[----:B------:R-:W2:Y:S04]  /*15a60*/  LDL.LU R19, [R1+0x1ec] ;  /* 0x0001ec0001137983 */ /* 0x000ea80000300800 */
[----:B------:R-:W-:Y:S04]  /*15a70*/  STL.64 [R1+0x210], R4 ;  /* 0x0002100401007387 */ /* 0x000fe80000100a00 */
[----:B------:R0:W-:Y:S04]  /*15a80*/  STL.64 [R1+0x218], R6 ;  /* 0x0002180601007387 */ /* 0x0001e80000100a00 */
[----:B0-----:R-:W4:Y:S04]  /*15a90*/  LDL.LU.64 R6, [R1+0xbf8] ;  /* 0x000bf80001067983 */ /* 0x001f280000300a00 */
[----:B------:R-:W2:Y:S04]  /*15aa0*/  LDL.LU.64 R4, [R1+0xbf0] ;  /* 0x000bf00001047983 */ /* 0x000ea80000300a00 */
[----:B------:R-:W-:Y:S04]  /*15ab0*/  STL.64 [R1+0xb90], R10 ;  /* 0x000b900a01007387 */ /* 0x000fe80000100a00 */
[----:B------:R0:W-:Y:S04]  /*15ac0*/  STL.64 [R1+0xb88], R8 ;  /* 0x000b880801007387 */ /* 0x0001e80000100a00 */
[----:B0-----:R-:W2:Y:S04]  /*15ad0*/  LDL.LU R8, [R1+0x1c0] ;  /* 0x0001c00001087983 */ /* 0x001ea80000300800 */
[----:B------:R-:W2:Y:S04]  /*15ae0*/  LDL.LU R9, [R1+0x1c4] ;  /* 0x0001c40001097983 */ /* 0x000ea80000300800 */
[----:B------:R-:W2:Y:S04]  /*15af0*/  LDL.LU R10, [R1+0x1c8] ;  /* 0x0001c800010a7983 */ /* 0x000ea80000300800 */
[----:B------:R-:W2:Y:S01]  /*15b00*/  LDL.LU R11, [R1+0x1cc] ;  /* 0x0001cc00010b7983 */ /* 0x000ea20000300800 */
[C---:B----4-:R-:W-:Y:S03]  /*15b10*/  HMMA.16816.F32 R24, R12.reuse, R6, R24 ;  /* 0x000000060c18723c */ /* 0x050fe60000001818 */
[----:B--2---:R-:W-:Y:S04]  /*15b20*/  STL.64 [R1+0xba0], R10 ;  /* 0x000ba00a01007387 */ /* 0x004fe80000100a00 */
[----:B------:R0:W-:Y:S04]  /*15b30*/  STL.64 [R1+0xb98], R8 ;  /* 0x000b980801007387 */ /* 0x0001e80000100a00 */
[----:B0-----:R-:W2:Y:S04]  /*15b40*/  LDL.LU R8, [R1+0x1d0] ;  /* 0x0001d00001087983 */ /* 0x001ea80000300800 */
[----:B------:R-:W2:Y:S04]  /*15b50*/  LDL.LU R9, [R1+0x1d4] ;  /* 0x0001d40001097983 */ /* 0x000ea80000300800 */
[----:B------:R-:W2:Y:S04]  /*15b60*/  LDL.LU R10, [R1+0x1d8] ;  /* 0x0001d800010a7983 */ /* 0x000ea80000300800 */
[----:B------:R-:W2:Y:S04]  /*15b70*/  LDL.LU R11, [R1+0x1dc] ;  /* 0x0001dc00010b7983 */ /* 0x000ea80000300800 */
        /* <DEDUP_REMOVED lines=8> */
[----:B0-----:R-:W4:Y:S04]  /*15c00*/  LDL.LU.64 R26, [R1+0xbd8] ;  /* 0x000bd800011a7983 */ /* 0x001f280000300a00 */
[----:B------:R-:W2:Y:S02]  /*15c10*/  LDL.LU.64 R24, [R1+0xbd0] ;  /* 0x000bd00001187983 */ /* 0x000ea40000300a00 */
[----:B--2---:R-:W-:-:S02]  /*15c20*/  IMAD R24, R24, 0x100, R3 ;  /* 0x0000010018187824 */ /* 0x004fc400078e0203 */
[----:B------:R-:W2:Y:S01]  /*15c30*/  LDL.LU R3, [R1+0xbcc] ;  /* 0x000bcc0001037983 */ /* 0x000ea20000300800 */
[----:B------:R-:W-:-:S03]  /*15c40*/  IMAD R25, R25, 0x100, R0 ;  /* 0x0000010019197824 */ /* 0x000fc600078e0200 */
[----:B------:R-:W2:Y:S01]  /*15c50*/  LDL.LU R0, [R1+0xbc8] ;  /* 0x000bc80001007983 */ /* 0x000ea20000300800 */
[----:B----4-:R-:W-:Y:S02]  /*15c60*/  IMAD R26, R26, 0x100, R27 ;  /* 0x000001001a1a7824 */ /* 0x010fe400078e021b */
[----:B---3--:R-:W-:Y:S01]  /*15c70*/  IMAD R27, R29, 0x100, R28 ;  /* 0x000001001d1b7824 */ /* 0x008fe200078e021c */
[----:B--2---:R-:W-:Y:S01]  /*15c80*/  HMMA.16816.F32 R12, R12, R2, R20 ;  /* 0x000000020c0c723c */ /* 0x004fe20000001814 */
[----:B------:R-:W2:Y:S04]  /*15c90*/  LDL.LU.64 R22, [R1+0xbc0] ;  /* 0x000bc00001167983 */ /* 0x000ea80000300a00 */
[----:B------:R-:W3:Y:S04]  /*15ca0*/  LDL.LU.64 R20, [R1+0xbb8] ;  /* 0x000bb80001147983 */ /* 0x000ee80000300a00 */
[----:B------:R-:W-:Y:S04]  /*15cb0*/  STL [R1+0xb64], R2 ;  /* 0x000b640201007387 */ /* 0x000fe80000100800 */
[----:B------:R-:W-:Y:S06]  /*15cc0*/  STL [R1+0xb60], R3 ;  /* 0x000b600301007387 */ /* 0x000fec0000100800 */
[----:B------:R0:W-:Y:S04]  /*15cd0*/  STL.64 [R1+0x110], R12 ;  /* 0x0001100c01007387 */ /* 0x0001e80000100a00 */
[----:B------:R1:W-:Y:S01]  /*15ce0*/  STL.64 [R1+0x118], R14 ;  /* 0x0001180e01007387 */ /* 0x0003e20000100a00 */
[----:B0-----:R-:W-:-:S02]  /*15cf0*/  F2FP.F16.E5M2.UNPACK_B R12, R24 ;  /* 0x00000018ff0c723e */ /* 0x001fc400020004ff */
[----:B------:R-:W-:Y:S01]  /*15d00*/  F2FP.F16.E5M2.UNPACK_B R13, R25 ;  /* 0x00000019ff0d723e */ /* 0x000fe200020004ff */
[----:B------:R-:W4:Y:S01]  /*15d10*/  LDL.LU R24, [R1+0x1a0] ;  /* 0x0001a00001187983 */ /* 0x000f220000300800 */
[----:B-1----:R-:W-:Y:S02]  /*15d20*/  F2FP.F16.E5M2.UNPACK_B R14, R26 ;  /* 0x0000001aff0e723e */ /* 0x002fe400020004ff */
[----:B------:R-:W-:Y:S01]  /*15d30*/  F2FP.F16.E5M2.UNPACK_B R15, R27 ;  /* 0x0000001bff0f723e */ /* 0x000fe200020004ff */
[----:B------:R-:W4:Y:S01]  /*15d40*/  LDL.LU R25, [R1+0x1a4] ;  /* 0x0001a40001197983 */ /* 0x000f220000300800 */
[----:B------:R-:W-:-:S05]  /*15d50*/  IMAD.MOV.U32 R27, RZ, RZ, R0 ;  /* 0x000000ffff1b7224 */ /* 0x000fca00078e0000 */
[----:B---3--:R-:W-:Y:S01]  /*15d60*/  HMMA.16816.F32 R16, R12, R20, R16 ;  /* 0x000000140c10723c */ /* 0x008fe20000001810 */
[----:B--2---:R-:W-:-:S15]  /*15d70*/  IMAD.MOV.U32 R26, RZ, RZ, R23 ;  /* 0x000000ffff1a7224 */ /* 0x004fde00078e0017 */
[----:B------:R-:W-:-:S03]  /*15d80*/  NOP ;  /* 0x0000000000007918 */ /* 0x000fc60000000000 */
[----:B------:R-:W-:Y:S04]  /*15d90*/  STL.64 [R1+0x1e0], R16 ;  /* 0x0001e01001007387 */ /* 0x000fe80000100a00 */
[----:B------:R0:W-:Y:S04]  /*15da0*/  STL.64 [R1+0x1e8], R18 ;  /* 0x0001e81201007387 */ /* 0x0001e80000100a00 */
[----:B0-----:R-:W2:Y:S04]  /*15db0*/  LDL.LU.64 R18, [R1+0xbb0] ;  /* 0x000bb00001127983 */ /* 0x001ea80000300a00 */
[----:B------:R-:W3:Y:S04]  /*15dc0*/  LDL.LU.64 R16, [R1+0xba8] ;  /* 0x000ba80001107983 */ /* 0x000ee80000300a00 */
        /* <DEDUP_REMOVED lines=20> */
[----:B------:R4:W-:Y:S01]  /*15f10*/  STL.64 [R1+0xb28], R16 ;  /* 0x000b281001007387 */ /* 0x0009e20000100a00 */
[C---:B--2---:R-:W-:Y:S08]  /*15f20*/  HMMA.16816.F32 R20, R12.reuse, R10, R20 ;  /* 0x0000000a0c14723c */ /* 0x044ff00000001814 */
[C---:B----4-:R-:W-:Y:S11]  /*15f30*/  HMMA.16816.F32 R16, R12.reuse, R8, R24 ;  /* 0x000000080c10723c */ /* 0x050ff60000001818 */
        /* <DEDUP_REMOVED lines=73> */
[----:B------:R-:W4:Y:S04]  /*163d0*/  LDL.LU R29, [R1+0xb5c] ;  /* 0x000b5c00011d7983 */ /* 0x000f280000300800 */
[----:B------:R-:W2:Y:S01]  /*163e0*/  LDL.LU R28, [R1+0xb58] ;  /* 0x000b5800011c7983 */ /* 0x000ea20000300800 */
[----:B---3--:R-:W-:Y:S03]  /*163f0*/  HMMA.16816.F32 R12, R12, R2, R20 ;  /* 0x000000020c0c723c */ /* 0x008fe60000001814 */
[----:B------:R-:W3:Y:S04]  /*16400*/  LDL.LU.64 R22, [R1+0xb50] ;  /* 0x000b500001167983 */ /* 0x000ee80000300a00 */
[----:B------:R-:W3:-:S12]  /*16410*/  LDL.LU.64 R20, [R1+0xb48] ;  /* 0x000b480001147983 */ /* 0x000ed80000300a00 */
[----:B------:R0:W-:Y:S04]  /*16420*/  STL.64 [R1+0x100], R12 ;  /* 0x0001000c01007387 */ /* 0x0001e80000100a00 */
[----:B------:R1:W-:Y:S01]  /*16430*/  STL.64 [R1+0x108], R14 ;  /* 0x0001080e01007387 */ /* 0x0003e20000100a00 */
[----:B0-----:R-:W-:Y:S02]  /*16440*/  F2FP.F16.E5M2.UNPACK_B R12, R24 ;  /* 0x00000018ff0c723e */ /* 0x001fe400020004ff */
[----:B------:R-:W-:Y:S01]  /*16450*/  F2FP.F16.E5M2.UNPACK_B R13, R25 ;  /* 0x00000019ff0d723e */ /* 0x000fe200020004ff */
[----:B------:R-:W3:Y:S01]  /*16460*/  LDL.LU R24, [R1+0x30] ;  /* 0x0000300001187983 */ /* 0x000ee20000300800 */
[----:B-1----:R-:W-:Y:S02]  /*16470*/  F2FP.F16.E5M2.UNPACK_B R14, R26 ;  /* 0x0000001aff0e723e */ /* 0x002fe400020004ff */
[----:B------:R-:W-:Y:S01]  /*16480*/  F2FP.F16.E5M2.UNPACK_B R15, R27 ;  /* 0x0000001bff0f723e */ /* 0x000fe200020004ff */
[----:B--2---:R-:W-:-:S02]  /*16490*/  IMAD.MOV.U32 R25, RZ, RZ, R28 ;  /* 0x000000ffff197224 */ /* 0x004fc400078e001c */
[----:B------:R-:W2:Y:S01]  /*164a0*/  LDL.LU R28, [R1+0xb40] ;  /* 0x000b4000011c7983 */ /* 0x000ea20000300800 */
[----:B----4-:R-:W-:-:S03]  /*164b0*/  IMAD.MOV.U32 R26, RZ, RZ, R29 ;  /* 0x000000ffff1a7224 */ /* 0x010fc600078e001d */
[----:B------:R-:W4:Y:S01]  /*164c0*/  LDL.LU R29, [R1+0xb3c] ;  /* 0x000b3c00011d7983 */ /* 0x000f220000300800 */
[----:B---3--:R-:W-:Y:S01]  /*164d0*/  HMMA.16816.F32 R16, R12, R20, R16 ;  /* 0x000000140c10723c */ /* 0x008fe20000001810 */
[----:B------:R-:W-:Y:S02]  /*164e0*/  IMAD.MOV.U32 R27, RZ, RZ, R22 ;  /* 0x000000ffff1b7224 */ /* 0x000fe400078e0016 */
[----:B------:R-:W3:-:S15]  /*164f0*/  LDL.LU R22, [R1+0xb38] ;  /* 0x000b380001167983 */ /* 0x000ede0000300800 */
[----:B------:R-:W-:Y:S01]  /*16500*/  NOP ;  /* 0x0000000000007918 */ /* 0x000fe20000000000 */
        /* <DEDUP_REMOVED lines=10> */
[----:B---3--:R-:W-:Y:S02]  /*165b0*/  HMMA.16816.F32 R16, R12, R16, R8 ;  /* 0x000000100c10723c */ /* 0x008fe40000001808 */
[----:B------:R-:W2:Y:S04]  /*165c0*/  LDL.LU.64 R10, [R1+0xb10] ;  /* 0x000b1000010a7983 */ /* 0x000ea80000300a00 */
[----:B------:R-:W3:-:S13]  /*165d0*/  LDL.LU.64 R8, [R1+0xb08] ;  /* 0x000b080001087983 */ /* 0x000eda0000300a00 */
[----:B------:R0:W-:Y:S04]  /*165e0*/  STL.64 [R1+0xb0], R16 ;  /* 0x0000b01001007387 */ /* 0x0001e80000100a00 */
[----:B------:R1:W-:Y:S04]  /*165f0*/  STL.64 [R1+0xb8], R18 ;  /* 0x0000b81201007387 */ /* 0x0003e80000100a00 */
[----:B0-----:R-:W3:Y:S04]  /*16600*/  LDL.LU R16, [R1+0x40] ;  /* 0x0000400001107983 */ /* 0x001ee80000300800 */
[----:B------:R-:W3:Y:S04]  /*16610*/  LDL.LU R17, [R1+0x44] ;  /* 0x0000440001117983 */ /* 0x000ee80000300800 */
[----:B-1----:R-:W3:Y:S04]  /*16620*/  LDL.LU R18, [R1+0x48] ;  /* 0x0000480001127983 */ /* 0x002ee80000300800 */
[----:B------:R-:W3:Y:S01]  /*16630*/  LDL.LU R19, [R1+0x4c] ;  /* 0x00004c0001137983 */ /* 0x000ee20000300800 */
        /* <DEDUP_REMOVED lines=11> */
[----:B0-----:R-:W2:Y:S01]  /*166f0*/  LDL.LU R8, [R1+0x50] ;  /* 0x0000500001087983 */ /* 0x001ea20000300800 */
[----:B------:R-:W-:-:S03]  /*16700*/  IMAD.MOV.U32 R9, RZ, RZ, R22 ;  /* 0x000000ffff097224 */ /* 0x000fc600078e0016 */
[----:B------:R-:W3:Y:S01]  /*16710*/  LDL.LU R22, [R1+0xae4] ;  /* 0x000ae40001167983 */ /* 0x000ee20000300800 */
[----:B----4-:R-:W-:Y:S02]  /*16720*/  IMAD.MOV.U32 R10, RZ, RZ, R29 ;  /* 0x000000ffff0a7224 */ /* 0x010fe400078e001d */
[----:B------:R-:W-:-:S07]  /*16730*/  IMAD.MOV.U32 R11, RZ, RZ, R28 ;  /* 0x000000ffff0b7224 */ /* 0x000fce00078e001c */
[----:B--2---:R-:W-:-:S15]  /*16740*/  HMMA.16816.F32 R8, R12, R6, R8 ;  /* 0x000000060c08723c */ /* 0x004fde0000001808 */
[----:B------:R-:W-:-:S04]  /*16750*/  NOP ;  /* 0x0000000000007918 */ /* 0x000fc80000000000 */
[----:B------:R-:W-:Y:S04]  /*16760*/  STL.64 [R1+0x50], R8 ;  /* 0x0000500801007387 */ /* 0x000fe80000100a00 */
[----:B------:R3:W-:Y:S02]  /*16770*/  STL.64 [R1+0x58], R10 ;  /* 0x0000580a01007387 */ /* 0x0007e40000100a00 */
[C---:B---3--:R-:W-:Y:S08]  /*16780*/  HMMA.16816.F32 R8, R12.reuse, R4, R16 ;  /* 0x000000040c08723c */ /* 0x048ff00000001810 */
[----:B------:R-:W-:Y:S01]  /*16790*/  HMMA.16816.F32 R4, R12, R2, R24 ;  /* 0x000000020c04723c */ /* 0x000fe20000001818 */
[----:B------:R-:W-:-:S10]  /*167a0*/  VIADD R22, R22, 0xffffffe0 ;  /* 0xffffffe016167836 */ /* 0x000fd40000000000 */
[----:B------:R-:W-:Y:S04]  /*167b0*/  STL.64 [R1+0x40], R8 ;  /* 0x0000400801007387 */ /* 0x000fe80000100a00 */
[----:B------:R-:W-:Y:S04]  /*167c0*/  STL.64 [R1+0x48], R10 ;  /* 0x0000480a01007387 */ /* 0x000fe80000100a00 */
[----:B------:R-:W2:Y:S04]  /*167d0*/  LDL.LU R29, [R1+0x7ac] ;  /* 0x0007ac00011d7983 */ /* 0x000ea80000300800 */
[----:B------:R-:W-:Y:S04]  /*167e0*/  STL.64 [R1+0x30], R4 ;  /* 0x0000300401007387 */ /* 0x000fe80000100a00 */
[----:B------:R-:W-:Y:S04]  /*167f0*/  STL.64 [R1+0x38], R6 ;  /* 0x0000380601007387 */ /* 0x000fe80000100a00 */
[----:B------:R0:W-:Y:S04]  /*16800*/  STL [R1+0xad4], R22 ;  /* 0x000ad41601007387 */ /* 0x0001e80000100800 */
[----:B0-----:R-:W3:Y:S01]  /*16810*/  LDL.LU R22, [R1+0x7a4] ;  /* 0x0007a40001167983 */ /* 0x001ee20000300800 */
[----:B------:R-:W-:-:S02]  /*16820*/  IADD3 R0, P6, PT, R0, UR16, RZ ;  /* 0x0000001000007c10 */ /* 0x000fc4000ffde0ff */
[----:B------:R-:W-:Y:S01]  /*16830*/  IADD3 R23, P5, PT, R23, UR16, RZ ;  /* 0x0000001017177c10 */ /* 0x000fe2000ffbe0ff */
[----:B---3--:R0:W-:Y:S04]  /*16840*/  STL [R1+0xae0], R22 ;  /* 0x000ae01601007387 */ /* 0x0081e80000100800 */
[----:B------:R1:W-:Y:S04]  /*16850*/  STL [R1+0x7b4], R0 ;  /* 0x0007b40001007387 */ /* 0x0003e80000100800 */
[----:B0-----:R-:W3:Y:S04]  /*16860*/  LDL.LU R22, [R1+0x7a8] ;  /* 0x0007a80001167983 */ /* 0x001ee80000300800 */
[----:B------:R0:W-:Y:S04]  /*16870*/  STL [R1+0x7b0], R23 ;  /* 0x0007b01701007387 */ /* 0x0001e80000100800 */
[----:B------:R-:W4:Y:S04]  /*16880*/  LDL.LU R12, [R1+0x7a0] ;  /* 0x0007a000010c7983 */ /* 0x000f280000300800 */
        /* <DEDUP_REMOVED lines=14> */
[----:B------:R-:W4:Y:S01]  /*16970*/  LDL.LU R17, [R1+0x604] ;  /* 0x0006040001117983 */ /* 0x000f220000300800 */
[----:B--2---:R-:W-:-:S03]  /*16980*/  IADD3 R29, P3, PT, R29, UR16, RZ ;  /* 0x000000101d1d7c10 */ /* 0x004fc6000ff7e0ff */
[----:B------:R-:W2:Y:S04]  /*16990*/  LDL.LU R18, [R1+0x5d0] ;  /* 0x0005d00001127983 */ /* 0x000ea80000300800 */
[----:B------:R-:W2:Y:S04]  /*169a0*/  LDL.LU R19, [R1+0x60c] ;  /* 0x00060c0001137983 */ /* 0x000ea80000300800 */
[----:B------:R-:W2:Y:S04]  /*169b0*/  LDL.LU R20, [R1+0x5d8] ;  /* 0x0005d80001147983 */ /* 0x000ea80000300800 */
[----:B------:R-:W2:Y:S04]  /*169c0*/  LDL.LU R21, [R1+0x614] ;  /* 0x0006140001157983 */ /* 0x000ea80000300800 */
[----:B-1----:R-:W2:Y:S04]  /*169d0*/  LDL.LU R0, [R1+0x5e0] ;  /* 0x0005e00001007983 */ /* 0x002ea80000300800 */
[----:B------:R-:W2:Y:S04]  /*169e0*/  LDL.LU R27, [R1+0x61c] ;  /* 0x00061c00011b7983 */ /* 0x000ea80000300800 */
[----:B------:R-:W2:Y:S04]  /*169f0*/  LDL.LU R26, [R1+0x5e8] ;  /* 0x0005e800011a7983 */ /* 0x000ea80000300800 */
[----:B------:R-:W2:Y:S04]  /*16a00*/  LDL.LU R25, [R1+0x624] ;  /* 0x0006240001197983 */ /* 0x000ea80000300800 */
[----:B------:R1:W-:Y:S04]  /*16a10*/  STL [R1+0x7ac], R29 ;  /* 0x0007ac1d01007387 */ /* 0x0003e80000100800 */
[----:B------:R-:W2:Y:S04]  /*16a20*/  LDL.LU R24, [R1+0x5f0] ;  /* 0x0005f00001187983 */ /* 0x000ea80000300800 */
[----:B------:R-:W2:Y:S04]  /*16a30*/  LDL.LU R28, [R1+0x62c] ;  /* 0x00062c00011c7983 */ /* 0x000ea80000300800 */
[----:B0-----:R-:W2:Y:S04]  /*16a40*/  LDL.LU R23, [R1+0x5f8] ;  /* 0x0005f80001177983 */ /* 0x001ea80000300800 */
[----:B-1----:R-:W2:Y:S01]  /*16a50*/  LDL.LU R29, [R1+0x634] ;  /* 0x00063400011d7983 */ /* 0x002ea20000300800 */
[----:B---3--:R-:W-:-:S05]  /*16a60*/  IADD3 R22, P2, PT, R22, UR16, RZ ;  /* 0x0000001016167c10 */ /* 0x008fca000ff5e0ff */
[----:B------:R0:W-:Y:S04]  /*16a70*/  STL [R1+0x7a8], R22 ;  /* 0x0007a81601007387 */ /* 0x0001e80000100800 */
[----:B0-----:R-:W3:Y:S01]  /*16a80*/  LDL.LU R22, [R1+0xae0] ;  /* 0x000ae00001167983 */ /* 0x001ee20000300800 */
[----:B----4-:R-:W-:Y:S02]  /*16a90*/  IADD3 R12, P0, PT, R12, UR16, RZ ;  /* 0x000000100c0c7c10 */ /* 0x010fe4000ff1e0ff */
[----:B------:R-:W-:Y:S02]  /*16aa0*/  IADD3 R13, P4, PT, R13, UR16, RZ ;  /* 0x000000100d0d7c10 */ /* 0x000fe4000ff9e0ff */
[----:B------:R-:W-:Y:S02]  /*16ab0*/  IADD3.X R14, PT, PT, R14, UR13, RZ, P6, !PT ;  /* 0x0000000d0e0e7c10 */ /* 0x000fe4000b7fe4ff */
[----:B------:R-:W-:-:S02]  /*16ac0*/  IADD3 R15, P6, PT, R15, UR16, RZ ;  /* 0x000000100f0f7c10 */ /* 0x000fc4000ffde0ff */
[----:B------:R-:W-:Y:S02]  /*16ad0*/  IADD3.X R2, PT, PT, R2, UR13, RZ, P5, !PT ;  /* 0x0000000d02027c10 */ /* 0x000fe4000affe4ff */
[----:B------:R-:W-:Y:S02]  /*16ae0*/  IADD3 R3, P5, PT, R3, UR16, RZ ;  /* 0x0000001003037c10 */ /* 0x000fe4000ffbe0ff */
[----:B------:R-:W-:Y:S02]  /*16af0*/  IADD3.X R4, PT, PT, R4, UR13, RZ, P3, !PT ;  /* 0x0000000d04047c10 */ /* 0x000fe40009ffe4ff */
[----:B------:R-:W-:Y:S02]  /*16b00*/  IADD3 R5, P3, PT, R5, UR16, RZ ;  /* 0x0000001005057c10 */ /* 0x000fe4000ff7e0ff */
[----:B------:R-:W-:Y:S02]  /*16b10*/  IADD3.X R6, PT, PT, R6, UR13, RZ, P2, !PT ;  /* 0x0000000d06067c10 */ /* 0x000fe400097fe4ff */
[----:B------:R-:W-:-:S02]  /*16b20*/  IADD3 R7, P2, PT, R7, UR16, RZ ;  /* 0x0000001007077c10 */ /* 0x000fc4000ff5e0ff */
[----:B------:R-:W-:Y:S02]  /*16b30*/  IADD3.X R10, PT, PT, R10, UR13, RZ, P0, !PT ;  /* 0x0000000d0a0a7c10 */ /* 0x000fe400087fe4ff */
[----:B------:R-:W-:Y:S02]  /*16b40*/  IADD3 R11, P0, PT, R11, UR16, RZ ;  /* 0x000000100b0b7c10 */ /* 0x000fe4000ff1e0ff */
[----:B------:R-:W-:Y:S02]  /*16b50*/  IADD3.X R16, PT, PT, R16, UR13, RZ, P4, !PT ;  /* 0x0000000d10107c10 */ /* 0x000fe4000a7fe4ff */
[----:B------:R-:W-:Y:S02]  /*16b60*/  IADD3 R17, P4, PT, R17, UR16, RZ ;  /* 0x0000001011117c10 */ /* 0x000fe4000ff9e0ff */
[----:B--2---:R-:W-:Y:S02]  /*16b70*/  IADD3.X R18, PT, PT, R18, UR13, RZ, P6, !PT ;  /* 0x0000000d12127c10 */ /* 0x004fe4000b7fe4ff */
        /* <DEDUP_REMOVED lines=9> */
[----:B---3--:R-:W-:-:S05]  /*16c10*/  IADD3 R22, P1, PT, R22, UR16, RZ ;  /* 0x0000001016167c10 */ /* 0x008fca000ff3e0ff */
[----:B------:R-:W-:Y:S04]  /*16c20*/  STL [R1+0x7a4], R22 ;  /* 0x0007a41601007387 */ /* 0x000fe80000100800 */
[----:B------:R-:W-:Y:S04]  /*16c30*/  STL [R1+0x7a0], R12 ;  /* 0x0007a00c01007387 */ /* 0x000fe80000100800 */
[----:B------:R-:W-:Y:S01]  /*16c40*/  STL [R1+0x79c], R13 ;  /* 0x00079c0d01007387 */ /* 0x000fe20000100800 */
[----:B------:R-:W-:-:S03]  /*16c50*/  IADD3.X R8, PT, PT, R8, UR13, RZ, P1, !PT ;  /* 0x0000000d08087c10 */ /* 0x000fc60008ffe4ff */
[----:B------:R-:W-:Y:S01]  /*16c60*/  STL [R1+0x798], R14 ;  /* 0x0007980e01007387 */ /* 0x000fe20000100800 */
[----:B------:R-:W-:-:S03]  /*16c70*/  IADD3 R9, P1, PT, R9, UR16, RZ ;  /* 0x0000001009097c10 */ /* 0x000fc6000ff3e0ff */
        /* <DEDUP_REMOVED lines=14> */
[----:B------:R-:W-:-:S03]  /*16d60*/  IADD3.X R24, PT, PT, R24, UR13, RZ, P1, !PT ;  /* 0x0000000d18187c10 */ /* 0x000fc60008ffe4ff */
[----:B------:R-:W-:Y:S04]  /*16d70*/  STL [R1+0x60c], R19 ;  /* 0x00060c1301007387 */ /* 0x000fe80000100800 */
[----:B------:R0:W-:Y:S01]  /*16d80*/  STL [R1+0x5e0], R0 ;  /* 0x0005e00001007387 */ /* 0x0001e20000100800 */
[----:B------:R-:W-:-:S03]  /*16d90*/  IADD3 R28, P1, PT, R28, UR16, RZ ;  /* 0x000000101c1c7c10 */ /* 0x000fc6000ff3e0ff */
[----:B------:R-:W-:Y:S04]  /*16da0*/  STL [R1+0x5d8], R20 ;  /* 0x0005d81401007387 */ /* 0x000fe80000100800 */
[----:B0-----:R-:W2:Y:S04]  /*16db0*/  LDL.LU R0, [R1+0x600] ;  /* 0x0006000001007983 */ /* 0x001ea80000300800 */
[----:B------:R-:W-:Y:S04]  /*16dc0*/  STL [R1+0x614], R21 ;  /* 0x0006141501007387 */ /* 0x000fe80000100800 */
[----:B------:R-:W-:Y:S04]  /*16dd0*/  STL [R1+0x61c], R27 ;  /* 0x00061c1b01007387 */ /* 0x000fe80000100800 */
[----:B------:R-:W-:Y:S04]  /*16de0*/  STL [R1+0x5e8], R26 ;  /* 0x0005e81a01007387 */ /* 0x000fe80000100800 */
[----:B------:R-:W-:Y:S04]  /*16df0*/  STL [R1+0x624], R25 ;  /* 0x0006241901007387 */ /* 0x000fe80000100800 */
[----:B------:R-:W-:Y:S04]  /*16e00*/  STL [R1+0x5f0], R24 ;  /* 0x0005f01801007387 */ /* 0x000fe80000100800 */
[----:B------:R0:W-:Y:S04]  /*16e10*/  STL [R1+0x634], R29 ;  /* 0x0006341d01007387 */ /* 0x0001e80000100800 */
[----:B------:R-:W-:Y:S04]  /*16e20*/  STL [R1+0x62c], R28 ;  /* 0x00062c1c01007387 */ /* 0x000fe80000100800 */
[----:B0-----:R-:W3:Y:S04]  /*16e30*/  LDL.LU R29, [R1+0x608] ;  /* 0x00060800011d7983 */ /* 0x001ee80000300800 */
[----:B------:R-:W-:Y:S04]  /*16e40*/  STL [R1+0x5f8], R23 ;  /* 0x0005f81701007387 */ /* 0x000fe80000100800 */
[----:B---3--:R0:W-:Y:S04]  /*16e50*/  STL [R1+0xadc], R29 ;  /* 0x000adc1d01007387 */ /* 0x0081e80000100800 */
[----:B0-----:R-:W3:Y:S04]  /*16e60*/  LDL.LU R29, [R1+0x63c] ;  /* 0x00063c00011d7983 */ /* 0x001ee80000300800 */
        /* <DEDUP_REMOVED lines=15> */
[----:B--2---:R-:W-:-:S03]  /*16f60*/  IADD3.X R0, PT, PT, R0, UR13, RZ, P4, !PT ;  /* 0x0000000d00007c10 */ /* 0x004fc6000a7fe4ff */
        /* <DEDUP_REMOVED lines=8> */
[----:B------:R0:W-:Y:S04]  /*16ff0*/  STL [R1+0x600], R0 ;  /* 0x0006000001007387 */ /* 0x0001e80000100800 */
[----:B------:R-:W2:Y:S04]  /*17000*/  LDL.LU R26, [R1+0x668] ;  /* 0x00066800011a7983 */ /* 0x000ea80000300800 */
[----:B------:R-:W2:Y:S04]  /*17010*/  LDL.LU R25, [R1+0x6a4] ;  /* 0x0006a40001197983 */ /* 0x000ea80000300800 */
[----:B------:R-:W2:Y:S04]  /*17020*/  LDL.LU R24, [R1+0x670] ;  /* 0x0006700001187983 */ /* 0x000ea80000300800 */
[----:B------:R-:W2:Y:S04]  /*17030*/  LDL.LU R28, [R1+0x6ac] ;  /* 0x0006ac00011c7983 */ /* 0x000ea80000300800 */
[----:B0-----:R-:W2:Y:S01]  /*17040*/  LDL.LU R0, [R1+0x678] ;  /* 0x0006780001007983 */ /* 0x001ea20000300800 */
[----:B---3--:R-:W-:-:S05]  /*17050*/  IADD3 R29, P4, PT, R29, UR16, RZ ;  /* 0x000000101d1d7c10 */ /* 0x008fca000ff9e0ff */
[----:B------:R0:W-:Y:S04]  /*17060*/  STL [R1+0x63c], R29 ;  /* 0x00063c1d01007387 */ /* 0x0001e80000100800 */
[----:B0-----:R-:W3:Y:S01]  /*17070*/  LDL.LU R29, [R1+0xadc] ;  /* 0x000adc00011d7983 */ /* 0x001ee20000300800 */
[----:B----4-:R-:W-:Y:S02]  /*17080*/  IADD3.X R12, PT, PT, R12, UR13, RZ, P5, !PT ;  /* 0x0000000d0c0c7c10 */ /* 0x010fe4000affe4ff */
        /* <DEDUP_REMOVED lines=11> */
[----:B--2---:R-:W-:Y:S02]  /*17140*/  IADD3.X R16, PT, PT, R16, UR13, RZ, P5, !PT ;  /* 0x0000000d10107c10 */ /* 0x004fe4000affe4ff */
[----:B------:R-:W-:Y:S02]  /*17150*/  IADD3 R17, P5, PT, R17, UR16, RZ ;  /* 0x0000001011117c10 */ /* 0x000fe4000ffbe0ff */
[----:B------:R-:W-:Y:S02]  /*17160*/  IADD3.X R18, PT, PT, R18, UR13, RZ, P3, !PT ;  /* 0x0000000d12127c10 */ /* 0x000fe40009ffe4ff */
[----:B------:R-:W-:-:S02]  /*17170*/  IADD3.X R23, PT, PT, R23, UR13, RZ, P2, !PT ;  /* 0x0000000d17177c10 */ /* 0x000fc400097fe4ff */
[----:B---3--:R-:W-:Y:S02]  /*17180*/  IADD3.X R29, PT, PT, R29, UR13, RZ, P6, !PT ;  /* 0x0000000d1d1d7c10 */ /* 0x008fe4000b7fe4ff */
[----:B------:R-:W-:-:S03]  /*17190*/  IADD3 R22, P6, PT, R22, UR16, RZ ;  /* 0x0000001016167c10 */ /* 0x000fc6000ffde0ff */
[----:B------:R0:W-:Y:S01]  /*171a0*/  STL [R1+0x608], R29 ;  /* 0x0006081d01007387 */ /* 0x0001e20000100800 */
[----:B------:R-:W-:-:S03]  /*171b0*/  IADD3.X R10, PT, PT, R10, UR13, RZ, P6, !PT ;  /* 0x0000000d0a0a7c10 */ /* 0x000fc6000b7fe4ff */
[----:B0-----:R-:W2:Y:S04]  /*171c0*/  LDL.LU R29, [R1+0xad8] ;  /* 0x000ad800011d7983 */ /* 0x001ea80000300800 */
[----:B------:R-:W-:Y:S04]  /*171d0*/  STL [R1+0x644], R22 ;  /* 0x0006441601007387 */ /* 0x000fe80000100800 */
[----:B------:R-:W-:Y:S04]  /*171e0*/  STL [R1+0x610], R12 ;  /* 0x0006100c01007387 */ /* 0x000fe80000100800 */
[----:B------:R-:W-:Y:S04]  /*171f0*/  STL [R1+0x64c], R13 ;  /* 0x00064c0d01007387 */ /* 0x000fe80000100800 */
[----:B------:R-:W-:Y:S04]  /*17200*/  STL [R1+0x618], R14 ;  /* 0x0006180e01007387 */ /* 0x000fe80000100800 */
[----:B------:R-:W-:Y:S04]  /*17210*/  STL [R1+0x654], R15 ;  /* 0x0006540f01007387 */ /* 0x000fe80000100800 */
        /* <DEDUP_REMOVED lines=14> */
[----:B------:R1:W-:Y:S04]  /*17300*/  STL [R1+0x650], R18 ;  /* 0x0006501201007387 */ /* 0x0003e80000100800 */
[----:B0-----:R-:W3:Y:S01]  /*17310*/  LDL.LU R23, [R1+0x6b4] ;  /* 0x0006b40001177983 */ /* 0x001ee20000300800 */
[----:B------:R-:W-:-:S02]  /*17320*/  IADD3 R19, P3, PT, R19, UR16, RZ ;  /* 0x0000001013137c10 */ /* 0x000fc4000ff7e0ff */
[----:B------:R-:W-:Y:S02]  /*17330*/  IADD3 R20, P2, PT, R20, UR16, RZ ;  /* 0x0000001014147c10 */ /* 0x000fe4000ff5e0ff */
[----:B------:R-:W-:Y:S02]  /*17340*/  IADD3.X R21, PT, PT, R21, UR13, RZ, P1, !PT ;  /* 0x0000000d15157c10 */ /* 0x000fe40008ffe4ff */
[----:B------:R-:W-:Y:S01]  /*17350*/  IADD3 R27, P1, PT, R27, UR16, RZ ;  /* 0x000000101b1b7c10 */ /* 0x000fe2000ff3e0ff */
[----:B------:R0:W-:Y:S01]  /*17360*/  STL [R1+0x68c], R19 ;  /* 0x00068c1301007387 */ /* 0x0001e20000100800 */
[----:B------:R-:W-:Y:S02]  /*17370*/  IADD3.X R26, PT, PT, R26, UR13, RZ, P0, !PT ;  /* 0x0000000d1a1a7c10 */ /* 0x000fe400087fe4ff */
[----:B------:R-:W-:Y:S01]  /*17380*/  IADD3 R25, P0, PT, R25, UR16, RZ ;  /* 0x0000001019197c10 */ /* 0x000fe2000ff1e0ff */
[----:B------:R4:W-:Y:S01]  /*17390*/  STL [R1+0x694], R20 ;  /* 0x0006941401007387 */ /* 0x0009e20000100800 */
[----:B------:R-:W-:-:S03]  /*173a0*/  IADD3.X R24, PT, PT, R24, UR13, RZ, P4, !PT ;  /* 0x0000000d18187c10 */ /* 0x000fc6000a7fe4ff */
[----:B------:R0:W-:Y:S01]  /*173b0*/  STL [R1+0x660], R21 ;  /* 0x0006601501007387 */ /* 0x0001e20000100800 */
[----:B------:R-:W-:-:S03]  /*173c0*/  IADD3 R28, P4, PT, R28, UR16, RZ ;  /* 0x000000101c1c7c10 */ /* 0x000fc6000ff9e0ff */
[----:B------:R-:W-:Y:S01]  /*173d0*/  STL [R1+0x69c], R27 ;  /* 0x00069c1b01007387 */ /* 0x000fe20000100800 */
[----:B------:R-:W-:-:S03]  /*173e0*/  IADD3.X R0, PT, PT, R0, UR13, RZ, P6, !PT ;  /* 0x0000000d00007c10 */ /* 0x000fc6000b7fe4ff */
[----:B------:R-:W-:Y:S04]  /*173f0*/  STL [R1+0x668], R26 ;  /* 0x0006681a01007387 */ /* 0x000fe80000100800 */
[----:B------:R-:W-:Y:S04]  /*17400*/  STL [R1+0x6a4], R25 ;  /* 0x0006a41901007387 */ /* 0x000fe80000100800 */
[----:B------:R-:W3:Y:S04]  /*17410*/  LDL.LU R22, [R1+0x6bc] ;  /* 0x0006bc0001167983 */ /* 0x000ee80000300800 */
[----:B------:R0:W-:Y:S04]  /*17420*/  STL [R1+0x670], R24 ;  /* 0x0006701801007387 */ /* 0x0001e80000100800 */
[----:B------:R-:W3:Y:S04]  /*17430*/  LDL.LU R12, [R1+0x688] ;  /* 0x00068800010c7983 */ /* 0x000ee80000300800 */
[----:B------:R0:W-:Y:S04]  /*17440*/  STL [R1+0x6ac], R28 ;  /* 0x0006ac1c01007387 */ /* 0x0001e80000100800 */
[----:B------:R-:W3:Y:S04]  /*17450*/  LDL.LU R13, [R1+0x6c4] ;  /* 0x0006c400010d7983 */ /* 0x000ee80000300800 */
[----:B------:R0:W-:Y:S04]  /*17460*/  STL [R1+0x678], R0 ;  /* 0x0006780001007387 */ /* 0x0001e80000100800 */
        /* <DEDUP_REMOVED lines=14> */
[----:B-1----:R-:W3:Y:S04]  /*17550*/  LDL.LU R18, [R1+0x6c8] ;  /* 0x0006c80001127983 */ /* 0x002ee80000300800 */
[----:B0-----:R-:W3:Y:S04]  /*17560*/  LDL.LU R19, [R1+0x704] ;  /* 0x0007040001137983 */ /* 0x001ee80000300800 */
[----:B----4-:R-:W4:Y:S04]  /*17570*/  LDL.LU R20, [R1+0x6d0] ;  /* 0x0006d00001147983 */ /* 0x010f280000300800 */
[----:B------:R-:W4:Y:S04]  /*17580*/  LDL.LU R21, [R1+0x70c] ;  /* 0x00070c0001157983 */ /* 0x000f280000300800 */
[----:B------:R-:W4:Y:S04]  /*17590*/  LDL.LU R24, [R1+0x6d8] ;  /* 0x0006d80001187983 */ /* 0x000f280000300800 */
[----:B------:R-:W4:Y:S04]  /*175a0*/  LDL.LU R27, [R1+0x714] ;  /* 0x00071400011b7983 */ /* 0x000f280000300800 */
[----:B------:R-:W4:Y:S04]  /*175b0*/  LDL.LU R26, [R1+0x6e0] ;  /* 0x0006e000011a7983 */ /* 0x000f280000300800 */
[----:B------:R-:W4:Y:S01]  /*175c0*/  LDL.LU R28, [R1+0x71c] ;  /* 0x00071c00011c7983 */ /* 0x000f220000300800 */
[----:B--2---:R-:W-:-:S02]  /*175d0*/  IADD3.X R29, PT, PT, R29, UR13, RZ, P5, !PT ;  /* 0x0000000d1d1d7c10 */ /* 0x004fc4000affe4ff */
[----:B---3--:R-:W-:-:S05]  /*175e0*/  IADD3 R23, P6, PT, R23, UR16, RZ ;  /* 0x0000001017177c10 */ /* 0x008fca000ffde0ff */
[----:B------:R0:W-:Y:S04]  /*175f0*/  STL [R1+0x6b4], R23 ;  /* 0x0006b41701007387 */ /* 0x0001e80000100800 */
[----:B------:R-:W2:Y:S04]  /*17600*/  LDL.LU R25, [R1+0x6e8] ;  /* 0x0006e80001197983 */ /* 0x000ea80000300800 */
[----:B------:R-:W3:Y:S04]  /*17610*/  LDL.LU R0, [R1+0x724] ;  /* 0x0007240001007983 */ /* 0x000ee80000300800 */
[----:B0-----:R-:W3:Y:S04]  /*17620*/  LDL.LU R23, [R1+0x6f0] ;  /* 0x0006f00001177983 */ /* 0x001ee80000300800 */
[----:B------:R0:W-:Y:S04]  /*17630*/  STL [R1+0x680], R29 ;  /* 0x0006801d01007387 */ /* 0x0001e80000100800 */
[----:B0-----:R-:W3:Y:S01]  /*17640*/  LDL.LU R29, [R1+0x72c] ;  /* 0x00072c00011d7983 */ /* 0x001ee20000300800 */
[----:B------:R-:W-:-:S02]  /*17650*/  IADD3 R22, P5, PT, R22, UR16, RZ ;  /* 0x0000001016167c10 */ /* 0x000fc4000ffbe0ff */
[----:B------:R-:W-:-:S03]  /*17660*/  IADD3.X R12, PT, PT, R12, UR13, RZ, P3, !PT ;  /* 0x0000000d0c0c7c10 */ /* 0x000fc60009ffe4ff */
[----:B------:R-:W-:Y:S01]  /*17670*/  STL [R1+0x6bc], R22 ;  /* 0x0006bc1601007387 */ /* 0x000fe20000100800 */
[----:B------:R-:W-:-:S03]  /*17680*/  IADD3 R13, P3, PT, R13, UR16, RZ ;  /* 0x000000100d0d7c10 */ /* 0x000fc6000ff7e0ff */
[----:B------:R-:W-:Y:S01]  /*17690*/  STL [R1+0x688], R12 ;  /* 0x0006880c01007387 */ /* 0x000fe20000100800 */
        /* <DEDUP_REMOVED lines=32> */
[----:B----4-:R-:W-:-:S03]  /*178a0*/  IADD3.X R20, PT, PT, R20, UR13, RZ, P1, !PT ;  /* 0x0000000d14147c10 */ /* 0x010fc60008ffe4ff */
[----:B------:R-:W-:Y:S01]  /*178b0*/  STL [R1+0x704], R19 ;  /* 0x0007041301007387 */ /* 0x000fe20000100800 */
[----:B------:R-:W-:Y:S02]  /*178c0*/  IADD3 R21, P1, PT, R21, UR16, RZ ;  /* 0x0000001015157c10 */ /* 0x000fe4000ff3e0ff */
[----:B------:R-:W-:Y:S02]  /*178d0*/  IADD3.X R24, PT, PT, R24, UR13, RZ, P0, !PT ;  /* 0x0000000d18187c10 */ /* 0x000fe400087fe4ff */
[----:B------:R-:W-:-:S03]  /*178e0*/  IADD3 R27, P0, PT, R27, UR16, RZ ;  /* 0x000000101b1b7c10 */ /* 0x000fc6000ff1e0ff */
[----:B------:R0:W-:Y:S01]  /*178f0*/  STL [R1+0x6d8], R24 ;  /* 0x0006d81801007387 */ /* 0x0001e20000100800 */
[----:B------:R-:W-:-:S03]  /*17900*/  IADD3.X R26, PT, PT, R26, UR13, RZ, P4, !PT ;  /* 0x0000000d1a1a7c10 */ /* 0x000fc6000a7fe4ff */
[----:B------:R-:W-:Y:S01]  /*17910*/  STL [R1+0x6d0], R20 ;  /* 0x0006d01401007387 */ /* 0x000fe20000100800 */
[----:B------:R-:W-:-:S03]  /*17920*/  IADD3 R28, P4, PT, R28, UR16, RZ ;  /* 0x000000101c1c7c10 */ /* 0x000fc6000ff9e0ff */
[----:B0-----:R-:W4:Y:S04]  /*17930*/  LDL.LU R24, [R1+0x6f8] ;  /* 0x0006f80001187983 */ /* 0x001f280000300800 */
[----:B------:R-:W-:Y:S04]  /*17940*/  STL [R1+0x70c], R21 ;  /* 0x00070c1501007387 */ /* 0x000fe80000100800 */
[----:B------:R0:W-:Y:S04]  /*17950*/  STL [R1+0x71c], R28 ;  /* 0x00071c1c01007387 */ /* 0x0001e80000100800 */
[----:B------:R-:W-:Y:S04]  /*17960*/  STL [R1+0x714], R27 ;  /* 0x0007141b01007387 */ /* 0x000fe80000100800 */
[----:B0-----:R-:W4:Y:S04]  /*17970*/  LDL.LU R28, [R1+0x734] ;  /* 0x00073400011c7983 */ /* 0x001f280000300800 */
[----:B------:R-:W-:Y:S01]  /*17980*/  STL [R1+0x6e0], R26 ;  /* 0x0006e01a01007387 */ /* 0x000fe20000100800 */
[----:B--2---:R-:W-:-:S02]  /*17990*/  IADD3.X R25, PT, PT, R25, UR13, RZ, P6, !PT ;  /* 0x0000000d19197c10 */ /* 0x004fc4000b7fe4ff */
[----:B---3--:R-:W-:-:S03]  /*179a0*/  IADD3 R0, P6, PT, R0, UR16, RZ ;  /* 0x0000001000007c10 */ /* 0x008fc6000ffde0ff */
[----:B------:R-:W-:Y:S01]  /*179b0*/  STL [R1+0x6e8], R25 ;  /* 0x0006e81901007387 */ /* 0x000fe20000100800 */
[----:B------:R-:W-:-:S03]  /*179c0*/  IADD3.X R23, PT, PT, R23, UR13, RZ, P5, !PT ;  /* 0x0000000d17177c10 */ /* 0x000fc6000affe4ff */
[----:B------:R-:W2:Y:S04]  /*179d0*/  LDL.LU R22, [R1+0x700] ;  /* 0x0007000001167983 */ /* 0x000ea80000300800 */
[----:B------:R0:W-:Y:S01]  /*179e0*/  STL [R1+0x724], R0 ;  /* 0x0007240001007387 */ /* 0x0001e20000100800 */
[----:B------:R-:W-:-:S03]  /*179f0*/  IADD3 R29, P5, PT, R29, UR16, RZ ;  /* 0x000000101d1d7c10 */ /* 0x000fc6000ffbe0ff */
[----:B0-----:R-:W3:Y:S04]  /*17a00*/  LDL.LU R0, [R1+0x73c] ;  /* 0x00073c0001007983 */ /* 0x001ee80000300800 */
[----:B------:R0:W-:Y:S04]  /*17a10*/  STL [R1+0x6f0], R23 ;  /* 0x0006f01701007387 */ /* 0x0001e80000100800 */
[----:B0-----:R-:W3:Y:S04]  /*17a20*/  LDL.LU R23, [R1+0x708] ;  /* 0x0007080001177983 */ /* 0x001ee80000300800 */
[----:B------:R0:W-:Y:S04]  /*17a30*/  STL [R1+0x72c], R29 ;  /* 0x00072c1d01007387 */ /* 0x0001e80000100800 */
[----:B0-----:R-:W3:Y:S04]  /*17a40*/  LDL.LU R29, [R1+0x744] ;  /* 0x00074400011d7983 */ /* 0x001ee80000300800 */
        /* <DEDUP_REMOVED lines=20> */
[----:B----4-:R-:W-:-:S03]  /*17b90*/  IADD3.X R24, PT, PT, R24, UR13, RZ, P3, !PT ;  /* 0x0000000d18187c10 */ /* 0x010fc60009ffe4ff */
[----:B------:R-:W4:Y:S04]  /*17ba0*/  LDL.LU R27, [R1+0x768] ;  /* 0x00076800011b7983 */ /* 0x000f280000300800 */
[----:B------:R0:W-:Y:S04]  /*17bb0*/  STL [R1+0x6f8], R24 ;  /* 0x0006f81801007387 */ /* 0x0001e80000100800 */
[----:B------:R-:W4:Y:S04]  /*17bc0*/  LDL.LU R26, [R1+0x770] ;  /* 0x00077000011a7983 */ /* 0x000f280000300800 */
[----:B------:R-:W4:Y:S04]  /*17bd0*/  LDL.LU R25, [R1+0x778] ;  /* 0x0007780001197983 */ /* 0x000f280000300800 */
[----:B0-----:R-:W4:Y:S01]  /*17be0*/  LDL.LU R24, [R1+0x780] ;  /* 0x0007800001187983 */ /* 0x001f220000300800 */
[----:B------:R-:W-:-:S05]  /*17bf0*/  IADD3 R28, P3, PT, R28, UR16, RZ ;  /* 0x000000101c1c7c10 */ /* 0x000fca000ff7e0ff */
[----:B------:R0:W-:Y:S04]  /*17c00*/  STL [R1+0x734], R28 ;  /* 0x0007341c01007387 */ /* 0x0001e80000100800 */
[----:B0-----:R-:W4:Y:S01]  /*17c10*/  LDL.LU R28, [R1+0x788] ;  /* 0x00078800011c7983 */ /* 0x001f220000300800 */
[----:B--2---:R-:W-:-:S05]  /*17c20*/  IADD3.X R22, PT, PT, R22, UR13, RZ, P2, !PT ;  /* 0x0000000d16167c10 */ /* 0x004fca00097fe4ff */
[----:B------:R0:W-:Y:S01]  /*17c30*/  STL [R1+0x700], R22 ;  /* 0x0007001601007387 */ /* 0x0001e20000100800 */
[----:B---3--:R-:W-:-:S03]  /*17c40*/  IADD3 R0, P2, PT, R0, UR16, RZ ;  /* 0x0000001000007c10 */ /* 0x008fc6000ff5e0ff */
[----:B0-----:R1:W5:Y:S04]  /*17c50*/  LDL.LU R22, [R1+0xad4] ;  /* 0x000ad40001167983 */ /* 0x0013680000300800 */
[----:B------:R0:W-:Y:S01]  /*17c60*/  STL [R1+0x73c], R0 ;  /* 0x00073c0001007387 */ /* 0x0001e20000100800 */
[----:B------:R-:W-:-:S03]  /*17c70*/  IADD3.X R23, PT, PT, R23, UR13, RZ, P1, !PT ;  /* 0x0000000d17177c10 */ /* 0x000fc60008ffe4ff */
[----:B0-----:R1:W5:Y:S04]  /*17c80*/  LDL.LU R0, [R1+0xad0] ;  /* 0x000ad00001007983 */ /* 0x0013680000300800 */
[----:B------:R0:W-:Y:S01]  /*17c90*/  STL [R1+0x708], R23 ;  /* 0x0007081701007387 */ /* 0x0001e20000100800 */
[----:B------:R-:W-:-:S03]  /*17ca0*/  IADD3 R29, P1, PT, R29, UR16, RZ ;  /* 0x000000101d1d7c10 */ /* 0x000fc6000ff3e0ff */
[----:B0-----:R1:W5:Y:S04]  /*17cb0*/  LDL.LU R23, [R1+0xacc] ;  /* 0x000acc0001177983 */ /* 0x0013680000300800 */
[----:B------:R0:W-:Y:S04]  /*17cc0*/  STL [R1+0x744], R29 ;  /* 0x0007441d01007387 */ /* 0x0001e80000100800 */
[----:B0-----:R-:W2:Y:S01]  /*17cd0*/  LDL.LU R29, [R1+0xac8] ;  /* 0x000ac800011d7983 */ /* 0x001ea20000300800 */
[----:B------:R-:W-:Y:S02]  /*17ce0*/  IADD3.X R12, PT, PT, R12, UR13, RZ, P0, !PT ;  /* 0x0000000d0c0c7c10 */ /* 0x000fe400087fe4ff */
[----:B------:R-:W-:-:S02]  /*17cf0*/  IADD3 R13, P0, PT, R13, UR16, RZ ;  /* 0x000000100d0d7c10 */ /* 0x000fc4000ff1e0ff */
[----:B------:R-:W-:Y:S02]  /*17d00*/  IADD3.X R14, PT, PT, R14, UR13, RZ, P4, !PT ;  /* 0x0000000d0e0e7c10 */ /* 0x000fe4000a7fe4ff */
[----:B------:R-:W-:Y:S01]  /*17d10*/  IADD3 R15, P4, PT, R15, UR16, RZ ;  /* 0x000000100f0f7c10 */ /* 0x000fe2000ff9e0ff */
[----:B------:R-:W-:Y:S01]  /*17d20*/  STL [R1+0x710], R12 ;  /* 0x0007100c01007387 */ /* 0x000fe20000100800 */
[----:B------:R-:W-:Y:S02]  /*17d30*/  IADD3.X R2, PT, PT, R2, UR13, RZ, P6, !PT ;  /* 0x0000000d02027c10 */ /* 0x000fe4000b7fe4ff */
[----:B------:R-:W-:Y:S01]  /*17d40*/  IADD3 R3, P6, PT, R3, UR16, RZ ;  /* 0x0000001003037c10 */ /* 0x000fe2000ffde0ff */
        /* <DEDUP_REMOVED lines=22> */
[----:B------:R-:W-:Y:S04]  /*17eb0*/  STL [R1+0x740], R10 ;  /* 0x0007400a01007387 */ /* 0x000fe80000100800 */
[----:B------:R-:W-:Y:S04]  /*17ec0*/  STL [R1+0x77c], R11 ;  /* 0x00077c0b01007387 */ /* 0x000fe80000100800 */
[----:B------:R-:W-:Y:S04]  /*17ed0*/  STL [R1+0x748], R16 ;  /* 0x0007481001007387 */ /* 0x000fe80000100800 */
[----:B------:R-:W-:Y:S01]  /*17ee0*/  STL [R1+0x784], R17 ;  /* 0x0007841101007387 */ /* 0x000fe20000100800 */
[----:B--2---:R-:W-:-:S05]  /*17ef0*/  IADD3.X R29, PT, PT, R29, UR13, RZ, P6, !PT ;  /* 0x0000000d1d1d7c10 */ /* 0x004fca000b7fe4ff */
[----:B------:R0:W-:Y:S04]  /*17f00*/  STL [R1+0x758], R29 ;  /* 0x0007581d01007387 */ /* 0x0001e80000100800 */
[----:B------:R-:W-:Y:S04]  /*17f10*/  STL [R1+0x750], R18 ;  /* 0x0007501201007387 */ /* 0x000fe80000100800 */
[----:B0-----:R-:W2:Y:S01]  /*17f20*/  LDL.LU R29, [R1+0xac4] ;  /* 0x000ac400011d7983 */ /* 0x001ea20000300800 */
[----:B------:R-:W-:Y:S02]  /*17f30*/  IADD3 R19, P4, PT, R19, UR16, RZ ;  /* 0x0000001013137c10 */ /* 0x000fe4000ff9e0ff */
[----:B------:R-:W-:-:S02]  /*17f40*/  IADD3 R20, P6, PT, R20, UR16, RZ ;  /* 0x0000001014147c10 */ /* 0x000fc4000ffde0ff */
[----:B------:R-:W-:Y:S02]  /*17f50*/  IADD3.X R21, PT, PT, R21, UR13, RZ, P5, !PT ;  /* 0x0000000d15157c10 */ /* 0x000fe4000affe4ff */
[----:B----4-:R-:W-:Y:S01]  /*17f60*/  IADD3.X R27, PT, PT, R27, UR13, RZ, P3, !PT ;  /* 0x0000000d1b1b7c10 */ /* 0x010fe20009ffe4ff */
[----:B------:R-:W-:Y:S01]  /*17f70*/  STL [R1+0x78c], R19 ;  /* 0x00078c1301007387 */ /* 0x000fe20000100800 */
[----:B------:R-:W-:Y:S02]  /*17f80*/  IADD3.X R26, PT, PT, R26, UR13, RZ, P2, !PT ;  /* 0x0000000d1a1a7c10 */ /* 0x000fe400097fe4ff */
[----:B------:R-:W-:Y:S01]  /*17f90*/  IADD3.X R25, PT, PT, R25, UR13, RZ, P1, !PT ;  /* 0x0000000d19197c10 */ /* 0x000fe20008ffe4ff */
[----:B------:R-:W-:Y:S04]  /*17fa0*/  STL [R1+0x794], R20 ;  /* 0x0007941401007387 */ /* 0x000fe80000100800 */
[----:B------:R-:W-:Y:S04]  /*17fb0*/  STL [R1+0x760], R21 ;  /* 0x0007601501007387 */ /* 0x000fe80000100800 */
[----:B------:R-:W-:Y:S04]  /*17fc0*/  STL [R1+0x768], R27 ;  /* 0x0007681b01007387 */ /* 0x000fe80000100800 */
[----:B------:R-:W-:Y:S04]  /*17fd0*/  STL [R1+0x770], R26 ;  /* 0x0007701a01007387 */ /* 0x000fe80000100800 */
[----:B------:R-:W-:Y:S01]  /*17fe0*/  STL [R1+0x778], R25 ;  /* 0x0007781901007387 */ /* 0x000fe20000100800 */
[----:B------:R-:W-:-:S02]  /*17ff0*/  IADD3.X R24, PT, PT, R24, UR13, RZ, P0, !PT ;  /* 0x0000000d18187c10 */ /* 0x000fc400087fe4ff */
[----:B------:R-:W-:Y:S01]  /*18000*/  IADD3.X R28, PT, PT, R28, UR13, RZ, P4, !PT ;  /* 0x0000000d1c1c7c10 */ /* 0x000fe2000a7fe4ff */
[----:B------:R-:W-:-:S04]  /*18010*/  UIADD3 UR6, UPT, UPT, UR6, -0x1, URZ ;  /* 0xffffffff06067890 */ /* 0x000fc8000fffe0ff */
[----:B------:R-:W-:Y:S02]  /*18020*/  UISETP.NE.U32.AND UP0, UPT, UR6, URZ, UPT ;  /* 0x000000ff0600728c */ /* 0x000fe4000bf05070 */
[----:B------:R-:W-:-:S04]  /*18030*/  UIADD3 UR10, UP1, UPT, UR7, UR10, URZ ;  /* 0x0000000a070a7290 */ /* 0x000fc8000ff3e0ff */
[----:B------:R-:W-:Y:S01]  /*18040*/  ULEA.HI.X.SX32 UR11, UR7, UR11, 0x1, UP1 ;  /* 0x0000000b070b7291 */ /* 0x000fe200088f0eff */
[----:B--2---:R-:W-:-:S05]  /*18050*/  IADD3.X R29, PT, PT, R29, UR13, RZ, P6, !PT ;  /* 0x0000000d1d1d7c10 */ /* 0x004fca000b7fe4ff */
[----:B------:R0:W-:Y:S02]  /*18060*/  STL [R1+0x790], R29 ;  /* 0x0007901d01007387 */ /* 0x0001e40000100800 */
[----:B0-----:R-:W0:Y:S02]  /*18070*/  S2R R29, SR_TID.X ;  /* 0x00000000001d7919 */ /* 0x001e240000002100 */
[----:B------:R1:W-:Y:S04]  /*18080*/  STL [R1+0x780], R24 ;  /* 0x0007801801007387 */ /* 0x0003e80000100800 */
[----:B------:R1:W-:Y:S01]  /*18090*/  STL [R1+0x788], R28 ;  /* 0x0007881c01007387 */ /* 0x0003e20000100800 */
[----:B0-----:R-:W-:Y:S01]  /*180a0*/  LOP3.LUT R29, R29, 0x1f, RZ, 0xc0, !PT ;  /* 0x0000001f1d1d7812 */ /* 0x001fe200078ec0ff */
[----:B-1----:R-:W-:Y:S06]  /*180b0*/  BRA.U UP0, `(.L_x_1) ;  /* 0xffffff1d00f07547 */ /* 0x002fec000b83ffff */
.L_x_0:
[----:B-----5:R-:W2:Y:S01]  /*180c0*/  LDL.LU R0, [R1+0x60] ;  /* 0x0000600001007983 */ /* 0x020ea20000300800 */
[----:B------:R-:W0:Y:S03]  /*180d0*/  LDCU UR4, c[0x0][0x39c] ;  /* 0x00007380ff0477ac */ /* 0x000e260008000800 */
[----:B------:R-:W2:Y:S01]  /*180e0*/  LDL.LU R24, [R1+0x64] ;  /* 0x0000640001187983 */ /* 0x000ea20000300800 */
[----:B------:R-:W1:Y:S03]  /*180f0*/  LDCU.64 UR26, c[0x0][0x398] ;  /* 0x00007300ff1a77ac */ /* 0x000e660008000a00 */
[----:B------:R-:W4:Y:S01]  /*18100*/  LDL.LU R23, [R1+0x68] ;  /* 0x0000680001177983 */ /* 0x000f220000300800 */
[----:B------:R-:W3:Y:S03]  /*18110*/  LDCU UR5, c[0x0][0x39c] ;  /* 0x00007380ff0577ac */ /* 0x000ee60008000800 */
[----:B------:R-:W4:Y:S01]  /*18120*/  LDL.LU R28, [R1+0x6c] ;  /* 0x00006c00011c7983 */ /* 0x000f220000300800 */
[----:B------:R-:W0:Y:S01]  /*18130*/  LDCU UR6, c[0x0][0x39c] ;  /* 0x00007380ff0677ac */ /* 0x000e220008000800 */
[----:B------:R-:W0:Y:S01]  /*18140*/  S2R R3, SR_CgaCtaId ;  /* 0x0000000000037919 */ /* 0x000e220000008800 */
[----:B------:R-:W0:Y:S01]  /*18150*/  LDCU.64 UR16, c[0x0][0x398] ;  /* 0x00007300ff1077ac */ /* 0x000e220008000a00 */
[----:B------:R-:W0:Y:S01]  /*18160*/  S2R R2, SR_TID.X ;  /* 0x0000000000027919 */ /* 0x000e220000002100 */
[----:B------:R-:W0:Y:S01]  /*18170*/  LDCU UR7, c[0x0][0x3b8] ;  /* 0x00007700ff0777ac */ /* 0x000e220008000800 */
[----:B------:R-:W3:Y:S01]  /*18180*/  LDL.LU R29, [R1+0xa4] ;  /* 0x0000a400011d7983 */ /* 0x000ee20000300800 */
[----:B------:R-:W0:Y:S03]  /*18190*/  LDCU.64 UR10, c[0x0][0x390] ;  /* 0x00007200ff0a77ac */ /* 0x000e260008000a00 */
[----:B------:R-:W3:Y:S01]  /*181a0*/  LDL.LU R22, [R1+0xa8] ;  /* 0x0000a80001167983 */ /* 0x000ee20000300800 */
[----:B------:R-:W0:Y:S03]  /*181b0*/  LDCU.64 UR28, c[0x0][0x398] ;  /* 0x00007300ff1c77ac */ /* 0x000e260008000a00 */
[----:B------:R-:W3:Y:S01]  /*181c0*/  LDL.LU R27, [R1+0xac] ;  /* 0x0000ac00011b7983 */ /* 0x000ee20000300800 */
[----:B------:R-:W0:Y:S03]  /*181d0*/  LDCU.64 UR12, c[0x0][0x390] ;  /* 0x00007200ff0c77ac */ /* 0x000e260008000a00 */
[----:B------:R-:W3:Y:S01]  /*181e0*/  LDL.LU R26, [R1+0xc0] ;  /* 0x0000c000011a7983 */ /* 0x000ee20000300800 */
[----:B------:R-:W0:Y:S03]  /*181f0*/  LDCU UR14, c[0x0][0x3b8] ;  /* 0x00007700ff0e77ac */ /* 0x000e260008000800 */
[----:B------:R-:W3:Y:S01]  /*18200*/  LDL.LU R25, [R1+0xc4] ;  /* 0x0000c40001197983 */ /* 0x000ee20000300800 */
[----:B------:R-:W0:Y:S03]  /*18210*/  LDCU UR15, c[0x0][0x39c] ;  /* 0x00007380ff0f77ac */ /* 0x000e260008000800 */
[----:B------:R-:W3:Y:S01]  /*18220*/  LDL.LU R21, [R1+0xc8] ;  /* 0x0000c80001157983 */ /* 0x000ee20000300800 */
[----:B------:R-:W0:Y:S03]  /*18230*/  LDCU UR18, c[0x0][0x3b8] ;  /* 0x00007700ff1277ac */ /* 0x000e260008000800 */
[----:B------:R-:W3:Y:S01]  /*18240*/  LDL.LU R20, [R1+0xcc] ;  /* 0x0000cc0001147983 */ /* 0x000ee20000300800 */
[----:B------:R-:W0:Y:S03]  /*18250*/  LDCU UR24, c[0x0][0x3b8] ;  /* 0x00007700ff1877ac */ /* 0x000e260008000800 */
[----:B------:R-:W3:Y:S01]  /*18260*/  LDL.LU R19, [R1+0xe0] ;  /* 0x0000e00001137983 */ /* 0x000ee20000300800 */
[----:B------:R-:W0:Y:S03]  /*18270*/  LDCU.64 UR22, c[0x0][0x398] ;  /* 0x00007300ff1677ac */ /* 0x000e260008000a00 */
[----:B---3--:R-:W3:Y:S01]  /*18280*/  LDL.LU R18, [R1+0xe4] ;  /* 0x0000e40001127983 */ /* 0x008ee20000300800 */
[----:B------:R-:W0:Y:S03]  /*18290*/  LDCU.64 UR20, c[0x0][0x398] ;  /* 0x00007300ff1477ac */ /* 0x000e260008000a00 */
        /* <DEDUP_REMOVED lines=14> */
[----:B--2---:R-:W-:-:S02]  /*18380*/  F2FP.SATFINITE.E5M2.F32.PACK_AB_MERGE_C R24, R24, R0, RZ ;  /* 0x000000001818723e */ /* 0x004fc400048060ff */
[----:B------:R-:W-:-:S03]  /*18390*/  MOV R0, 0x400 ;  /* 0x0000040000007802 */ /* 0x000fc60000000f00 */
[----:B------:R2:W-:Y:S01]  /*183a0*/  STL [R1+0xb48], R24 ;  /* 0x000b481801007387 */ /* 0x0005e20000100800 */
[----:B0-----:R-:W-:Y:S02]  /*183b0*/  LEA R0, R3, R0, 0x18 ;  /* 0x0000000003007211 */ /* 0x001fe400078ec0ff */
[----:B----4-:R-:W-:Y:S02]  /*183c0*/  F2FP.SATFINITE.E5M2.F32.PACK_AB_MERGE_C R23, R28, R23, RZ ;  /* 0x000000171c17723e */ /* 0x010fe400048060ff */
[C---:B------:R-:W-:Y:S02]  /*183d0*/  LOP3.LUT R28, R2.reuse, 0x20, RZ, 0xc0, !PT ;  /* 0x00000020021c7812 */ /* 0x040fe400078ec0ff */
[----:B------:R-:W-:-:S03]  /*183e0*/  LOP3.LUT R3, R2, 0x3f, RZ, 0xc0, !PT ;  /* 0x0000003f02037812 */ /* 0x000fc600078ec0ff */
[--C-:B------:R-:W-:Y:S01]  /*183f0*/  IMAD R28, R28, 0x20, R0.reuse ;  /* 0x000000201c1c7824 */ /* 0x100fe200078e0200 */
[----:B--2---:R-:W2:Y:S01]  /*18400*/  LDL.LU R24, [R1+0xa0] ;  /* 0x0000a00001187983 */ /* 0x004ea20000300800 */
[----:B------:R-:W-:Y:S01]  /*18410*/  IMAD R0, R3, 0x10, R0 ;  /* 0x0000001003007824 */ /* 0x000fe200078e0200 */
[----:B------:R-:W-:Y:S02]  /*18420*/  LOP3.LUT R2, R2, 0x1f, RZ, 0xc0, !PT ;  /* 0x0000001f02027812 */ /* 0x000fe400078ec0ff */
[----:B------:R0:W-:Y:S03]  /*18430*/  STL [R1+0xb4c], R23 ;  /* 0x000b4c1701007387 */ /* 0x0001e60000100800 */
[----:B------:R-:W-:Y:S01]  /*18440*/  IMAD R28, R2, 0x10, R28 ;  /* 0x00000010021c7824 */ /* 0x000fe200078e021c */
[----:B0-----:R-:W4:Y:S04]  /*18450*/  LDL.LU R23, [R1+0x8c] ;  /* 0x00008c0001177983 */ /* 0x001f280000300800 */
[----:B------:R-:W2:Y:S04]  /*18460*/  LDL.LU R3, [R1+0x84] ;  /* 0x0000840001037983 */ /* 0x000ea80000300800 */
[----:B------:R0:W-:Y:S04]  /*18470*/  STL [R1+0x430], R0 ;  /* 0x0004300001007387 */ /* 0x0001e80000100800 */
[----:B0-----:R-:W4:Y:S04]  /*18480*/  LDL.LU R0, [R1+0x88] ;  /* 0x0000880001007983 */ /* 0x001f280000300800 */
[----:B------:R-:W2:Y:S04]  /*18490*/  LDL.LU R2, [R1+0x80] ;  /* 0x0000800001027983 */ /* 0x000ea80000300800 */
[----:B------:R-:W-:Y:S01]  /*184a0*/  STL [R1+0xb38], R28 ;  /* 0x000b381c01007387 */ /* 0x000fe20000100800 */
[----:B------:R-:W-:Y:S01]  /*184b0*/  BAR.SYNC.DEFER_BLOCKING 0x0 ;  /* 0x0000000000007b1d */ /* 0x000fe20000010000 */
[----:B----4-:R-:W-:-:S02]  /*184c0*/  F2FP.SATFINITE.E5M2.F32.PACK_AB_MERGE_C R0, R23, R0, RZ ;  /* 0x000000001700723e */ /* 0x010fc400048060ff */
[----:B--2---:R-:W-:Y:S02]  /*184d0*/  F2FP.SATFINITE.E5M2.F32.PACK_AB_MERGE_C R2, R3, R2, RZ ;  /* 0x000000020302723e */ /* 0x004fe400048060ff */
[----:B------:R-:W-:-:S03]  /*184e0*/  F2FP.SATFINITE.E5M2.F32.PACK_AB_MERGE_C R3, R29, R24, RZ ;  /* 0x000000181d03723e */ /* 0x000fc600048060ff */
[----:B------:R0:W-:Y:S04]  /*184f0*/  STL [R1+0x438], R2 ;  /* 0x0004380201007387 */ /* 0x0001e80000100800 */
[----:B------:R2:W-:Y:S04]  /*18500*/  STL [R1+0x434], R0 ;  /* 0x0004340001007387 */ /* 0x0005e80000100800 */
[----:B------:R4:W-:Y:S01]  /*18510*/  STL [R1+0x440], R3 ;  /* 0x0004400301007387 */ /* 0x0009e20000100800 */
[----:B0-----:R-:W-:Y:S02]  /*18520*/  F2FP.SATFINITE.E5M2.F32.PACK_AB_MERGE_C R2, R27, R22, RZ ;  /* 0x000000161b02723e */ /* 0x001fe400048060ff */
[----:B--2---:R-:W-:-:S03]  /*18530*/  F2FP.SATFINITE.E5M2.F32.PACK_AB_MERGE_C R0, R25, R26, RZ ;  /* 0x0000001a1900723e */ /* 0x004fc600048060ff */
[----:B------:R3:W-:Y:S01]  /*18540*/  STL [R1+0x43c], R2 ;  /* 0x00043c0201007387 */ /* 0x0007e20000100800 */
[----:B----4-:R-:W-:-:S03]  /*18550*/  F2FP.SATFINITE.E5M2.F32.PACK_AB_MERGE_C R3, R20, R21, RZ ;  /* 0x000000151403723e */ /* 0x010fc600048060ff */
[----:B------:R0:W-:Y:S04]  /*18560*/  STL [R1+0x448], R0 ;  /* 0x0004480001007387 */ /* 0x0001e80000100800 */
[----:B------:R2:W-:Y:S01]  /*18570*/  STL [R1+0x444], R3 ;  /* 0x0004440301007387 */ /* 0x0005e20000100800 */
[----:B---3--:R-:W-:Y:S02]  /*18580*/  F2FP.SATFINITE.E5M2.F32.PACK_AB_MERGE_C R2, R18, R19, RZ ;  /* 0x000000131202723e */ /* 0x008fe400048060ff */
[----:B0-----:R-:W-:-:S03]  /*18590*/  F2FP.SATFINITE.E5M2.F32.PACK_AB_MERGE_C R0, R16, R17, RZ ;  /* 0x000000111000723e */ /* 0x001fc600048060ff */
[----:B------:R0:W-:Y:S01]  /*185a0*/  STL [R1+0x450], R2 ;  /* 0x0004500201007387 */ /* 0x0001e20000100800 */
[----:B--2---:R-:W-:-:S03]  /*185b0*/  F2FP.SATFINITE.E5M2.F32.PACK_AB_MERGE_C R3, R14, R15, RZ ;  /* 0x0000000f0e03723e */ /* 0x004fc600048060ff */
[----:B------:R2:W-:Y:S04]  /*185c0*/  STL [R1+0x44c], R0 ;  /* 0x00044c0001007387 */ /* 0x0005e80000100800 */
[----:B------:R3:W-:Y:S01]  /*185d0*/  STL [R1+0x458], R3 ;  /* 0x0004580301007387 */ /* 0x0007e20000100800 */
[----:B0-----:R-:W-:Y:S02]  /*185e0*/  F2FP.SATFINITE.E5M2.F32.PACK_AB_MERGE_C R2, R12, R13, RZ ;  /* 0x0000000d0c02723e */ /* 0x001fe400048060ff */
[----:B--2---:R-:W-:-:S03]  /*185f0*/  F2FP.SATFINITE.E5M2.F32.PACK_AB_MERGE_C R0, R10, R11, RZ ;  /* 0x0000000b0a00723e */ /* 0x004fc600048060ff */
[----:B------:R0:W-:Y:S01]  /*18600*/  STL [R1+0x454], R2 ;  /* 0x0004540201007387 */ /* 0x0001e20000100800 */
[----:B---3--:R-:W-:-:S03]  /*18610*/  F2FP.SATFINITE.E5M2.F32.PACK_AB_MERGE_C R3, R8, R9, RZ ;  /* 0x000000090803723e */ /* 0x008fc600048060ff */
[----:B------:R2:W-:Y:S04]  /*18620*/  STL [R1+0x424], R0 ;  /* 0x0004240001007387 */ /* 0x0005e80000100800 */
[----:B------:R-:W-:Y:S01]  /*18630*/  STL [R1+0x420], R3 ;  /* 0x0004200301007387 */ /* 0x000fe20000100800 */
[----:B0-----:R-:W-:-:S03]  /*18640*/  F2FP.SATFINITE.E5M2.F32.PACK_AB_MERGE_C R2, R6, R7, RZ ;  /* 0x000000070602723e */ /* 0x001fc600048060ff */
[----:B------:R-:W3:Y:S01]  /*18650*/  LDL.LU R28, [R1+0x3a4] ;  /* 0x0003a400011c7983 */ /* 0x000ee20000300800 */
[----:B--2---:R-:W-:-:S03]  /*18660*/  F2FP.SATFINITE.E5M2.F32.PACK_AB_MERGE_C R0, R4, R5, RZ ;  /* 0x000000050400723e */ /* 0x004fc600048060ff */
        /* <DEDUP_REMOVED lines=34> */
[----:B------:R-:W3:Y:S04]  /*18890*/  LDL.LU R2, [R1+0x3a8] ;  /* 0x0003a80001027983 */ /* 0x000ee80000300800 */
[----:B---3--:R0:W-:Y:S04]  /*188a0*/  STL [R1+0xc8c], R2 ;  /* 0x000c8c0201007387 */ /* 0x0081e80000100800 */
[----:B0-----:R-:W3:Y:S04]  /*188b0*/  LDL.LU R2, [R1+0x3a0] ;  /* 0x0003a00001027983 */ /* 0x001ee80000300800 */
        /* <DEDUP_REMOVED lines=31> */
[----:B0-----:R-:W2:Y:S04]  /*18ab0*/  LDL.LU R2, [R1+0x410] ;  /* 0x0004100001027983 */ /* 0x001ea80000300800 */
[----:B------:R-:W3:Y:S04]  /*18ac0*/  LDL.LU R3, [R1+0x3ac] ;  /* 0x0003ac0001037983 */ /* 0x000ee80000300800 */
[----:B------:R-:W4:Y:S04]  /*18ad0*/  LDL.LU R0, [R1+0x390] ;  /* 0x0003900001007983 */ /* 0x000f280000300800 */
[----:B------:R-:W4:Y:S04]  /*18ae0*/  LDL.LU R23, [R1+0x394] ;  /* 0x0003940001177983 */ /* 0x000f280000300800 */
        /* <DEDUP_REMOVED lines=24> */
[----:B--2---:R-:W-:-:S03]  /*18c70*/  F2FP.SATFINITE.E5M2.F32.PACK_AB_MERGE_C R28, R28, R2, RZ ;  /* 0x000000021c1c723e */ /* 0x004fc600048060ff */
[----:B------:R-:W2:Y:S04]  /*18c80*/  LDL.LU R2, [R1+0xd0c] ;  /* 0x000d0c0001027983 */ /* 0x000ea80000300800 */
[----:B------:R0:W-:Y:S04]  /*18c90*/  STL [R1+0xac], R28 ;  /* 0x0000ac1c01007387 */ /* 0x0001e80000100800 */
[----:B0-----:R-:W2:Y:S02]  /*18ca0*/  LDL.LU R28, [R1+0xd08] ;  /* 0x000d0800011c7983 */ /* 0x001ea40000300800 */
[----:B--2---:R-:W-:-:S02]  /*18cb0*/  F2FP.SATFINITE.E5M2.F32.PACK_AB_MERGE_C R28, R28, R2, RZ ;  /* 0x000000021c1c723e */ /* 0x004fc400048060ff */
        /* <DEDUP_REMOVED lines=60> */
[----:B------:R-:W3:Y:S01]  /*19080*/  LDL.LU R2, [R1+0xc8c] ;  /* 0x000c8c0001027983 */ /* 0x000ee20000300800 */
[----:B----4-:R-:W-:-:S03]  /*19090*/  F2FP.SATFINITE.E5M2.F32.PACK_AB_MERGE_C R0, R23, R0, RZ ;  /* 0x000000001700723e */ /* 0x010fc600048060ff */
[----:B------:R-:W-:Y:S01]  /*190a0*/  STL [R1+0x80], R28 ;  /* 0x0000801c01007387 */ /* 0x000fe20000100800 */
[----:B---3--:R-:W-:Y:S02]  /*190b0*/  F2FP.SATFINITE.E5M2.F32.PACK_AB_MERGE_C R2, R3, R2, RZ ;  /* 0x000000020302723e */ /* 0x008fe400048060ff */
[----:B------:R-:W-:-:S03]  /*190c0*/  F2FP.SATFINITE.E5M2.F32.PACK_AB_MERGE_C R3, R29, R24, RZ ;  /* 0x000000181d03723e */ /* 0x000fc600048060ff */
[----:B------:R0:W-:Y:S04]  /*190d0*/  STL [R1+0x6c], R2 ;  /* 0x00006c0201007387 */ /* 0x0001e80000100800 */
[----:B------:R2:W-:Y:S04]  /*190e0*/  STL [R1+0xcc], R0 ;  /* 0x0000cc0001007387 */ /* 0x0005e80000100800 */
[----:B------:R3:W-:Y:S01]  /*190f0*/  STL [R1+0xc8], R3 ;  /* 0x0000c80301007387 */ /* 0x0007e20000100800 */
[----:B0-----:R-:W-:Y:S02]  /*19100*/  F2FP.SATFINITE.E5M2.F32.PACK_AB_MERGE_C R2, R27, R22, RZ ;  /* 0x000000161b02723e */ /* 0x001fe400048060ff */
[----:B--2---:R-:W-:-:S03]  /*19110*/  F2FP.SATFINITE.E5M2.F32.PACK_AB_MERGE_C R0, R25, R26, RZ ;  /* 0x0000001a1900723e */ /* 0x004fc600048060ff */
[----:B------:R0:W-:Y:S01]  /*19120*/  STL [R1+0x154], R2 ;  /* 0x0001540201007387 */ /* 0x0001e20000100800 */
[----:B---3--:R-:W-:-:S03]  /*19130*/  F2FP.SATFINITE.E5M2.F32.PACK_AB_MERGE_C R3, R20, R21, RZ ;  /* 0x000000151403723e */ /* 0x008fc600048060ff */
        /* <DEDUP_REMOVED lines=13> */
[----:B------:R-:W-:Y:S04]  /*19210*/  STL [R1+0x344], R3 ;  /* 0x0003440301007387 */ /* 0x000fe80000100800 */
[----:B------:R-:W3:Y:S01]  /*19220*/  LDL.LU R28, [R1+0x2d4] ;  /* 0x0002d400011c7983 */ /* 0x000ee20000300800 */
[----:B0-----:R-:W-:Y:S02]  /*19230*/  F2FP.SATFINITE.E5M2.F32.PACK_AB_MERGE_C R2, R6, R7, RZ ;  /* 0x000000070602723e */ /* 0x001fe400048060ff */
        /* <DEDUP_REMOVED lines=138> */
[----:B------:R-:W2:Y:S01]  /*19ae0*/  LDL.LU R2, [R1+0xc20] ;  /* 0x000c200001027983 */ /* 0x000ea20000300800 */
[----:B---3--:R-:W-:-:S03]  /*19af0*/  F2FP.SATFINITE.E5M2.F32.PACK_AB_MERGE_C R22, R27, R22, RZ ;  /* 0x000000161b16723e */ /* 0x008fc600048060ff */
[----:B------:R0:W-:Y:S01]  /*19b00*/  STL [R1+0x2d4], R28 ;  /* 0x0002d41c01007387 */ /* 0x0001e20000100800 */
[----:B------:R-:W-:Y:S02]  /*19b10*/  F2FP.SATFINITE.E5M2.F32.PACK_AB_MERGE_C R21, R21, R26, RZ ;  /* 0x0000001a1515723e */ /* 0x000fe400048060ff */
[----:B0-----:R-:W-:Y:S02]  /*19b20*/  F2FP.SATFINITE.E5M2.F32.PACK_AB_MERGE_C R28, R18, R19, RZ ;  /* 0x00000013121c723e */ /* 0x001fe400048060ff */
[----:B--2---:R-:W-:Y:S02]  /*19b30*/  F2FP.SATFINITE.E5M2.F32.PACK_AB_MERGE_C R3, R3, R2, RZ ;  /* 0x000000020303723e */ /* 0x004fe400048060ff */
[----:B----4-:R-:W-:Y:S02]  /*19b40*/  F2FP.SATFINITE.E5M2.F32.PACK_AB_MERGE_C R2, R23, R0, RZ ;  /* 0x000000001702723e */ /* 0x010fe400048060ff */
[----:B------:R-:W-:Y:S01]  /*19b50*/  F2FP.SATFINITE.E5M2.F32.PACK_AB_MERGE_C R0, R29, R24, RZ ;  /* 0x000000181d00723e */ /* 0x000fe200048060ff */
[----:B------:R-:W-:Y:S04]  /*19b60*/  STL [R1+0x2d0], R3 ;  /* 0x0002d00301007387 */ /* 0x000fe80000100800 */
[----:B------:R-:W-:Y:S04]  /*19b70*/  STL [R1+0x2dc], R2 ;  /* 0x0002dc0201007387 */ /* 0x000fe80000100800 */
[----:B------:R-:W-:Y:S04]  /*19b80*/  STL [R1+0xb50], R22 ;  /* 0x000b501601007387 */ /* 0x000fe80000100800 */
[----:B------:R0:W-:Y:S04]  /*19b90*/  STL [R1+0x2d8], R0 ;  /* 0x0002d80001007387 */ /* 0x0001e80000100800 */
[----:B------:R-:W-:Y:S01]  /*19ba0*/  STL [R1+0xb54], R21 ;  /* 0x000b541501007387 */ /* 0x000fe20000100800 */
[----:B0-----:R-:W-:-:S03]  /*19bb0*/  F2FP.SATFINITE.E5M2.F32.PACK_AB_MERGE_C R0, R20, R25, RZ ;  /* 0x000000191400723e */ /* 0x001fc600048060ff */
[----:B------:R-:W-:Y:S01]  /*19bc0*/  STL [R1+0xb44], R28 ;  /* 0x000b441c01007387 */ /* 0x000fe20000100800 */
[----:B------:R-:W-:-:S03]  /*19bd0*/  F2FP.SATFINITE.E5M2.F32.PACK_AB_MERGE_C R3, R14, R15, RZ ;  /* 0x0000000f0e03723e */ /* 0x000fc600048060ff */
[----:B------:R0:W-:Y:S01]  /*19be0*/  STL [R1+0x24], R0 ;  /* 0x0000240001007387 */ /* 0x0001e20000100800 */
[----:B------:R-:W-:Y:S02]  /*19bf0*/  F2FP.SATFINITE.E5M2.F32.PACK_AB_MERGE_C R2, R12, R13, RZ ;  /* 0x0000000d0c02723e */ /* 0x000fe400048060ff */
[----:B0-----:R-:W-:-:S05]  /*19c00*/  F2FP.SATFINITE.E5M2.F32.PACK_AB_MERGE_C R0, R16, R17, RZ ;  /* 0x000000111000723e */ /* 0x001fca00048060ff */
[----:B------:R0:W-:Y:S04]  /*19c10*/  STL [R1+0x8c], R0 ;  /* 0x00008c0001007387 */ /* 0x0001e80000100800 */
[----:B------:R2:W-:Y:S01]  /*19c20*/  STL [R1+0x88], R3 ;  /* 0x0000880301007387 */ /* 0x0005e20000100800 */
[----:B0-----:R-:W-:-:S03]  /*19c30*/  F2FP.SATFINITE.E5M2.F32.PACK_AB_MERGE_C R0, R10, R11, RZ ;  /* 0x0000000b0a00723e */ /* 0x001fc600048060ff */
[----:B------:R0:W-:Y:S01]  /*19c40*/  STL [R1+0xe4], R2 ;  /* 0x0000e40201007387 */ /* 0x0001e20000100800 */
[----:B--2---:R-:W-:-:S03]  /*19c50*/  F2FP.SATFINITE.E5M2.F32.PACK_AB_MERGE_C R3, R8, R9, RZ ;  /* 0x000000090803723e */ /* 0x004fc600048060ff */
        /* <DEDUP_REMOVED lines=45> */
[----:B------:R-:W4:Y:S04]  /*19f30*/  LDL.LU R22, [R1+0x218] ;  /* 0x0002180001167983 */ /* 0x000f280000300800 */
[----:B----4-:R0:W-:Y:S04]  /*19f40*/  STL [R1+0xbcc], R22 ;  /* 0x000bcc1601007387 */ /* 0x0101e80000100800 */
[----:B0-----:R-:W4:Y:S04]  /*19f50*/  LDL.LU R22, [R1+0x220] ;  /* 0x0002200001167983 */ /* 0x001f280000300800 */
[----:B----4-:R0:W-:Y:S04]  /*19f60*/  STL [R1+0xbd4], R22 ;  /* 0x000bd41601007387 */ /* 0x0101e80000100800 */
[----:B0-----:R-:W4:Y:S04]  /*19f70*/  LDL.LU R22, [R1+0x238] ;  /* 0x0002380001167983 */ /* 0x001f280000300800 */
[----:B----4-:R0:W-:Y:S04]  /*19f80*/  STL [R1+0xbdc], R22 ;  /* 0x000bdc1601007387 */ /* 0x0101e80000100800 */
[----:B0-----:R-:W4:Y:S04]  /*19f90*/  LDL.LU R22, [R1+0x230] ;  /* 0x0002300001167983 */ /* 0x001f280000300800 */
[----:B----4-:R0:W-:Y:S04]  /*19fa0*/  STL [R1+0xbe4], R22 ;  /* 0x000be41601007387 */ /* 0x0101e80000100800 */
[----:B0-----:R-:W4:Y:S01]  /*19fb0*/  LDL.LU R22, [R1+0x248] ;  /* 0x0002480001167983 */ /* 0x001f220000300800 */
[----:B--2---:R-:W-:-:S03]  /*19fc0*/  F2FP.SATFINITE.E5M2.F32.PACK_AB_MERGE_C R28, R28, R25, RZ ;  /* 0x000000191c1c723e */ /* 0x004fc600048060ff */
[----:B----4-:R0:W-:Y:S04]  /*19fd0*/  STL [R1+0xbec], R22 ;  /* 0x000bec1601007387 */ /* 0x0101e80000100800 */
[----:B0-----:R-:W2:Y:S04]  /*19fe0*/  LDL.LU R22, [R1+0x240] ;  /* 0x0002400001167983 */ /* 0x001ea80000300800 */
[----:B------:R-:W4:Y:S04]  /*19ff0*/  LDL.LU R2, [R1+0x21c] ;  /* 0x00021c0001027983 */ /* 0x000f280000300800 */
        /* <DEDUP_REMOVED lines=44> */
[----:B------:R-:W3:Y:S04]  /*1a2c0*/  LDL.LU R25, [R1+0xbf4] ;  /* 0x000bf40001197983 */ /* 0x000ee80000300800 */
[----:B------:R0:W-:Y:S04]  /*1a2d0*/  STL [R1+0xb58], R28 ;  /* 0x000b581c01007387 */ /* 0x0001e80000100800 */
[----:B0-----:R-:W2:Y:S01]  /*1a2e0*/  LDL.LU R28, [R1+0x210] ;  /* 0x00021000011c7983 */ /* 0x001ea20000300800 */
[----:B---3--:R-:W-:-:S03]  /*1a2f0*/  F2FP.SATFINITE.E5M2.F32.PACK_AB_MERGE_C R25, R25, R21, RZ ;  /* 0x000000151919723e */ /* 0x008fc600048060ff */
[----:B------:R-:W3:Y:S04]  /*1a300*/  LDL.LU R21, [R1+0xbf0] ;  /* 0x000bf00001157983 */ /* 0x000ee80000300800 */
[----:B------:R0:W-:Y:S04]  /*1a310*/  STL [R1+0xb5c], R25 ;  /* 0x000b5c1901007387 */ /* 0x0001e80000100800 */
[----:B0-----:R-:W2:Y:S01]  /*1a320*/  LDL.LU R25, [R1+0x22c] ;  /* 0x00022c0001197983 */ /* 0x001ea20000300800 */
[----:B---3--:R-:W-:-:S03]  /*1a330*/  F2FP.SATFINITE.E5M2.F32.PACK_AB_MERGE_C R21, R21, R22, RZ ;  /* 0x000000161515723e */ /* 0x008fc600048060ff */
[----:B------:R-:W3:Y:S04]  /*1a340*/  LDL.LU R22, [R1+0xbec] ;  /* 0x000bec0001167983 */ /* 0x000ee80000300800 */
[----:B------:R0:W-:Y:S04]  /*1a350*/  STL [R1+0x18], R21 ;  /* 0x0000181501007387 */ /* 0x0001e80000100800 */
[----:B0-----:R-:W3:Y:S02]  /*1a360*/  LDL.LU R21, [R1+0xbe8] ;  /* 0x000be80001157983 */ /* 0x001ee40000300800 */
[----:B---3--:R-:W-:-:S02]  /*1a370*/  F2FP.SATFINITE.E5M2.F32.PACK_AB_MERGE_C R21, R21, R22, RZ ;  /* 0x000000161515723e */ /* 0x008fc400048060ff */
        /* <DEDUP_REMOVED lines=12> */
[----:B------:R-:W4:Y:S04]  /*1a440*/  LDL.LU R22, [R1+0xbcc] ;  /* 0x000bcc0001167983 */ /* 0x000f280000300800 */
[----:B------:R0:W-:Y:S04]  /*1a450*/  STL [R1+0xa0], R21 ;  /* 0x0000a01501007387 */ /* 0x0001e80000100800 */
[----:B0-----:R-:W2:Y:S02]  /*1a460*/  LDL.LU R21, [R1+0xbc8] ;  /* 0x000bc80001157983 */ /* 0x001ea40000300800 */
[----:B--2---:R-:W-:-:S02]  /*1a470*/  F2FP.SATFINITE.E5M2.F32.PACK_AB_MERGE_C R25, R25, R21, RZ ;  /* 0x000000151919723e */ /* 0x004fc400048060ff */
[----:B------:R-:W2:Y:S01]  /*1a480*/  LDL.LU R21, [R1+0xbc4] ;  /* 0x000bc40001157983 */ /* 0x000ea20000300800 */
[----:B------:R-:W-:-:S03]  /*1a490*/  F2FP.SATFINITE.E5M2.F32.PACK_AB_MERGE_C R3, R0, R3, RZ ;  /* 0x000000030003723e */ /* 0x000fc600048060ff */
[----:B------:R2:W-:Y:S01]  /*1a4a0*/  STL [R1+0x28], R25 ;  /* 0x0000281901007387 */ /* 0x0005e20000100800 */
[----:B------:R-:W-:Y:S02]  /*1a4b0*/  F2FP.SATFINITE.E5M2.F32.PACK_AB_MERGE_C R0, R27, R29, RZ ;  /* 0x0000001d1b00723e */ /* 0x000fe400048060ff */
[----:B------:R-:W-:Y:S02]  /*1a4c0*/  F2FP.SATFINITE.E5M2.F32.PACK_AB_MERGE_C R29, R14, R15, RZ ;  /* 0x0000000f0e1d723e */ /* 0x000fe400048060ff */
[----:B------:R-:W-:Y:S02]  /*1a4d0*/  F2FP.SATFINITE.E5M2.F32.PACK_AB_MERGE_C R27, R12, R13, RZ ;  /* 0x0000000d0c1b723e */ /* 0x000fe400048060ff */
[----:B--2---:R-:W-:Y:S02]  /*1a4e0*/  F2FP.SATFINITE.E5M2.F32.PACK_AB_MERGE_C R25, R21, R28, RZ ;  /* 0x0000001c1519723e */ /* 0x004fe400048060ff */
[----:B----4-:R-:W-:Y:S02]  /*1a4f0*/  F2FP.SATFINITE.E5M2.F32.PACK_AB_MERGE_C R21, R2, R22, RZ ;  /* 0x000000160215723e */ /* 0x010fe400048060ff */
[----:B------:R-:W-:Y:S01]  /*1a500*/  F2FP.SATFINITE.E5M2.F32.PACK_AB_MERGE_C R2, R24, R23, RZ ;  /* 0x000000171802723e */ /* 0x000fe200048060ff */
[----:B------:R-:W-:Y:S04]  /*1a510*/  STL [R1+0xa4], R25 ;  /* 0x0000a41901007387 */ /* 0x000fe80000100800 */
[----:B------:R-:W-:Y:S04]  /*1a520*/  STL [R1+0x84], R21 ;  /* 0x0000841501007387 */ /* 0x000fe80000100800 */
[----:B------:R0:W-:Y:S04]  /*1a530*/  STL [R1+0x124], R3 ;  /* 0x0001240301007387 */ /* 0x0001e80000100800 */
[----:B------:R2:W-:Y:S04]  /*1a540*/  STL [R1+0x120], R2 ;  /* 0x0001200201007387 */ /* 0x0005e80000100800 */
[----:B------:R3:W-:Y:S01]  /*1a550*/  STL [R1+0x1f0], R0 ;  /* 0x0001f00001007387 */ /* 0x0007e20000100800 */
[----:B0-----:R-:W-:-:S02]  /*1a560*/  F2FP.SATFINITE.E5M2.F32.PACK_AB_MERGE_C R3, R20, R26, RZ ;  /* 0x0000001a1403723e */ /* 0x001fc400048060ff */
[----:B--2---:R-:W-:-:S03]  /*1a570*/  F2FP.SATFINITE.E5M2.F32.PACK_AB_MERGE_C R2, R18, R19, RZ ;  /* 0x000000131202723e */ /* 0x004fc600048060ff */
[----:B------:R0:W-:Y:S01]  /*1a580*/  STL [R1+0x13c], R3 ;  /* 0x00013c0301007387 */ /* 0x0001e20000100800 */
[----:B---3--:R-:W-:-:S03]  /*1a590*/  F2FP.SATFINITE.E5M2.F32.PACK_AB_MERGE_C R0, R16, R17, RZ ;  /* 0x000000111000723e */ /* 0x008fc600048060ff */
[----:B------:R2:W-:Y:S04]  /*1a5a0*/  STL [R1+0x1f8], R2 ;  /* 0x0001f80201007387 */ /* 0x0005e80000100800 */
[----:B------:R-:W-:Y:S01]  /*1a5b0*/  STL [R1+0xb60], R29 ;  /* 0x000b601d01007387 */ /* 0x000fe20000100800 */
[----:B0-----:R-:W-:-:S03]  /*1a5c0*/  F2FP.SATFINITE.E5M2.F32.PACK_AB_MERGE_C R3, R8, R9, RZ ;  /* 0x000000090803723e */ /* 0x001fc600048060ff */
[----:B------:R0:W-:Y:S01]  /*1a5d0*/  STL [R1+0x1f4], R0 ;  /* 0x0001f40001007387 */ /* 0x0001e20000100800 */
[----:B--2---:R-:W-:-:S03]  /*1a5e0*/  F2FP.SATFINITE.E5M2.F32.PACK_AB_MERGE_C R2, R6, R7, RZ ;  /* 0x000000070602723e */ /* 0x004fc600048060ff */
[----:B------:R-:W-:Y:S01]  /*1a5f0*/  STL [R1+0xb64], R27 ;  /* 0x000b641b01007387 */ /* 0x000fe20000100800 */
[----:B0-----:R-:W-:-:S05]  /*1a600*/  F2FP.SATFINITE.E5M2.F32.PACK_AB_MERGE_C R0, R10, R11, RZ ;  /* 0x0000000b0a00723e */ /* 0x001fca00048060ff */
[----:B------:R0:W-:Y:S04]  /*1a610*/  STL [R1+0x4], R0 ;  /* 0x0000040001007387 */ /* 0x0001e80000100800 */
[----:B------:R-:W-:Y:S04]  /*1a620*/  STL [R1], R3 ;  /* 0x0000000301007387 */ /* 0x000fe80000100800 */
[----:B------:R-:W2:Y:S04]  /*1a630*/  LDL.LU R15, [R1+0x1b4] ;  /* 0x0001b400010f7983 */ /* 0x000ea80000300800 */
[----:B------:R-:W-:Y:S04]  /*1a640*/  STL [R1+0x10], R2 ;  /* 0x0000100201007387 */ /* 0x000fe80000100800 */
[----:B------:R-:W3:Y:S01]  /*1a650*/  LDL.LU R12, [R1+0x1bc] ;  /* 0x0001bc00010c7983 */ /* 0x000ee20000300800 */
[----:B0-----:R-:W-:-:S05]  /*1a660*/  F2FP.SATFINITE.E5M2.F32.PACK_AB_MERGE_C R0, R4, R5, RZ ;  /* 0x000000050400723e */ /* 0x001fca00048060ff */
[----:B------:R-:W-:Y:S04]  /*1a670*/  STL [R1+0xc], R0 ;  /* 0x00000c0001007387 */ /* 0x000fe80000100800 */
[----:B---3--:R0:W-:Y:S04]  /*1a680*/  STL [R1+0xbc0], R12 ;  /* 0x000bc00c01007387 */ /* 0x0081e80000100800 */
[----:B0-----:R-:W2:Y:S04]  /*1a690*/  LDL.LU R12, [R1+0x1b0] ;  /* 0x0001b000010c7983 */ /* 0x001ea80000300800 */
[----:B------:R-:W3:Y:S04]  /*1a6a0*/  LDL.LU R26, [R1+0x1a4] ;  /* 0x0001a400011a7983 */ /* 0x000ee80000300800 */
[----:B---3--:R0:W-:Y:S04]  /*1a6b0*/  STL [R1+0xbbc], R26 ;  /* 0x000bbc1a01007387 */ /* 0x0081e80000100800 */
[----:B0-----:R-:W3:Y:S04]  /*1a6c0*/  LDL.LU R26, [R1+0x1b8] ;  /* 0x0001b800011a7983 */ /* 0x001ee80000300800 */
[----:B------:R-:W4:Y:S04]  /*1a6d0*/  LDL.LU R10, [R1+0x1ac] ;  /* 0x0001ac00010a7983 */ /* 0x000f280000300800 */
[----:B----4-:R0:W-:Y:S04]  /*1a6e0*/  STL [R1+0xbb8], R10 ;  /* 0x000bb80a01007387 */ /* 0x0101e80000100800 */
[----:B0-----:R-:W4:Y:S04]  /*1a6f0*/  LDL.LU R10, [R1+0x1a0] ;  /* 0x0001a000010a7983 */ /* 0x001f280000300800 */
[----:B------:R-:W2:Y:S04]  /*1a700*/  LDL.LU R8, [R1+0x19c] ;  /* 0x00019c0001087983 */ /* 0x000ea80000300800 */
[----:B--2---:R0:W-:Y:S04]  /*1a710*/  STL [R1+0xbac], R8 ;  /* 0x000bac0801007387 */ /* 0x0041e80000100800 */
[----:B0-----:R-:W2:Y:S04]  /*1a720*/  LDL.LU R8, [R1+0x194] ;  /* 0x0001940001087983 */ /* 0x001ea80000300800 */
[----:B--2---:R0:W-:Y:S04]  /*1a730*/  STL [R1+0xbb4], R8 ;  /* 0x000bb40801007387 */ /* 0x0041e80000100800 */
[----:B0-----:R-:W2:Y:S04]  /*1a740*/  LDL.LU R8, [R1+0x1a8] ;  /* 0x0001a80001087983 */ /* 0x001ea80000300800 */
[----:B------:R-:W2:Y:S04]  /*1a750*/  LDL.LU R5, [R1+0xf4] ;  /* 0x0000f40001057983 */ /* 0x000ea80000300800 */
        /* <DEDUP_REMOVED lines=24> */
[----:B------:R-:W2:Y:S04]  /*1a8e0*/  LDL.LU R0, [R1+0xd4] ;  /* 0x0000d40001007983 */ /* 0x000ea80000300800 */
[----:B------:R-:W2:Y:S04]  /*1a8f0*/  LDL.LU R2, [R1+0xdc] ;  /* 0x0000dc0001027983 */ /* 0x000ea80000300800 */
[----:B--2---:R0:W-:Y:S04]  /*1a900*/  STL [R1+0xb80], R2 ;  /* 0x000b800201007387 */ /* 0x0041e80000100800 */
[----:B0-----:R-:W2:Y:S04]  /*1a910*/  LDL.LU R2, [R1+0xd0] ;  /* 0x0000d00001027983 */ /* 0x001ea80000300800 */
        /* <DEDUP_REMOVED lines=15> */
[----:B------:R-:W2:Y:S01]  /*1aa10*/  LDL.LU R27, [R1+0x78] ;  /* 0x00007800011b7983 */ /* 0x000ea20000300800 */
[----:B------:R-:W-:-:S03]  /*1aa20*/  F2FP.SATFINITE.E5M2.F32.PACK_AB_MERGE_C R15, R15, R12, RZ ;  /* 0x0000000c0f0f723e */ /* 0x000fc600048060ff */
[----:B--2---:R0:W-:Y:S04]  /*1aa30*/  STL [R1+0xb68], R27 ;  /* 0x000b681b01007387 */ /* 0x0041e80000100800 */
[----:B0-----:R-:W2:Y:S04]  /*1aa40*/  LDL.LU R27, [R1+0x70] ;  /* 0x00007000011b7983 */ /* 0x001ea80000300800 */
        /* <DEDUP_REMOVED lines=13> */
[----:B------:R-:W3:Y:S02]  /*1ab20*/  LDL.LU R12, [R1+0xbc0] ;  /* 0x000bc000010c7983 */ /* 0x000ee40000300800 */
[----:B---3--:R-:W-:-:S02]  /*1ab30*/  F2FP.SATFINITE.E5M2.F32.PACK_AB_MERGE_C R12, R12, R26, RZ ;  /* 0x0000001a0c0c723e */ /* 0x008fc400048060ff */
[----:B------:R-:W4:Y:S02]  /*1ab40*/  LDL.LU R26, [R1+0xbbc] ;  /* 0x000bbc00011a7983 */ /* 0x000f240000300800 */
[----:B----4-:R-:W-:Y:S02]  /*1ab50*/  F2FP.SATFINITE.E5M2.F32.PACK_AB_MERGE_C R26, R26, R10, RZ ;  /* 0x0000000a1a1a723e */ /* 0x010fe400048060ff */
[----:B------:R-:W3:Y:S02]  /*1ab60*/  LDL.LU R10, [R1+0xbb8] ;  /* 0x000bb800010a7983 */ /* 0x000ee40000300800 */
[----:B---3--:R-:W-:Y:S02]  /*1ab70*/  F2FP.SATFINITE.E5M2.F32.PACK_AB_MERGE_C R10, R10, R8, RZ ;  /* 0x000000080a0a723e */ /* 0x008fe400048060ff */
[----:B------:R-:W3:Y:S02]  /*1ab80*/  LDL.LU R8, [R1+0xbb4] ;  /* 0x000bb40001087983 */ /* 0x000ee40000300800 */
[----:B---3--:R-:W-:-:S02]  /*1ab90*/  F2FP.SATFINITE.E5M2.F32.PACK_AB_MERGE_C R8, R8, R5, RZ ;  /* 0x000000050808723e */ /* 0x008fc400048060ff */
[----:B------:R-:W3:Y:S04]  /*1aba0*/  LDL.LU R5, [R1+0xbb0] ;  /* 0x000bb00001057983 */ /* 0x000ee80000300800 */
[----:B------:R0:W-:Y:S04]  /*1abb0*/  STL [R1+0x1c], R8 ;  /* 0x00001c0801007387 */ /* 0x0001e80000100800 */
[----:B0-----:R-:W3:Y:S02]  /*1abc0*/  LDL.LU R8, [R1+0xbac] ;  /* 0x000bac0001087983 */ /* 0x001ee40000300800 */
[----:B---3--:R-:W-:-:S02]  /*1abd0*/  F2FP.SATFINITE.E5M2.F32.PACK_AB_MERGE_C R8, R8, R5, RZ ;  /* 0x000000050808723e */ /* 0x008fc400048060ff */
[----:B------:R-:W3:Y:S02]  /*1abe0*/  LDL.LU R5, [R1+0xba8] ;  /* 0x000ba80001057983 */ /* 0x000ee40000300800 */
[----:B---3--:R-:W-:Y:S02]  /*1abf0*/  F2FP.SATFINITE.E5M2.F32.PACK_AB_MERGE_C R5, R5, R3, RZ ;  /* 0x000000030505723e */ /* 0x008fe400048060ff */
        /* <DEDUP_REMOVED lines=16> */
[----:B------:R-:W3:Y:S01]  /*1ad00*/  LDL.LU R3, [R1+0xb84] ;  /* 0x000b840001037983 */ /* 0x000ee20000300800 */
[----:B------:R-:W-:Y:S02]  /*1ad10*/  F2FP.SATFINITE.E5M2.F32.PACK_AB_MERGE_C R0, R0, R2, RZ ;  /* 0x000000020000723e */ /* 0x000fe400048060ff */
[----:B---3--:R-:W-:Y:S02]  /*1ad20*/  F2FP.SATFINITE.E5M2.F32.PACK_AB_MERGE_C R3, R20, R3, RZ ;  /* 0x000000031403723e */ /* 0x008fe400048060ff */
[----:B------:R-:W3:Y:S04]  /*1ad30*/  LDL R20, [R1+0x45c] ;  /* 0x00045c0001147983 */ /* 0x000ee80000100800 */
[----:B------:R-:W4:Y:S02]  /*1ad40*/  LDL.LU R2, [R1+0xb80] ;  /* 0x000b800001027983 */ /* 0x000f240000300800 */
[----:B----4-:R-:W-:-:S02]  /*1ad50*/  F2FP.SATFINITE.E5M2.F32.PACK_AB_MERGE_C R2, R2, R4, RZ ;  /* 0x000000040202723e */ /* 0x010fc400048060ff */
[----:B------:R-:W4:Y:S02]  /*1ad60*/  LDL.LU R4, [R1+0xb7c] ;  /* 0x000b7c0001047983 */ /* 0x000f240000300800 */
[----:B----4-:R-:W-:Y:S02]  /*1ad70*/  F2FP.SATFINITE.E5M2.F32.PACK_AB_MERGE_C R4, R4, R6, RZ ;  /* 0x000000060404723e */ /* 0x010fe400048060ff */
[----:B------:R-:W4:Y:S02]  /*1ad80*/  LDL.LU R6, [R1+0xb78] ;  /* 0x000b780001067983 */ /* 0x000f240000300800 */
[----:B----4-:R-:W-:Y:S02]  /*1ad90*/  F2FP.SATFINITE.E5M2.F32.PACK_AB_MERGE_C R6, R6, R7, RZ ;  /* 0x000000070606723e */ /* 0x010fe400048060ff */
[----:B------:R-:W4:Y:S02]  /*1ada0*/  LDL.LU R7, [R1+0xb74] ;  /* 0x000b740001077983 */ /* 0x000f240000300800 */
[----:B----4-:R-:W-:-:S02]  /*1adb0*/  F2FP.SATFINITE.E5M2.F32.PACK_AB_MERGE_C R7, R7, R9, RZ ;  /* 0x000000090707723e */ /* 0x010fc400048060ff */
[----:B------:R-:W4:Y:S02]  /*1adc0*/  LDL.LU R9, [R1+0xb70] ;  /* 0x000b700001097983 */ /* 0x000f240000300800 */
[----:B----4-:R-:W-:Y:S02]  /*1add0*/  F2FP.SATFINITE.E5M2.F32.PACK_AB_MERGE_C R9, R9, R11, RZ ;  /* 0x0000000b0909723e */ /* 0x010fe400048060ff */
[----:B------:R-:W2:Y:S02]  /*1ade0*/  LDL.LU R11, [R1+0xb6c] ;  /* 0x000b6c00010b7983 */ /* 0x000ea40000300800 */
[----:B--2---:R-:W-:Y:S02]  /*1adf0*/  F2FP.SATFINITE.E5M2.F32.PACK_AB_MERGE_C R11, R11, R27, RZ ;  /* 0x0000001b0b0b723e */ /* 0x004fe400048060ff */
[----:B------:R-:W2:Y:S01]  /*1ae00*/  LDL.LU R27, [R1+0xb68] ;  /* 0x000b6800011b7983 */ /* 0x000ea20000300800 */
[----:B------:R-:W-:Y:S02]  /*1ae10*/  F2FP.SATFINITE.E5M2.F32.PACK_AB_MERGE_C R21, R21, R28, RZ ;  /* 0x0000001c1515723e */ /* 0x000fe400048060ff */
[----:B------:R-:W-:-:S02]  /*1ae20*/  F2FP.SATFINITE.E5M2.F32.PACK_AB_MERGE_C R14, R14, R29, RZ ;  /* 0x0000001d0e0e723e */ /* 0x000fc400048060ff */
[----:B------:R-:W-:Y:S02]  /*1ae30*/  F2FP.SATFINITE.E5M2.F32.PACK_AB_MERGE_C R16, R16, R25, RZ ;  /* 0x000000191010723e */ /* 0x000fe400048060ff */
[----:B------:R-:W-:Y:S02]  /*1ae40*/  F2FP.SATFINITE.E5M2.F32.PACK_AB_MERGE_C R23, R23, R22, RZ ;  /* 0x000000161717723e */ /* 0x000fe400048060ff */
[----:B------:R-:W-:Y:S02]  /*1ae50*/  F2FP.SATFINITE.E5M2.F32.PACK_AB_MERGE_C R19, R19, R24, RZ ;  /* 0x000000181313723e */ /* 0x000fe400048060ff */
[----:B--2---:R-:W-:Y:S02]  /*1ae60*/  F2FP.SATFINITE.E5M2.F32.PACK_AB_MERGE_C R13, R13, R27, RZ ;  /* 0x0000001b0d0d723e */ /* 0x004fe400048060ff */
[----:B------:R-:W2:Y:S04]  /*1ae70*/  LDL.LU R27, [R1+0xb64] ;  /* 0x000b6400011b7983 */ /* 0x000ea80000300800 */
[----:B------:R-:W4:Y:S04]  /*1ae80*/  LDL.LU R29, [R1+0xb60] ;  /* 0x000b6000011d7983 */ /* 0x000f280000300800 */
[----:B------:R-:W2:Y:S04]  /*1ae90*/  LDL.LU R25, [R1+0xb5c] ;  /* 0x000b5c0001197983 */ /* 0x000ea80000300800 */
[----:B------:R-:W2:Y:S04]  /*1aea0*/  LDL.LU R28, [R1+0xb58] ;  /* 0x000b5800011c7983 */ /* 0x000ea80000300800 */
[----:B------:R0:W-:Y:S04]  /*1aeb0*/  STL [R1+0x54], R21 ;  /* 0x0000541501007387 */ /* 0x0001e80000100800 */
[----:B0-----:R-:W2:Y:S04]  /*1aec0*/  LDL.LU R21, [R1+0xb54] ;  /* 0x000b540001157983 */ /* 0x001ea80000300800 */
[----:B------:R-:W4:Y:S04]  /*1aed0*/  LDL.LU R22, [R1+0xb50] ;  /* 0x000b500001167983 */ /* 0x000f280000300800 */
[----:B------:R0:W-:Y:S04]  /*1aee0*/  STL [R1+0x50], R23 ;  /* 0x0000501701007387 */ /* 0x0001e80000100800 */
[----:B0-----:R-:W4:Y:S04]  /*1aef0*/  LDL.LU R23, [R1+0xb4c] ;  /* 0x000b4c0001177983 */ /* 0x001f280000300800 */
[----:B------:R-:W4:Y:S04]  /*1af00*/  LDL.LU R24, [R1+0xb48] ;  /* 0x000b480001187983 */ /* 0x000f280000300800 */
[----:B------:R0:W-:Y:S02]  /*1af10*/  STL [R1+0x188], R19 ;  /* 0x0001881301007387 */ /* 0x0001e40000100800 */
[----:B0-----:R-:W-:Y:S01]  /*1af20*/  F2FP.SATFINITE.E5M2.F32.PACK_AB_MERGE_C R19, R17, R18, RZ ;  /* 0x000000121113723e */ /* 0x001fe200048060ff */
[----:B---3--:R-:W-:-:S02]  /*1af30*/  VIADD R18, R20, 0x1 ;  /* 0x0000000114127836 */ /* 0x008fc40000000000 */
[----:B------:R-:W-:Y:S02]  /*1af40*/  VIADD R17, R20, 0x7f ;  /* 0x0000007f14117836 */ /* 0x000fe40000000000 */
[----:B------:R0:W-:Y:S01]  /*1af50*/  STL [R1+0x3c], R19 ;  /* 0x00003c1301007387 */ /* 0x0001e20000100800 */
[----:B------:R-:W-:Y:S02]  /*1af60*/  ISETP.GE.AND P2, PT, R18, UR4, PT ;  /* 0x0000000412007c0c */ /* 0x000fe4000bf46270 */
[----:B-1----:R-:W-:Y:S01]  /*1af70*/  ISETP.GE.AND P0, PT, R17, UR27, PT ;  /* 0x0000001b11007c0c */ /* 0x002fe2000bf06270 */
[C---:B0-----:R-:W-:Y:S02]  /*1af80*/  VIADD R19, R20.reuse, 0x2 ;  /* 0x0000000214137836 */ /* 0x041fe40000000000 */
[----:B------:R-:W-:-:S03]  /*1af90*/  VIADD R20, R20, 0x3 ;  /* 0x0000000314147836 */ /* 0x000fc60000000000 */
[----:B------:R-:W-:Y:S01]  /*1afa0*/  ISETP.GE.AND P3, PT, R19, UR5, PT ;  /* 0x0000000513007c0c */ /* 0x000fe2000bf66270 */
[----:B------:R-:W0:Y:S01]  /*1afb0*/  LDCU.64 UR4, c[0x0][0x398] ;  /* 0x00007300ff0477ac */ /* 0x000e220008000a00 */
[----:B------:R-:W-:Y:S02]  /*1afc0*/  ISETP.GE.AND P4, PT, R20, UR6, PT ;  /* 0x0000000614007c0c */ /* 0x000fe4000bf86270 */
[----:B------:R-:W-:Y:S01]  /*1afd0*/  LOP3.LUT R3, R3, 0xffff, RZ, 0xc0, !PT ;  /* 0x0000ffff03037812 */ /* 0x000fe200078ec0ff */
[----:B------:R-:W1:Y:S01]  /*1afe0*/  LDCU UR6, c[0x0][0x3b4] ;  /* 0x00007680ff0677ac */ /* 0x000e620008000800 */
[----:B--2---:R-:W-:Y:S02]  /*1aff0*/  LOP3.LUT R19, R21, 0xffff, RZ, 0xc0, !PT ;  /* 0x0000ffff15137812 */ /* 0x004fe400078ec0ff */
[----:B----4-:R-:W-:Y:S02]  /*1b000*/  LOP3.LUT R17, R22, 0xffff, RZ, 0xc0, !PT ;  /* 0x0000ffff16117812 */ /* 0x010fe400078ec0ff */
[----:B------:R-:W-:-:S02]  /*1b010*/  SHF.R.U32.HI R22, RZ, 0x8, R19 ;  /* 0x00000008ff167819 */ /* 0x000fc40000011613 */
[----:B------:R-:W-:Y:S02]  /*1b020*/  LOP3.LUT R20, R23, 0xffff, RZ, 0xc0, !PT ;  /* 0x0000ffff17147812 */ /* 0x000fe400078ec0ff */
[----:B------:R-:W-:Y:S02]  /*1b030*/  LOP3.LUT R18, R24, 0xffff, RZ, 0xc0, !PT ;  /* 0x0000ffff18127812 */ /* 0x000fe400078ec0ff */
[--C-:B------:R-:W-:Y:S02]  /*1b040*/  SHF.R.U32.HI R24, RZ, 0x8, R17.reuse ;  /* 0x00000008ff187819 */ /* 0x100fe40000011611 */
[----:B------:R-:W-:Y:S02]  /*1b050*/  SHF.R.U32.HI R23, RZ, 0x8, R18 ;  /* 0x00000008ff177819 */ /* 0x000fe40000011612 */
[----:B------:R-:W-:Y:S02]  /*1b060*/  PRMT R18, R18, 0x3340, R17 ;  /* 0x0000334012127816 */ /* 0x000fe40000000011 */
[----:B------:R-:W2:Y:S01]  /*1b070*/  LDL.LU R17, [R1+0xac] ;  /* 0x0000ac0001117983 */ /* 0x000ea20000300800 */
[----:B------:R-:W-:-:S02]  /*1b080*/  PRMT R19, R20, 0x3340, R19 ;  /* 0x0000334014137816 */ /* 0x000fc40000000013 */
[----:B------:R-:W-:Y:S01]  /*1b090*/  SHF.R.U32.HI R21, RZ, 0x8, R20 ;  /* 0x00000008ff157819 */ /* 0x000fe20000011614 */
[----:B------:R3:W-:Y:S04]  /*1b0a0*/  STL [R1+0x218], R18 ;  /* 0x0002181201007387 */ /* 0x0007e80000100800 */
[----:B---3--:R-:W3:Y:S04]  /*1b0b0*/  LDL.LU R18, [R1+0x6c] ;  /* 0x00006c0001127983 */ /* 0x008ee80000300800 */
[----:B------:R-:W4:Y:S04]  /*1b0c0*/  LDL.LU R20, [R1+0xa8] ;  /* 0x0000a80001147983 */ /* 0x000f280000300800 */
[----:B------:R0:W-:Y:S04]  /*1b0d0*/  STL [R1+0x214], R19 ;  /* 0x0002141301007387 */ /* 0x0001e80000100800 */
[----:B0-----:R-:W3:Y:S01]  /*1b0e0*/  LDL.LU R19, [R1+0x80] ;  /* 0x0000800001137983 */ /* 0x001ee20000300800 */
[----:B------:R-:W-:-:S02]  /*1b0f0*/  LOP3.LUT R23, R23, 0xffff, RZ, 0xc0, !PT ;  /* 0x0000ffff17177812 */ /* 0x000fc400078ec0ff */
[----:B------:R-:W-:Y:S02]  /*1b100*/  LOP3.LUT R24, R24, 0xffff, RZ, 0xc0, !PT ;  /* 0x0000ffff18187812 */ /* 0x000fe400078ec0ff */
[----:B------:R-:W-:Y:S02]  /*1b110*/  LOP3.LUT R21, R21, 0xffff, RZ, 0xc0, !PT ;  /* 0x0000ffff15157812 */ /* 0x000fe400078ec0ff */
[----:B------:R-:W-:Y:S02]  /*1b120*/  LOP3.LUT R22, R22, 0xffff, RZ, 0xc0, !PT ;  /* 0x0000ffff16167812 */ /* 0x000fe400078ec0ff */
[----:B------:R-:W-:Y:S02]  /*1b130*/  PRMT R23, R23, 0x3340, R24 ;  /* 0x0000334017177816 */ /* 0x000fe40000000018 */
[----:B------:R-:W-:Y:S02]  /*1b140*/  PRMT R21, R21, 0x3340, R22 ;  /* 0x0000334015157816 */ /* 0x000fe40000000016 */
[----:B------:R-:W-:Y:S01]  /*1b150*/  LOP3.LUT R22, R28, 0xffff, RZ, 0xc0, !PT ;  /* 0x0000ffff1c167812 */ /* 0x000fe200078ec0ff */
[----:B------:R-:W-:Y:S04]  /*1b160*/  STL [R1+0x1c0], R23 ;  /* 0x0001c01701007387 */ /* 0x000fe80000100800 */
[----:B------:R0:W-:Y:S01]  /*1b170*/  STL [R1+0x1b8], R21 ;  /* 0x0001b81501007387 */ /* 0x0001e20000100800 */
[----:B------:R-:W-:-:S03]  /*1b180*/  LOP3.LUT R25, R25, 0xffff, RZ, 0xc0, !PT ;  /* 0x0000ffff19197812 */ /* 0x000fc600078ec0ff */
[----:B------:R-:W3:Y:S01]  /*1b190*/  LDL.LU R28, [R1+0xb44] ;  /* 0x000b4400011c7983 */ /* 0x000ee20000300800 */
[----:B--2---:R-:W-:-:S04]  /*1b1a0*/  LOP3.LUT R17, R17, 0xffff, RZ, 0xc0, !PT ;  /* 0x0000ffff11117812 */ /* 0x004fc800078ec0ff */
[----:B0-----:R-:W-:Y:S02]  /*1b1b0*/  SHF.R.U32.HI R21, RZ, 0x8, R17 ;  /* 0x00000008ff157819 */ /* 0x001fe40000011611 */
[----:B------:R-:W-:Y:S02]  /*1b1c0*/  PRMT R17, R17, 0x3340, R22 ;  /* 0x0000334011117816 */ /* 0x000fe40000000016 */
[----:B----4-:R-:W-:Y:S02]  /*1b1d0*/  LOP3.LUT R24, R20, 0xffff, RZ, 0xc0, !PT ;  /* 0x0000ffff14187812 */ /* 0x010fe400078ec0ff */
[----:B------:R-:W-:Y:S02]  /*1b1e0*/  LOP3.LUT R20, R29, 0xffff, RZ, 0xc0, !PT ;  /* 0x0000ffff1d147812 */ /* 0x000fe400078ec0ff */
[----:B------:R-:W2:Y:S01]  /*1b1f0*/  LDL.LU R29, [R1+0x24] ;  /* 0x00002400011d7983 */ /* 0x000ea20000300800 */
[----:B---3--:R-:W-:Y:S02]  /*1b200*/  LOP3.LUT R23, R19, 0xffff, RZ, 0xc0, !PT ;  /* 0x0000ffff13177812 */ /* 0x008fe400078ec0ff */
[----:B------:R-:W-:-:S02]  /*1b210*/  LOP3.LUT R19, R27, 0xffff, RZ, 0xc0, !PT ;  /* 0x0000ffff1b137812 */ /* 0x000fc400078ec0ff */
[----:B------:R-:W3:Y:S04]  /*1b220*/  LDL.LU R27, [R1+0x64] ;  /* 0x00006400011b7983 */ /* 0x000ee80000300800 */
[----:B------:R0:W-:Y:S02]  /*1b230*/  STL [R1+0x210], R17 ;  /* 0x0002101101007387 */ /* 0x0001e40000100800 */
[----:B0-----:R-:W-:Y:S02]  /*1b240*/  SHF.R.U32.HI R17, RZ, 0x8, R24 ;  /* 0x00000008ff117819 */ /* 0x001fe40000011618 */
[----:B------:R-:W-:-:S05]  /*1b250*/  PRMT R24, R24, 0x3340, R25 ;  /* 0x0000334018187816 */ /* 0x000fca0000000019 */
[----:B------:R0:W-:Y:S01]  /*1b260*/  STL [R1+0x20c], R24 ;  /* 0x00020c1801007387 */ /* 0x0001e20000100800 */
[----:B------:R-:W-:Y:S02]  /*1b270*/  LOP3.LUT R18, R18, 0xffff, RZ, 0xc0, !PT ;  /* 0x0000ffff12127812 */ /* 0x000fe400078ec0ff */
[----:B------:R-:W-:Y:S02]  /*1b280*/  SHF.R.U32.HI R22, RZ, 0x8, R22 ;  /* 0x00000008ff167819 */ /* 0x000fe40000011616 */
[----:B0-----:R-:W-:Y:S02]  /*1b290*/  SHF.R.U32.HI R24, RZ, 0x8, R23 ;  /* 0x00000008ff187819 */ /* 0x001fe40000011617 */
[----:B------:R-:W-:Y:S02]  /*1b2a0*/  PRMT R23, R23, 0x3340, R20 ;  /* 0x0000334017177816 */ /* 0x000fe40000000014 */
[----:B------:R-:W-:Y:S02]  /*1b2b0*/  LOP3.LUT R21, R21, 0xffff, RZ, 0xc0, !PT ;  /* 0x0000ffff15157812 */ /* 0x000fe400078ec0ff */
[----:B------:R-:W-:Y:S01]  /*1b2c0*/  LOP3.LUT R22, R22, 0xffff, RZ, 0xc0, !PT ;  /* 0x0000ffff16167812 */ /* 0x000fe200078ec0ff */
[----:B------:R0:W-:Y:S03]  /*1b2d0*/  STL [R1+0x208], R23 ;  /* 0x0002081701007387 */ /* 0x0001e60000100800 */
[----:B------:R-:W-:-:S02]  /*1b2e0*/  PRMT R22, R21, 0x3340, R22 ;  /* 0x0000334015167816 */ /* 0x000fc40000000016 */
[----:B0-----:R-:W-:Y:S02]  /*1b2f0*/  SHF.R.U32.HI R23, RZ, 0x8, R18 ;  /* 0x00000008ff177819 */ /* 0x001fe40000011612 */
[----:B------:R-:W-:-:S05]  /*1b300*/  PRMT R18, R18, 0x3340, R19 ;  /* 0x0000334012127816 */ /* 0x000fca0000000013 */
[----:B------:R0:W-:Y:S04]  /*1b310*/  STL [R1+0x204], R18 ;  /* 0x0002041201007387 */ /* 0x0001e80000100800 */
[----:B0-----:R-:W4:Y:S04]  /*1b320*/  LDL.LU R18, [R1+0x68] ;  /* 0x0000680001127983 */ /* 0x001f280000300800 */
[----:B------:R-:W2:Y:S04]  /*1b330*/  LDL.LU R21, [R1+0x438] ;  /* 0x0004380001157983 */ /* 0x000ea80000300800 */
[----:B------:R0:W-:Y:S04]  /*1b340*/  STL [R1+0x1ac], R22 ;  /* 0x0001ac1601007387 */ /* 0x0001e80000100800 */
[----:B0-----:R-:W4:Y:S01]  /*1b350*/  LDL.LU R22, [R1+0x434] ;  /* 0x0004340001167983 */ /* 0x001f220000300800 */
[----:B------:R-:W-:-:S02]  /*1b360*/  SHF.R.U32.HI R25, RZ, 0x8, R25 ;  /* 0x00000008ff197819 */ /* 0x000fc40000011619 */
[----:B------:R-:W-:Y:S02]  /*1b370*/  SHF.R.U32.HI R20, RZ, 0x8, R20 ;  /* 0x00000008ff147819 */ /* 0x000fe40000011614 */
[----:B------:R-:W-:Y:S02]  /*1b380*/  LOP3.LUT R17, R17, 0xffff, RZ, 0xc0, !PT ;  /* 0x0000ffff11117812 */ /* 0x000fe400078ec0ff */
[----:B------:R-:W-:Y:S02]  /*1b390*/  LOP3.LUT R25, R25, 0xffff, RZ, 0xc0, !PT ;  /* 0x0000ffff19197812 */ /* 0x000fe400078ec0ff */
[----:B------:R-:W-:Y:S02]  /*1b3a0*/  SHF.R.U32.HI R19, RZ, 0x8, R19 ;  /* 0x00000008ff137819 */ /* 0x000fe40000011613 */
[----:B------:R-:W-:Y:S02]  /*1b3b0*/  LOP3.LUT R24, R24, 0xffff, RZ, 0xc0, !PT ;  /* 0x0000ffff18187812 */ /* 0x000fe400078ec0ff */
[----:B------:R-:W-:-:S02]  /*1b3c0*/  LOP3.LUT R20, R20, 0xffff, RZ, 0xc0, !PT ;  /* 0x0000ffff14147812 */ /* 0x000fc400078ec0ff */
[----:B------:R-:W-:Y:S02]  /*1b3d0*/  PRMT R17, R17, 0x3340, R25 ;  /* 0x0000334011117816 */ /* 0x000fe40000000019 */
[----:B------:R-:W-:Y:S02]  /*1b3e0*/  LOP3.LUT R23, R23, 0xffff, RZ, 0xc0, !PT ;  /* 0x0000ffff17177812 */ /* 0x000fe400078ec0ff */
[----:B------:R-:W-:Y:S02]  /*1b3f0*/  LOP3.LUT R19, R19, 0xffff, RZ, 0xc0, !PT ;  /* 0x0000ffff13137812 */ /* 0x000fe400078ec0ff */
[----:B------:R-:W-:Y:S01]  /*1b400*/  PRMT R20, R24, 0x3340, R20 ;  /* 0x0000334018147816 */ /* 0x000fe20000000014 */
[----:B------:R-:W-:Y:S01]  /*1b410*/  STL [R1+0x1a8], R17 ;  /* 0x0001a81101007387 */ /* 0x000fe20000100800 */
[----:B------:R-:W-:-:S03]  /*1b420*/  PRMT R19, R23, 0x3340, R19 ;  /* 0x0000334017137816 */ /* 0x000fc60000000013 */
[----:B------:R-:W-:Y:S04]  /*1b430*/  STL [R1+0x1a0], R20 ;  /* 0x0001a01401007387 */ /* 0x000fe80000100800 */
[----:B------:R3:W-:Y:S04]  /*1b440*/  STL [R1+0x19c], R19 ;  /* 0x00019c1301007387 */ /* 0x0007e80000100800 */
[----:B------:R-:W4:Y:S04]  /*1b450*/  LDL.LU R24, [R1+0x18] ;  /* 0x0000180001187983 */ /* 0x000f280000300800 */
[----:B------:R-:W4:Y:S01]  /*1b460*/  LDL.LU R25, [R1+0x14] ;  /* 0x0000140001197983 */ /* 0x000f220000300800 */
[----:B---3--:R-:W-:-:S02]  /*1b470*/  LOP3.LUT R19, R27, 0xffff, RZ, 0xc0, !PT ;  /* 0x0000ffff1b137812 */ /* 0x008fc400078ec0ff */
[----:B--2---:R-:W-:Y:S02]  /*1b480*/  LOP3.LUT R17, R21, 0xffff, RZ, 0xc0, !PT ;  /* 0x0000ffff15117812 */ /* 0x004fe400078ec0ff */
[----:B----4-:R-:W-:-:S04]  /*1b490*/  LOP3.LUT R21, R18, 0xffff, RZ, 0xc0, !PT ;  /* 0x0000ffff12157812 */ /* 0x010fc800078ec0ff */
[----:B------:R-:W-:Y:S02]  /*1b4a0*/  SHF.R.U32.HI R23, RZ, 0x8, R21 ;  /* 0x00000008ff177819 */ /* 0x000fe40000011615 */
[----:B------:R-:W-:Y:S02]  /*1b4b0*/  LOP3.LUT R20, R22, 0xffff, RZ, 0xc0, !PT ;  /* 0x0000ffff16147812 */ /* 0x000fe400078ec0ff */
[----:B------:R-:W-:Y:S02]  /*1b4c0*/  LOP3.LUT R22, R5, 0xffff, RZ, 0xc0, !PT ;  /* 0x0000ffff05167812 */ /* 0x000fe400078ec0ff */
[----:B------:R-:W-:Y:S02]  /*1b4d0*/  LOP3.LUT R5, R28, 0xffff, RZ, 0xc0, !PT ;  /* 0x0000ffff1c057812 */ /* 0x000fe400078ec0ff */
[----:B------:R-:W-:Y:S02]  /*1b4e0*/  PRMT R21, R21, 0x3340, R22 ;  /* 0x0000334015157816 */ /* 0x000fe40000000016 */
[----:B------:R-:W-:-:S02]  /*1b4f0*/  PRMT R28, R19, 0x3340, R3 ;  /* 0x00003340131c7816 */ /* 0x000fc40000000003 */
[----:B------:R-:W-:Y:S01]  /*1b500*/  LOP3.LUT R18, R29, 0xffff, RZ, 0xc0, !PT ;  /* 0x0000ffff1d127812 */ /* 0x000fe200078ec0ff */
[----:B------:R0:W-:Y:S04]  /*1b510*/  STL [R1+0x200], R21 ;  /* 0x0002001501007387 */ /* 0x0001e80000100800 */
[----:B------:R-:W2:Y:S04]  /*1b520*/  LDL.LU R27, [R1+0x4] ;  /* 0x00000400011b7983 */ /* 0x000ea80000300800 */
[----:B------:R-:W3:Y:S04]  /*1b530*/  LDL.LU R29, [R1] ;  /* 0x00000000011d7983 */ /* 0x000ee80000300800 */
[----:B------:R4:W-:Y:S01]  /*1b540*/  STL [R1+0x1ec], R28 ;  /* 0x0001ec1c01007387 */ /* 0x0009e20000100800 */
[----:B------:R-:W-:-:S02]  /*1b550*/  SHF.R.U32.HI R22, RZ, 0x8, R22 ;  /* 0x00000008ff167819 */ /* 0x000fc40000011616 */
[----:B0-----:R-:W-:Y:S02]  /*1b560*/  SHF.R.U32.HI R21, RZ, 0x8, R19 ;  /* 0x00000008ff157819 */ /* 0x001fe40000011613 */
[----:B----4-:R-:W-:Y:S02]  /*1b570*/  PRMT R28, R17, 0x3340, R18 ;  /* 0x00003340111c7816 */ /* 0x010fe40000000012 */
[----:B------:R-:W-:-:S03]  /*1b580*/  SHF.R.U32.HI R19, RZ, 0x8, R3 ;  /* 0x00000008ff137819 */ /* 0x000fc60000011603 */
[----:B------:R0:W-:Y:S01]  /*1b590*/  STL [R1+0x1fc], R28 ;  /* 0x0001fc1c01007387 */ /* 0x0001e20000100800 */
[----:B------:R-:W-:Y:S02]  /*1b5a0*/  SHF.R.U32.HI R3, RZ, 0x8, R17 ;  /* 0x00000008ff037819 */ /* 0x000fe40000011611 */
[----:B------:R-:W-:Y:S02]  /*1b5b0*/  LOP3.LUT R23, R23, 0xffff, RZ, 0xc0, !PT ;  /* 0x0000ffff17177812 */ /* 0x000fe400078ec0ff */
[----:B------:R-:W-:Y:S02]  /*1b5c0*/  LOP3.LUT R22, R22, 0xffff, RZ, 0xc0, !PT ;  /* 0x0000ffff16167812 */ /* 0x000fe400078ec0ff */
[----:B------:R-:W-:Y:S02]  /*1b5d0*/  SHF.R.U32.HI R17, RZ, 0x8, R20 ;  /* 0x00000008ff117819 */ /* 0x000fe40000011614 */
[----:B0-----:R-:W-:Y:S02]  /*1b5e0*/  PRMT R28, R20, 0x3340, R5 ;  /* 0x00003340141c7816 */ /* 0x001fe40000000005 */
[----:B------:R-:W4:Y:S01]  /*1b5f0*/  LDL.LU R20, [R1+0x164] ;  /* 0x0001640001147983 */ /* 0x000f220000300800 */
[----:B------:R-:W-:-:S03]  /*1b600*/  LOP3.LUT R19, R19, 0xffff, RZ, 0xc0, !PT ;  /* 0x0000ffff13137812 */ /* 0x000fc600078ec0ff */
[----:B------:R0:W-:Y:S01]  /*1b610*/  STL [R1+0x1e8], R28 ;  /* 0x0001e81c01007387 */ /* 0x0001e20000100800 */
[----:B------:R-:W-:Y:S02]  /*1b620*/  LOP3.LUT R21, R21, 0xffff, RZ, 0xc0, !PT ;  /* 0x0000ffff15157812 */ /* 0x000fe400078ec0ff */
[----:B0-----:R-:W-:Y:S02]  /*1b630*/  PRMT R28, R23, 0x3340, R22 ;  /* 0x00003340171c7816 */ /* 0x001fe40000000016 */
[----:B------:R-:W3:Y:S04]  /*1b640*/  LDL.LU R23, [R1+0xcc] ;  /* 0x0000cc0001177983 */ /* 0x000ee80000300800 */
[----:B------:R-:W3:Y:S04]  /*1b650*/  LDL.LU R22, [R1+0xc8] ;  /* 0x0000c80001167983 */ /* 0x000ee80000300800 */
[----:B------:R0:W-:Y:S02]  /*1b660*/  STL [R1+0xac], R28 ;  /* 0x0000ac1c01007387 */ /* 0x0001e40000100800 */
[----:B0-----:R-:W-:-:S02]  /*1b670*/  PRMT R28, R21, 0x3340, R19 ;  /* 0x00003340151c7816 */ /* 0x001fc40000000013 */
[----:B------:R-:W3:Y:S01]  /*1b680*/  LDL.LU R19, [R1+0x160] ;  /* 0x0001600001137983 */ /* 0x000ee20000300800 */
[----:B------:R-:W-:Y:S02]  /*1b690*/  SHF.R.U32.HI R18, RZ, 0x8, R18 ;  /* 0x00000008ff127819 */ /* 0x000fe40000011612 */
[----:B------:R-:W-:Y:S02]  /*1b6a0*/  SHF.R.U32.HI R5, RZ, 0x8, R5 ;  /* 0x00000008ff057819 */ /* 0x000fe40000011605 */
[----:B------:R-:W-:Y:S02]  /*1b6b0*/  LOP3.LUT R3, R3, 0xffff, RZ, 0xc0, !PT ;  /* 0x0000ffff03037812 */ /* 0x000fe400078ec0ff */
[----:B------:R-:W-:Y:S02]  /*1b6c0*/  LOP3.LUT R18, R18, 0xffff, RZ, 0xc0, !PT ;  /* 0x0000ffff12127812 */ /* 0x000fe400078ec0ff */
[----:B------:R-:W-:Y:S02]  /*1b6d0*/  LOP3.LUT R17, R17, 0xffff, RZ, 0xc0, !PT ;  /* 0x0000ffff11117812 */ /* 0x000fe400078ec0ff */
[----:B------:R-:W-:-:S02]  /*1b6e0*/  LOP3.LUT R5, R5, 0xffff, RZ, 0xc0, !PT ;  /* 0x0000ffff05057812 */ /* 0x000fc400078ec0ff */
[----:B------:R-:W-:Y:S02]  /*1b6f0*/  PRMT R18, R3, 0x3340, R18 ;  /* 0x0000334003127816 */ /* 0x000fe40000000012 */
[----:B------:R-:W-:Y:S01]  /*1b700*/  PRMT R3, R17, 0x3340, R5 ;  /* 0x0000334011037816 */ /* 0x000fe20000000005 */
[----:B------:R0:W-:Y:S04]  /*1b710*/  STL [R1+0xb3c], R28 ;  /* 0x000b3c1c01007387 */ /* 0x0001e80000100800 */
[----:B------:R1:W-:Y:S04]  /*1b720*/  STL [R1+0x194], R18 ;  /* 0x0001941201007387 */ /* 0x0003e80000100800 */
[----:B------:R2:W-:Y:S04]  /*1b730*/  STL [R1+0x190], R3 ;  /* 0x0001900301007387 */ /* 0x0005e80000100800 */
[----:B0-----:R-:W3:Y:S01]  /*1b740*/  LDL.LU R28, [R1+0xc4] ;  /* 0x0000c400011c7983 */ /* 0x001ee20000300800 */
[----:B-1----:R-:W-:-:S02]  /*1b750*/  LOP3.LUT R18, R25, 0xffff, RZ, 0xc0, !PT ;  /* 0x0000ffff19127812 */ /* 0x002fc400078ec0ff */
[----:B--2---:R-:W-:Y:S02]  /*1b760*/  LOP3.LUT R21, R27, 0xffff, RZ, 0xc0, !PT ;  /* 0x0000ffff1b157812 */ /* 0x004fe400078ec0ff */
[----:B----4-:R-:W-:Y:S02]  /*1b770*/  LOP3.LUT R20, R20, 0xffff, RZ, 0xc0, !PT ;  /* 0x0000ffff14147812 */ /* 0x010fe400078ec0ff */
[----:B---3--:R-:W-:Y:S02]  /*1b780*/  LOP3.LUT R5, R22, 0xffff, RZ, 0xc0, !PT ;  /* 0x0000ffff16057812 */ /* 0x008fe400078ec0ff */
[----:B------:R-:W-:Y:S02]  /*1b790*/  LOP3.LUT R22, R29, 0xffff, RZ, 0xc0, !PT ;  /* 0x0000ffff1d167812 */ /* 0x000fe400078ec0ff */
[----:B------:R-:W-:Y:S02]  /*1b7a0*/  LOP3.LUT R17, R19, 0xffff, RZ, 0xc0, !PT ;  /* 0x0000ffff13117812 */ /* 0x000fe400078ec0ff */
[----:B------:R-:W-:-:S02]  /*1b7b0*/  LOP3.LUT R19, R24, 0xffff, RZ, 0xc0, !PT ;  /* 0x0000ffff18137812 */ /* 0x000fc400078ec0ff */
[----:B------:R-:W2:Y:S02]  /*1b7c0*/  LDL.LU R24, [R1+0xc0] ;  /* 0x0000c00001187983 */ /* 0x000ea40000300800 */
[----:B------:R-:W-:Y:S02]  /*1b7d0*/  PRMT R27, R20, 0x3340, R19 ;  /* 0x00003340141b7816 */ /* 0x000fe40000000013 */
[----:B------:R-:W3:Y:S04]  /*1b7e0*/  LDL.LU R25, [R1+0x8c] ;  /* 0x00008c0001197983 */ /* 0x000ee80000300800 */
[----:B------:R-:W4:Y:S01]  /*1b7f0*/  LDL.LU R29, [R1+0x88] ;  /* 0x00008800011d7983 */ /* 0x000f220000300800 */
[----:B------:R-:W-:-:S03]  /*1b800*/  LOP3.LUT R3, R23, 0xffff, RZ, 0xc0, !PT ;  /* 0x0000ffff17037812 */ /* 0x000fc600078ec0ff */
[----:B------:R0:W-:Y:S01]  /*1b810*/  STL [R1+0x1e4], R27 ;  /* 0x0001e41b01007387 */ /* 0x0001e20000100800 */
[----:B------:R-:W-:Y:S02]  /*1b820*/  SHF.R.U32.HI R23, RZ, 0x8, R20 ;  /* 0x00000008ff177819 */ /* 0x000fe40000011614 */
[----:B0-----:R-:W-:Y:S02]  /*1b830*/  PRMT R27, R17, 0x3340, R18 ;  /* 0x00003340111b7816 */ /* 0x001fe40000000012 */
[----:B------:R-:W-:-:S03]  /*1b840*/  SHF.R.U32.HI R20, RZ, 0x8, R19 ;  /* 0x00000008ff147819 */ /* 0x000fc60000011613 */
[----:B------:R0:W-:Y:S01]  /*1b850*/  STL [R1+0x1e0], R27 ;  /* 0x0001e01b01007387 */ /* 0x0001e20000100800 */
[----:B------:R-:W-:Y:S02]  /*1b860*/  LOP3.LUT R20, R20, 0xffff, RZ, 0xc0, !PT ;  /* 0x0000ffff14147812 */ /* 0x000fe400078ec0ff */
[----:B------:R-:W-:Y:S02]  /*1b870*/  SHF.R.U32.HI R19, RZ, 0x8, R17 ;  /* 0x00000008ff137819 */ /* 0x000fe40000011611 */
[----:B0-----:R-:W-:Y:S02]  /*1b880*/  PRMT R27, R3, 0x3340, R21 ;  /* 0x00003340031b7816 */ /* 0x001fe40000000015 */
[----:B------:R-:W-:-:S03]  /*1b890*/  LOP3.LUT R23, R23, 0xffff, RZ, 0xc0, !PT ;  /* 0x0000ffff17177812 */ /* 0x000fc600078ec0ff */
[----:B------:R0:W-:Y:S01]  /*1b8a0*/  STL [R1+0x1dc], R27 ;  /* 0x0001dc1b01007387 */ /* 0x0001e20000100800 */
[----:B------:R-:W-:Y:S02]  /*1b8b0*/  SHF.R.U32.HI R17, RZ, 0x8, R3 ;  /* 0x00000008ff117819 */ /* 0x000fe40000011603 */
[----:B------:R-:W-:Y:S02]  /*1b8c0*/  SHF.R.U32.HI R3, RZ, 0x8, R5 ;  /* 0x00000008ff037819 */ /* 0x000fe40000011605 */
[----:B------:R-:W-:Y:S02]  /*1b8d0*/  PRMT R23, R23, 0x3340, R20 ;  /* 0x0000334017177816 */ /* 0x000fe40000000014 */
[----:B0-----:R-:W-:Y:S02]  /*1b8e0*/  PRMT R27, R5, 0x3340, R22 ;  /* 0x00003340051b7816 */ /* 0x001fe40000000016 */
[----:B------:R-:W2:Y:S04]  /*1b8f0*/  LDL.LU R5, [R1+0x43c] ;  /* 0x00043c0001057983 */ /* 0x000ea80000300800 */
[----:B------:R0:W-:Y:S04]  /*1b900*/  STL [R1+0x1d8], R27 ;  /* 0x0001d81b01007387 */ /* 0x0001e80000100800 */
[----:B------:R-:W4:Y:S01]  /*1b910*/  LDL.LU R20, [R1+0x440] ;  /* 0x0004400001147983 */ /* 0x000f220000300800 */
[----:B------:R-:W-:-:S02]  /*1b920*/  SHF.R.U32.HI R18, RZ, 0x8, R18 ;  /* 0x00000008ff127819 */ /* 0x000fc40000011612 */
[----:B------:R-:W-:Y:S02]  /*1b930*/  SHF.R.U32.HI R22, RZ, 0x8, R22 ;  /* 0x00000008ff167819 */ /* 0x000fe40000011616 */
[----:B------:R-:W-:Y:S02]  /*1b940*/  SHF.R.U32.HI R21, RZ, 0x8, R21 ;  /* 0x00000008ff157819 */ /* 0x000fe40000011615 */
[----:B------:R-:W-:Y:S02]  /*1b950*/  LOP3.LUT R19, R19, 0xffff, RZ, 0xc0, !PT ;  /* 0x0000ffff13137812 */ /* 0x000fe400078ec0ff */
[----:B------:R-:W-:Y:S02]  /*1b960*/  LOP3.LUT R18, R18, 0xffff, RZ, 0xc0, !PT ;  /* 0x0000ffff12127812 */ /* 0x000fe400078ec0ff */
[----:B------:R-:W-:Y:S02]  /*1b970*/  LOP3.LUT R3, R3, 0xffff, RZ, 0xc0, !PT ;  /* 0x0000ffff03037812 */ /* 0x000fe400078ec0ff */
[----:B------:R-:W-:-:S02]  /*1b980*/  LOP3.LUT R22, R22, 0xffff, RZ, 0xc0, !PT ;  /* 0x0000ffff16167812 */ /* 0x000fc400078ec0ff */
[----:B------:R-:W-:Y:S02]  /*1b990*/  LOP3.LUT R17, R17, 0xffff, RZ, 0xc0, !PT ;  /* 0x0000ffff11117812 */ /* 0x000fe400078ec0ff */
[----:B------:R-:W-:Y:S02]  /*1b9a0*/  LOP3.LUT R21, R21, 0xffff, RZ, 0xc0, !PT ;  /* 0x0000ffff15157812 */ /* 0x000fe400078ec0ff */
[----:B------:R-:W-:Y:S02]  /*1b9b0*/  PRMT R18, R19, 0x3340, R18 ;  /* 0x0000334013127816 */ /* 0x000fe40000000012 */
[----:B0-----:R-:W-:Y:S02]  /*1b9c0*/  PRMT R27, R3, 0x3340, R22 ;  /* 0x00003340031b7816 */ /* 0x001fe40000000016 */
[----:B------:R-:W-:Y:S01]  /*1b9d0*/  PRMT R17, R17, 0x3340, R21 ;  /* 0x0000334011117816 */ /* 0x000fe20000000015 */
[----:B------:R-:W-:Y:S01]  /*1b9e0*/  STL [R1+0x18c], R23 ;  /* 0x00018c1701007387 */ /* 0x000fe20000100800 */
[----:B------:R-:W-:-:S03]  /*1b9f0*/  LOP3.LUT R19, R28, 0xffff, RZ, 0xc0, !PT ;  /* 0x0000ffff1c137812 */ /* 0x000fc600078ec0ff */
[----:B------:R-:W-:Y:S04]  /*1ba00*/  STL [R1+0x164], R18 ;  /* 0x0001641201007387 */ /* 0x000fe80000100800 */
[----:B------:R0:W-:Y:S01]  /*1ba10*/  STL [R1+0xb40], R27 ;  /* 0x000b401b01007387 */ /* 0x0001e20000100800 */
[----:B------:R-:W-:-:S03]  /*1ba20*/  LOP3.LUT R2, R2, 0xffff, RZ, 0xc0, !PT ;  /* 0x0000ffff02027812 */ /* 0x000fc600078ec0ff */
[----:B------:R4:W-:Y:S01]  /*1ba30*/  STL [R1+0x160], R17 ;  /* 0x0001601101007387 */ /* 0x0009e20000100800 */
[----:B------:R-:W-:-:S03]  /*1ba40*/  SHF.R.U32.HI R21, RZ, 0x8, R19 ;  /* 0x00000008ff157819 */ /* 0x000fc60000011613 */
[----:B0-----:R-:W4:Y:S04]  /*1ba50*/  LDL.LU R27, [R1+0x150] ;  /* 0x00015000011b7983 */ /* 0x001f280000300800 */
[----:B------:R-:W4:Y:S04]  /*1ba60*/  LDL.LU R22, [R1+0x60] ;  /* 0x0000600001167983 */ /* 0x000f280000300800 */
[----:B------:R-:W4:Y:S04]  /*1ba70*/  LDL.LU R23, [R1+0x2c] ;  /* 0x00002c0001177983 */ /* 0x000f280000300800 */
[----:B------:R-:W4:Y:S01]  /*1ba80*/  LDL.LU R28, [R1+0x10] ;  /* 0x00001000011c7983 */ /* 0x000f220000300800 */
[----:B------:R-:W-:-:S02]  /*1ba90*/  LOP3.LUT R21, R21, 0xffff, RZ, 0xc0, !PT ;  /* 0x0000ffff15157812 */ /* 0x000fc400078ec0ff */
[----:B---3--:R-:W-:Y:S02]  /*1baa0*/  LOP3.LUT R18, R25, 0xffff, RZ, 0xc0, !PT ;  /* 0x0000ffff19127812 */ /* 0x008fe400078ec0ff */
[----:B--2---:R-:W-:Y:S02]  /*1bab0*/  LOP3.LUT R3, R5, 0xffff, RZ, 0xc0, !PT ;  /* 0x0000ffff05037812 */ /* 0x004fe400078ec0ff */
[----:B------:R-:W-:Y:S02]  /*1bac0*/  LOP3.LUT R5, R24, 0xffff, RZ, 0xc0, !PT ;  /* 0x0000ffff18057812 */ /* 0x000fe400078ec0ff */
[----:B----4-:R-:W-:Y:S02]  /*1bad0*/  LOP3.LUT R17, R20, 0xffff, RZ, 0xc0, !PT ;  /* 0x0000ffff14117812 */ /* 0x010fe400078ec0ff */
[----:B------:R-:W-:Y:S02]  /*1bae0*/  LOP3.LUT R20, R0, 0xffff, RZ, 0xc0, !PT ;  /* 0x0000ffff00147812 */ /* 0x000fe400078ec0ff */
[----:B------:R-:W-:-:S02]  /*1baf0*/  PRMT R24, R5, 0x3340, R2 ;  /* 0x0000334005187816 */ /* 0x000fc40000000002 */
[--C-:B------:R-:W-:Y:S02]  /*1bb00*/  PRMT R19, R19, 0x3340, R20.reuse ;  /* 0x0000334013137816 */ /* 0x100fe40000000014 */
[----:B------:R-:W-:Y:S02]  /*1bb10*/  LOP3.LUT R0, R29, 0xffff, RZ, 0xc0, !PT ;  /* 0x0000ffff1d007812 */ /* 0x000fe400078ec0ff */
[----:B------:R-:W2:Y:S04]  /*1bb20*/  LDL.LU R29, [R1+0xc] ;  /* 0x00000c00011d7983 */ /* 0x000ea80000300800 */
[----:B------:R-:W-:Y:S04]  /*1bb30*/  STL [R1+0x1cc], R19 ;  /* 0x0001cc1301007387 */ /* 0x000fe80000100800 */
[----:B------:R0:W-:Y:S01]  /*1bb40*/  STL [R1+0x1c8], R24 ;  /* 0x0001c81801007387 */ /* 0x0001e20000100800 */
[----:B------:R-:W-:-:S02]  /*1bb50*/  SHF.R.U32.HI R20, RZ, 0x8, R20 ;  /* 0x00000008ff147819 */ /* 0x000fc40000011614 */
[----:B0-----:R-:W-:Y:S02]  /*1bb60*/  PRMT R24, R17, 0x3340, R18 ;  /* 0x0000334011187816 */ /* 0x001fe40000000012 */
[----:B------:R-:W-:-:S03]  /*1bb70*/  SHF.R.U32.HI R19, RZ, 0x8, R5 ;  /* 0x00000008ff137819 */ /* 0x000fc60000011605 */
[----:B------:R0:W-:Y:S01]  /*1bb80*/  STL [R1+0x1d4], R24 ;  /* 0x0001d41801007387 */ /* 0x0001e20000100800 */
[----:B------:R-:W-:Y:S02]  /*1bb90*/  SHF.R.U32.HI R5, RZ, 0x8, R2 ;  /* 0x00000008ff057819 */ /* 0x000fe40000011602 */
[----:B------:R-:W-:Y:S02]  /*1bba0*/  LOP3.LUT R20, R20, 0xffff, RZ, 0xc0, !PT ;  /* 0x0000ffff14147812 */ /* 0x000fe400078ec0ff */
[----:B------:R-:W-:Y:S02]  /*1bbb0*/  SHF.R.U32.HI R2, RZ, 0x8, R17 ;  /* 0x00000008ff027819 */ /* 0x000fe40000011611 */
[----:B------:R-:W-:Y:S02]  /*1bbc0*/  SHF.R.U32.HI R17, RZ, 0x8, R3 ;  /* 0x00000008ff117819 */ /* 0x000fe40000011603 */
[----:B0-----:R-:W-:Y:S02]  /*1bbd0*/  PRMT R24, R3, 0x3340, R0 ;  /* 0x0000334003187816 */ /* 0x001fe40000000000 */
[----:B------:R-:W3:Y:S01]  /*1bbe0*/  LDL.LU R3, [R1+0x168] ;  /* 0x0001680001037983 */ /* 0x000ee20000300800 */
[----:B------:R-:W-:-:S03]  /*1bbf0*/  PRMT R25, R21, 0x3340, R20 ;  /* 0x0000334015197816 */ /* 0x000fc60000000014 */
[----:B------:R0:W-:Y:S04]  /*1bc00*/  STL [R1+0x1d0], R24 ;  /* 0x0001d01801007387 */ /* 0x0001e80000100800 */
[----:B------:R-:W4:Y:S04]  /*1bc10*/  LDL.LU R21, [R1+0x16c] ;  /* 0x00016c0001157983 */ /* 0x000f280000300800 */
[----:B------:R-:W2:Y:S01]  /*1bc20*/  LDL.LU R20, [R1+0x154] ;  /* 0x0001540001147983 */ /* 0x000ea20000300800 */
[----:B------:R-:W-:Y:S02]  /*1bc30*/  SHF.R.U32.HI R18, RZ, 0x8, R18 ;  /* 0x00000008ff127819 */ /* 0x000fe40000011612 */
[----:B------:R-:W-:-:S02]  /*1bc40*/  SHF.R.U32.HI R0, RZ, 0x8, R0 ;  /* 0x00000008ff007819 */ /* 0x000fc40000011600 */
[----:B------:R-:W-:Y:S02]  /*1bc50*/  LOP3.LUT R19, R19, 0xffff, RZ, 0xc0, !PT ;  /* 0x0000ffff13137812 */ /* 0x000fe400078ec0ff */
[----:B------:R-:W-:Y:S02]  /*1bc60*/  LOP3.LUT R5, R5, 0xffff, RZ, 0xc0, !PT ;  /* 0x0000ffff05057812 */ /* 0x000fe400078ec0ff */
[----:B------:R-:W-:Y:S02]  /*1bc70*/  LOP3.LUT R2, R2, 0xffff, RZ, 0xc0, !PT ;  /* 0x0000ffff02027812 */ /* 0x000fe400078ec0ff */
[----:B------:R-:W-:Y:S02]  /*1bc80*/  LOP3.LUT R18, R18, 0xffff, RZ, 0xc0, !PT ;  /* 0x0000ffff12127812 */ /* 0x000fe400078ec0ff */
[----:B------:R-:W-:Y:S02]  /*1bc90*/  LOP3.LUT R17, R17, 0xffff, RZ, 0xc0, !PT ;  /* 0x0000ffff11117812 */ /* 0x000fe400078ec0ff */
[----:B------:R-:W-:-:S02]  /*1bca0*/  LOP3.LUT R0, R0, 0xffff, RZ, 0xc0, !PT ;  /* 0x0000ffff00007812 */ /* 0x000fc400078ec0ff */
[----:B0-----:R-:W-:Y:S02]  /*1bcb0*/  PRMT R24, R19, 0x3340, R5 ;  /* 0x0000334013187816 */ /* 0x001fe40000000005 */
[----:B------:R-:W-:Y:S02]  /*1bcc0*/  PRMT R2, R2, 0x3340, R18 ;  /* 0x0000334002027816 */ /* 0x000fe40000000012 */
[----:B------:R-:W-:Y:S02]  /*1bcd0*/  PRMT R0, R17, 0x3340, R0 ;  /* 0x0000334011007816 */ /* 0x000fe40000000000 */
[----:B------:R-:W-:Y:S01]  /*1bce0*/  LOP3.LUT R17, R22, 0xffff, RZ, 0xc0, !PT ;  /* 0x0000ffff16117812 */ /* 0x000fe200078ec0ff */
[----:B------:R0:W-:Y:S01]  /*1bcf0*/  STL [R1+0x38], R2 ;  /* 0x0000380201007387 */ /* 0x0001e20000100800 */
[----:B------:R-:W-:Y:S02]  /*1bd00*/  LOP3.LUT R18, R23, 0xffff, RZ, 0xc0, !PT ;  /* 0x0000ffff17127812 */ /* 0x000fe400078ec0ff */
[----:B------:R-:W-:Y:S01]  /*1bd10*/  LOP3.LUT R19, R28, 0xffff, RZ, 0xc0, !PT ;  /* 0x0000ffff1c137812 */ /* 0x000fe200078ec0ff */
[----:B------:R2:W-:Y:S01]  /*1bd20*/  STL [R1+0x34], R0 ;  /* 0x0000340001007387 */ /* 0x0005e20000100800 */
[----:B0-----:R-:W-:-:S03]  /*1bd30*/  LOP3.LUT R2, R27, 0xffff, RZ, 0xc0, !PT ;  /* 0x0000ffff1b027812 */ /* 0x001fc600078ec0ff */
[----:B------:R-:W2:Y:S04]  /*1bd40*/  LDL.LU R27, [R1+0x140] ;  /* 0x00014000011b7983 */ /* 0x000ea80000300800 */
[----:B------:R-:W2:Y:S01]  /*1bd50*/  LDL.LU R28, [R1+0xe4] ;  /* 0x0000e400011c7983 */ /* 0x000ea20000300800 */
[----:B---3--:R-:W-:Y:S02]  /*1bd60*/  LOP3.LUT R3, R3, 0xffff, RZ, 0xc0, !PT ;  /* 0x0000ffff03037812 */ /* 0x008fe400078ec0ff */
[----:B----4-:R-:W-:-:S04]  /*1bd70*/  LOP3.LUT R5, R21, 0xffff, RZ, 0xc0, !PT ;  /* 0x0000ffff15057812 */ /* 0x010fc800078ec0ff */
[--C-:B------:R-:W-:Y:S02]  /*1bd80*/  PRMT R22, R5, 0x3340, R17.reuse ;  /* 0x0000334005167816 */ /* 0x100fe40000000011 */
[----:B--2---:R-:W-:Y:S02]  /*1bd90*/  LOP3.LUT R0, R20, 0xffff, RZ, 0xc0, !PT ;  /* 0x0000ffff14007812 */ /* 0x004fe400078ec0ff */
[----:B------:R-:W-:Y:S02]  /*1bda0*/  LOP3.LUT R20, R29, 0xffff, RZ, 0xc0, !PT ;  /* 0x0000ffff1d147812 */ /* 0x000fe400078ec0ff */
[----:B------:R-:W2:Y:S04]  /*1bdb0*/  LDL.LU R29, [R1+0xe0] ;  /* 0x0000e000011d7983 */ /* 0x000ea80000300800 */
[----:B------:R0:W-:Y:S01]  /*1bdc0*/  STL [R1+0x1c4], R22 ;  /* 0x0001c41601007387 */ /* 0x0001e20000100800 */
[----:B------:R-:W-:-:S02]  /*1bdd0*/  SHF.R.U32.HI R17, RZ, 0x8, R17 ;  /* 0x00000008ff117819 */ /* 0x000fc40000011611 */
[----:B0-----:R-:W-:-:S05]  /*1bde0*/  PRMT R22, R3, 0x3340, R18 ;  /* 0x0000334003167816 */ /* 0x001fca0000000012 */
[----:B------:R0:W-:Y:S01]  /*1bdf0*/  STL [R1+0x1bc], R22 ;  /* 0x0001bc1601007387 */ /* 0x0001e20000100800 */
[----:B------:R-:W-:Y:S02]  /*1be00*/  SHF.R.U32.HI R21, RZ, 0x8, R5 ;  /* 0x00000008ff157819 */ /* 0x000fe40000011605 */
[----:B------:R-:W-:Y:S02]  /*1be10*/  SHF.R.U32.HI R18, RZ, 0x8, R18 ;  /* 0x00000008ff127819 */ /* 0x000fe40000011612 */
[----:B------:R-:W-:Y:S02]  /*1be20*/  SHF.R.U32.HI R5, RZ, 0x8, R3 ;  /* 0x00000008ff057819 */ /* 0x000fe40000011603 */
[----:B0-----:R-:W-:Y:S02]  /*1be30*/  PRMT R22, R0, 0x3340, R19 ;  /* 0x0000334000167816 */ /* 0x001fe40000000013 */
[----:B------:R-:W-:-:S03]  /*1be40*/  LOP3.LUT R17, R17, 0xffff, RZ, 0xc0, !PT ;  /* 0x0000ffff11117812 */ /* 0x000fc600078ec0ff */
[----:B------:R0:W-:Y:S01]  /*1be50*/  STL [R1+0x1b4], R22 ;  /* 0x0001b41601007387 */ /* 0x0001e20000100800 */
[----:B------:R-:W-:Y:S02]  /*1be60*/  LOP3.LUT R21, R21, 0xffff, RZ, 0xc0, !PT ;  /* 0x0000ffff15157812 */ /* 0x000fe400078ec0ff */
[----:B------:R-:W-:Y:S02]  /*1be70*/  LOP3.LUT R18, R18, 0xffff, RZ, 0xc0, !PT ;  /* 0x0000ffff12127812 */ /* 0x000fe400078ec0ff */
[----:B------:R-:W-:Y:S02]  /*1be80*/  SHF.R.U32.HI R3, RZ, 0x8, R0 ;  /* 0x00000008ff037819 */ /* 0x000fe40000011600 */
[----:B------:R-:W-:Y:S02]  /*1be90*/  LOP3.LUT R5, R5, 0xffff, RZ, 0xc0, !PT ;  /* 0x0000ffff05057812 */ /* 0x000fe400078ec0ff */
[----:B0-----:R-:W-:Y:S02]  /*1bea0*/  PRMT R22, R2, 0x3340, R20 ;  /* 0x0000334002167816 */ /* 0x001fe40000000014 */
[----:B------:R-:W-:-:S02]  /*1beb0*/  SHF.R.U32.HI R0, RZ, 0x8, R2 ;  /* 0x00000008ff007819 */ /* 0x000fc40000011602 */
[----:B------:R-:W3:Y:S01]  /*1bec0*/  LDL.LU R2, [R1+0x444] ;  /* 0x0004440001027983 */ /* 0x000ee20000300800 */
[----:B------:R-:W-:-:S03]  /*1bed0*/  PRMT R23, R21, 0x3340, R17 ;  /* 0x0000334015177816 */ /* 0x000fc60000000011 */
[----:B------:R0:W-:Y:S04]  /*1bee0*/  STL [R1+0x1b0], R22 ;  /* 0x0001b01601007387 */ /* 0x0001e80000100800 */
[----:B------:R-:W4:Y:S01]  /*1bef0*/  LDL.LU R17, [R1+0x144] ;  /* 0x0001440001117983 */ /* 0x000f220000300800 */
[----:B0-----:R-:W-:-:S03]  /*1bf00*/  PRMT R22, R5, 0x3340, R18 ;  /* 0x0000334005167816 */ /* 0x001fc60000000012 */
[----:B------:R-:W2:Y:S01]  /*1bf10*/  LDL.LU R18, [R1+0x448] ;  /* 0x0004480001127983 */ /* 0x000ea20000300800 */
[----:B------:R-:W-:Y:S02]  /*1bf20*/  SHF.R.U32.HI R20, RZ, 0x8, R20 ;  /* 0x00000008ff147819 */ /* 0x000fe40000011614 */
[----:B------:R-:W-:Y:S02]  /*1bf30*/  SHF.R.U32.HI R19, RZ, 0x8, R19 ;  /* 0x00000008ff137819 */ /* 0x000fe40000011613 */
[----:B------:R-:W-:Y:S02]  /*1bf40*/  LOP3.LUT R0, R0, 0xffff, RZ, 0xc0, !PT ;  /* 0x0000ffff00007812 */ /* 0x000fe400078ec0ff */
[----:B------:R-:W-:Y:S02]  /*1bf50*/  LOP3.LUT R20, R20, 0xffff, RZ, 0xc0, !PT ;  /* 0x0000ffff14147812 */ /* 0x000fe400078ec0ff */
[----:B------:R-:W-:Y:S02]  /*1bf60*/  LOP3.LUT R3, R3, 0xffff, RZ, 0xc0, !PT ;  /* 0x0000ffff03037812 */ /* 0x000fe400078ec0ff */
[----:B------:R-:W-:-:S02]  /*1bf70*/  LOP3.LUT R19, R19, 0xffff, RZ, 0xc0, !PT ;  /* 0x0000ffff13137812 */ /* 0x000fc400078ec0ff */
[----:B------:R-:W-:Y:S02]  /*1bf80*/  PRMT R20, R0, 0x3340, R20 ;  /* 0x0000334000147816 */ /* 0x000fe40000000014 */
[----:B------:R-:W-:Y:S02]  /*1bf90*/  PRMT R21, R3, 0x3340, R19 ;  /* 0x0000334003157816 */ /* 0x000fe40000000013 */
[----:B------:R-:W-:Y:S02]  /*1bfa0*/  LOP3.LUT R3, R27, 0xffff, RZ, 0xc0, !PT ;  /* 0x0000ffff1b037812 */ /* 0x000fe400078ec0ff */
[----:B------:R-:W-:Y:S01]  /*1bfb0*/  LOP3.LUT R5, R28, 0xffff, RZ, 0xc0, !PT ;  /* 0x0000ffff1c057812 */ /* 0x000fe200078ec0ff */
[----:B------:R-:W3:Y:S01]  /*1bfc0*/  LDL.LU R27, [R1+0x158] ;  /* 0x00015800011b7983 */ /* 0x000ee20000300800 */
[----:B------:R-:W-:-:S03]  /*1bfd0*/  LOP3.LUT R6, R6, 0xffff, RZ, 0xc0, !PT ;  /* 0x0000ffff06067812 */ /* 0x000fc600078ec0ff */
[----:B------:R-:W3:Y:S01]  /*1bfe0*/  LDL.LU R28, [R1+0xa0] ;  /* 0x0000a000011c7983 */ /* 0x000ee20000300800 */
[----:B----4-:R-:W-:-:S04]  /*1bff0*/  LOP3.LUT R17, R17, 0xffff, RZ, 0xc0, !PT ;  /* 0x0000ffff11117812 */ /* 0x010fc800078ec0ff */
[----:B------:R-:W-:Y:S02]  /*1c000*/  SHF.R.U32.HI R19, RZ, 0x8, R17 ;  /* 0x00000008ff137819 */ /* 0x000fe40000011611 */
[----:B--2---:R-:W-:Y:S02]  /*1c010*/  LOP3.LUT R0, R18, 0xffff, RZ, 0xc0, !PT ;  /* 0x0000ffff12007812 */ /* 0x004fe400078ec0ff */
[----:B------:R-:W-:-:S04]  /*1c020*/  LOP3.LUT R18, R4, 0xffff, RZ, 0xc0, !PT ;  /* 0x0000ffff04127812 */ /* 0x000fc800078ec0ff */
[----:B------:R-:W-:Y:S02]  /*1c030*/  PRMT R17, R17, 0x3340, R18 ;  /* 0x0000334011117816 */ /* 0x000fe40000000012 */
[----:B------:R-:W-:Y:S02]  /*1c040*/  LOP3.LUT R4, R29, 0xffff, RZ, 0xc0, !PT ;  /* 0x0000ffff1d047812 */ /* 0x000fe400078ec0ff */
[----:B------:R-:W2:Y:S04]  /*1c050*/  LDL.LU R29, [R1+0x28] ;  /* 0x00002800011d7983 */ /* 0x000ea80000300800 */
[----:B------:R0:W-:Y:S02]  /*1c060*/  STL [R1+0x16c], R17 ;  /* 0x00016c1101007387 */ /* 0x0001e40000100800 */
[----:B0-----:R-:W-:-:S02]  /*1c070*/  SHF.R.U32.HI R17, RZ, 0x8, R3 ;  /* 0x00000008ff117819 */ /* 0x001fc40000011603 */
[----:B------:R-:W-:-:S05]  /*1c080*/  PRMT R3, R3, 0x3340, R6 ;  /* 0x0000334003037816 */ /* 0x000fca0000000006 */
[----:B------:R0:W-:Y:S01]  /*1c090*/  STL [R1+0x168], R3 ;  /* 0x0001680301007387 */ /* 0x0001e20000100800 */
[----:B---3--:R-:W-:Y:S02]  /*1c0a0*/  LOP3.LUT R2, R2, 0xffff, RZ, 0xc0, !PT ;  /* 0x0000ffff02027812 */ /* 0x008fe400078ec0ff */
[----:B------:R-:W-:Y:S02]  /*1c0b0*/  SHF.R.U32.HI R18, RZ, 0x8, R18 ;  /* 0x00000008ff127819 */ /* 0x000fe40000011612 */
[----:B0-----:R-:W-:Y:S02]  /*1c0c0*/  SHF.R.U32.HI R3, RZ, 0x8, R0 ;  /* 0x00000008ff037819 */ /* 0x001fe40000011600 */
[----:B------:R-:W-:Y:S02]  /*1c0d0*/  PRMT R0, R0, 0x3340, R5 ;  /* 0x0000334000007816 */ /* 0x000fe40000000005 */
[----:B------:R-:W-:-:S03]  /*1c0e0*/  SHF.R.U32.HI R6, RZ, 0x8, R6 ;  /* 0x00000008ff067819 */ /* 0x000fc60000011606 */
[----:B------:R0:W-:Y:S01]  /*1c0f0*/  STL [R1+0x1a4], R0 ;  /* 0x0001a40001007387 */ /* 0x0001e20000100800 */
[----:B------:R-:W-:Y:S02]  /*1c100*/  LOP3.LUT R19, R19, 0xffff, RZ, 0xc0, !PT ;  /* 0x0000ffff13137812 */ /* 0x000fe400078ec0ff */
[----:B------:R-:W-:Y:S02]  /*1c110*/  LOP3.LUT R18, R18, 0xffff, RZ, 0xc0, !PT ;  /* 0x0000ffff12127812 */ /* 0x000fe400078ec0ff */
[----:B------:R-:W-:Y:S02]  /*1c120*/  LOP3.LUT R17, R17, 0xffff, RZ, 0xc0, !PT ;  /* 0x0000ffff11117812 */ /* 0x000fe400078ec0ff */
[----:B------:R-:W-:Y:S02]  /*1c130*/  LOP3.LUT R6, R6, 0xffff, RZ, 0xc0, !PT ;  /* 0x0000ffff06067812 */ /* 0x000fe400078ec0ff */
[----:B0-----:R-:W-:Y:S02]  /*1c140*/  SHF.R.U32.HI R0, RZ, 0x8, R2 ;  /* 0x00000008ff007819 */ /* 0x001fe40000011602 */
[----:B------:R-:W-:-:S02]  /*1c150*/  PRMT R2, R2, 0x3340, R4 ;  /* 0x0000334002027816 */ /* 0x000fc40000000004 */
[----:B------:R-:W-:Y:S02]  /*1c160*/  PRMT R19, R19, 0x3340, R18 ;  /* 0x0000334013137816 */ /* 0x000fe40000000012 */
[----:B------:R-:W-:Y:S01]  /*1c170*/  PRMT R18, R17, 0x3340, R6 ;  /* 0x0000334011127816 */ /* 0x000fe20000000006 */
[----:B------:R0:W-:Y:S04]  /*1c180*/  STL [R1+0x198], R2 ;  /* 0x0001980201007387 */ /* 0x0001e80000100800 */
[----:B0-----:R-:W3:Y:S04]  /*1c190*/  LDL.LU R2, [R1+0x15c] ;  /* 0x00015c0001027983 */ /* 0x001ee80000300800 */
[----:B------:R-:W4:Y:S04]  /*1c1a0*/  LDL.LU R17, [R1+0x174] ;  /* 0x0001740001117983 */ /* 0x000f280000300800 */
[----:B------:R-:W2:Y:S01]  /*1c1b0*/  LDL.LU R6, [R1+0x170] ;  /* 0x0001700001067983 */ /* 0x000ea20000300800 */
[----:B------:R-:W-:-:S02]  /*1c1c0*/  SHF.R.U32.HI R5, RZ, 0x8, R5 ;  /* 0x00000008ff057819 */ /* 0x000fc40000011605 */
[----:B------:R-:W-:Y:S02]  /*1c1d0*/  SHF.R.U32.HI R4, RZ, 0x8, R4 ;  /* 0x00000008ff047819 */ /* 0x000fe40000011604 */
[----:B------:R-:W-:Y:S02]  /*1c1e0*/  LOP3.LUT R3, R3, 0xffff, RZ, 0xc0, !PT ;  /* 0x0000ffff03037812 */ /* 0x000fe400078ec0ff */
[----:B------:R-:W-:Y:S02]  /*1c1f0*/  LOP3.LUT R5, R5, 0xffff, RZ, 0xc0, !PT ;  /* 0x0000ffff05057812 */ /* 0x000fe400078ec0ff */
[----:B------:R-:W-:Y:S02]  /*1c200*/  LOP3.LUT R0, R0, 0xffff, RZ, 0xc0, !PT ;  /* 0x0000ffff00007812 */ /* 0x000fe400078ec0ff */
[----:B------:R-:W-:Y:S02]  /*1c210*/  LOP3.LUT R4, R4, 0xffff, RZ, 0xc0, !PT ;  /* 0x0000ffff04047812 */ /* 0x000fe400078ec0ff */
[----:B------:R-:W-:-:S02]  /*1c220*/  PRMT R3, R3, 0x3340, R5 ;  /* 0x0000334003037816 */ /* 0x000fc40000000005 */
[----:B------:R-:W-:Y:S02]  /*1c230*/  PRMT R0, R0, 0x3340, R4 ;  /* 0x0000334000007816 */ /* 0x000fe40000000004 */
[----:B------:R-:W-:Y:S01]  /*1c240*/  LOP3.LUT R5, R28, 0xffff, RZ, 0xc0, !PT ;  /* 0x0000ffff1c057812 */ /* 0x000fe200078ec0ff */
[----:B------:R-:W-:Y:S04]  /*1c250*/  STL [R1+0x2c], R3 ;  /* 0x00002c0301007387 */ /* 0x000fe80000100800 */
[----:B------:R3:W-:Y:S01]  /*1c260*/  STL [R1+0x24], R0 ;  /* 0x0000240001007387 */ /* 0x0007e20000100800 */
[----:B------:R-:W-:Y:S02]  /*1c270*/  LOP3.LUT R15, R15, 0xffff, RZ, 0xc0, !PT ;  /* 0x0000ffff0f0f7812 */ /* 0x000fe400078ec0ff */
[----:B------:R-:W-:-:S02]  /*1c280*/  LOP3.LUT R12, R12, 0xffff, RZ, 0xc0, !PT ;  /* 0x0000ffff0c0c7812 */ /* 0x000fc400078ec0ff */
[----:B----4-:R-:W-:Y:S02]  /*1c290*/  LOP3.LUT R4, R17, 0xffff, RZ, 0xc0, !PT ;  /* 0x0000ffff11047812 */ /* 0x010fe400078ec0ff */
[----:B---3--:R-:W-:Y:S02]  /*1c2a0*/  LOP3.LUT R0, R2, 0xffff, RZ, 0xc0, !PT ;  /* 0x0000ffff02007812 */ /* 0x008fe400078ec0ff */
[----:B------:R-:W-:Y:S02]  /*1c2b0*/  SHF.R.U32.HI R17, RZ, 0x8, R4 ;  /* 0x00000008ff117819 */ /* 0x000fe40000011604 */
[----:B------:R-:W-:Y:S02]  /*1c2c0*/  PRMT R4, R4, 0x3340, R5 ;  /* 0x0000334004047816 */ /* 0x000fe40000000005 */
[----:B------:R-:W-:Y:S02]  /*1c2d0*/  LOP3.LUT R2, R27, 0xffff, RZ, 0xc0, !PT ;  /* 0x0000ffff1b027812 */ /* 0x000fe400078ec0ff */
[----:B--2---:R-:W-:Y:S01]  /*1c2e0*/  LOP3.LUT R3, R6, 0xffff, RZ, 0xc0, !PT ;  /* 0x0000ffff06037812 */ /* 0x004fe200078ec0ff */
[----:B------:R-:W2:Y:S01]  /*1c2f0*/  LDL.LU R27, [R1+0x148] ;  /* 0x00014800011b7983 */ /* 0x000ea20000300800 */
[----:B------:R-:W-:-:S03]  /*1c300*/  LOP3.LUT R6, R29, 0xffff, RZ, 0xc0, !PT ;  /* 0x0000ffff1d067812 */ /* 0x000fc600078ec0ff */
[----:B------:R-:W3:Y:S04]  /*1c310*/  LDL.LU R28, [R1+0xec] ;  /* 0x0000ec00011c7983 */ /* 0x000ee80000300800 */
[----:B------:R-:W4:Y:S04]  /*1c320*/  LDL.LU R29, [R1+0xe8] ;  /* 0x0000e800011d7983 */ /* 0x000f280000300800 */
[----:B------:R0:W-:Y:S02]  /*1c330*/  STL [R1+0x15c], R4 ;  /* 0x00015c0401007387 */ /* 0x0001e40000100800 */
[----:B0-----:R-:W-:-:S02]  /*1c340*/  SHF.R.U32.HI R4, RZ, 0x8, R3 ;  /* 0x00000008ff047819 */ /* 0x001fc40000011603 */
[----:B------:R-:W-:-:S05]  /*1c350*/  PRMT R3, R3, 0x3340, R6 ;  /* 0x0000334003037816 */ /* 0x000fca0000000006 */
[----:B------:R0:W-:Y:S01]  /*1c360*/  STL [R1+0x158], R3 ;  /* 0x0001580301007387 */ /* 0x0001e20000100800 */
[----:B------:R-:W-:Y:S02]  /*1c370*/  SHF.R.U32.HI R5, RZ, 0x8, R5 ;  /* 0x00000008ff057819 */ /* 0x000fe40000011605 */
[----:B0-----:R-:W-:Y:S02]  /*1c380*/  SHF.R.U32.HI R3, RZ, 0x8, R0 ;  /* 0x00000008ff037819 */ /* 0x001fe40000011600 */
[----:B------:R-:W-:-:S05]  /*1c390*/  PRMT R0, R0, 0x3340, R15 ;  /* 0x0000334000007816 */ /* 0x000fca000000000f */
[----:B------:R0:W-:Y:S01]  /*1c3a0*/  STL [R1+0x154], R0 ;  /* 0x0001540001007387 */ /* 0x0001e20000100800 */
[----:B------:R-:W-:Y:S02]  /*1c3b0*/  LOP3.LUT R17, R17, 0xffff, RZ, 0xc0, !PT ;  /* 0x0000ffff11117812 */ /* 0x000fe400078ec0ff */
[----:B------:R-:W-:Y:S02]  /*1c3c0*/  LOP3.LUT R5, R5, 0xffff, RZ, 0xc0, !PT ;  /* 0x0000ffff05057812 */ /* 0x000fe400078ec0ff */
[----:B------:R-:W-:Y:S02]  /*1c3d0*/  SHF.R.U32.HI R6, RZ, 0x8, R6 ;  /* 0x00000008ff067819 */ /* 0x000fe40000011606 */
[----:B0-----:R-:W-:Y:S02]  /*1c3e0*/  SHF.R.U32.HI R0, RZ, 0x8, R2 ;  /* 0x00000008ff007819 */ /* 0x001fe40000011602 */
[----:B------:R-:W-:Y:S02]  /*1c3f0*/  PRMT R2, R2, 0x3340, R12 ;  /* 0x0000334002027816 */ /* 0x000fe4000000000c */
[----:B------:R-:W-:-:S03]  /*1c400*/  LOP3.LUT R6, R6, 0xffff, RZ, 0xc0, !PT ;  /* 0x0000ffff06067812 */ /* 0x000fc600078ec0ff */
[----:B------:R0:W-:Y:S01]  /*1c410*/  STL [R1+0x150], R2 ;  /* 0x0001500201007387 */ /* 0x0001e20000100800 */
[----:B------:R-:W-:Y:S02]  /*1c420*/  LOP3.LUT R4, R4, 0xffff, RZ, 0xc0, !PT ;  /* 0x0000ffff04047812 */ /* 0x000fe400078ec0ff */
[----:B0-----:R-:W-:Y:S02]  /*1c430*/  LOP3.LUT R2, R0, 0xffff, RZ, 0xc0, !PT ;  /* 0x0000ffff00027812 */ /* 0x001fe400078ec0ff */
[----:B------:R-:W-:Y:S02]  /*1c440*/  PRMT R0, R17, 0x3340, R5 ;  /* 0x0000334011007816 */ /* 0x000fe40000000005 */
[----:B------:R-:W2:Y:S04]  /*1c450*/  LDL.LU R17, [R1+0x44c] ;  /* 0x00044c0001117983 */ /* 0x000ea80000300800 */
[----:B------:R-:W2:Y:S04]  /*1c460*/  LDL.LU R5, [R1+0x14c] ;  /* 0x00014c0001057983 */ /* 0x000ea80000300800 */
[----:B------:R0:W-:Y:S02]  /*1c470*/  STL [R1+0x20], R0 ;  /* 0x0000200001007387 */ /* 0x0001e40000100800 */
[----:B0-----:R-:W-:-:S02]  /*1c480*/  PRMT R0, R4, 0x3340, R6 ;  /* 0x0000334004007816 */ /* 0x001fc40000000006 */
[----:B------:R-:W2:Y:S01]  /*1c490*/  LDL.LU R6, [R1+0x450] ;  /* 0x0004500001067983 */ /* 0x000ea20000300800 */
[----:B------:R-:W-:Y:S02]  /*1c4a0*/  SHF.R.U32.HI R15, RZ, 0x8, R15 ;  /* 0x00000008ff0f7819 */ /* 0x000fe4000001160f */
[----:B------:R-:W-:Y:S02]  /*1c4b0*/  SHF.R.U32.HI R12, RZ, 0x8, R12 ;  /* 0x00000008ff0c7819 */ /* 0x000fe4000001160c */
[----:B------:R-:W-:Y:S02]  /*1c4c0*/  LOP3.LUT R3, R3, 0xffff, RZ, 0xc0, !PT ;  /* 0x0000ffff03037812 */ /* 0x000fe400078ec0ff */
[----:B------:R-:W-:Y:S02]  /*1c4d0*/  LOP3.LUT R15, R15, 0xffff, RZ, 0xc0, !PT ;  /* 0x0000ffff0f0f7812 */ /* 0x000fe400078ec0ff */
[----:B------:R-:W-:Y:S02]  /*1c4e0*/  LOP3.LUT R12, R12, 0xffff, RZ, 0xc0, !PT ;  /* 0x0000ffff0c0c7812 */ /* 0x000fe400078ec0ff */
[----:B------:R-:W-:-:S02]  /*1c4f0*/  PRMT R3, R3, 0x3340, R15 ;  /* 0x0000334003037816 */ /* 0x000fc4000000000f */
[----:B------:R-:W-:Y:S02]  /*1c500*/  LOP3.LUT R15, R7, 0xffff, RZ, 0xc0, !PT ;  /* 0x0000ffff070f7812 */ /* 0x000fe400078ec0ff */
[----:B------:R-:W-:-:S05]  /*1c510*/  PRMT R12, R2, 0x3340, R12 ;  /* 0x00003340020c7816 */ /* 0x000fca000000000c */
[----:B------:R3:W-:Y:S02]  /*1c520*/  STL [R1], R12 ;  /* 0x0000000c01007387 */ /* 0x0007e40000100800 */
[----:B---3--:R-:W-:Y:S02]  /*1c530*/  LOP3.LUT R12, R28, 0xffff, RZ, 0xc0, !PT ;  /* 0x0000ffff1c0c7812 */ /* 0x008fe400078ec0ff */
[----:B----4-:R-:W-:Y:S02]  /*1c540*/  LOP3.LUT R7, R29, 0xffff, RZ, 0xc0, !PT ;  /* 0x0000ffff1d077812 */ /* 0x010fe400078ec0ff */
[----:B--2---:R-:W-:Y:S02]  /*1c550*/  LOP3.LUT R5, R5, 0xffff, RZ, 0xc0, !PT ;  /* 0x0000ffff05057812 */ /* 0x004fe400078ec0ff */
[----:B------:R-:W-:Y:S02]  /*1c560*/  LOP3.LUT R4, R17, 0xffff, RZ, 0xc0, !PT ;  /* 0x0000ffff11047812 */ /* 0x000fe400078ec0ff */
[----:B------:R-:W-:-:S02]  /*1c570*/  PRMT R29, R5, 0x3340, R15 ;  /* 0x00003340051d7816 */ /* 0x000fc4000000000f */
[----:B------:R-:W-:Y:S02]  /*1c580*/  LOP3.LUT R17, R9, 0xffff, RZ, 0xc0, !PT ;  /* 0x0000ffff09117812 */ /* 0x000fe400078ec0ff */
[----:B------:R-:W-:Y:S02]  /*1c590*/  LOP3.LUT R2, R6, 0xffff, RZ, 0xc0, !PT ;  /* 0x0000ffff06027812 */ /* 0x000fe400078ec0ff */
[----:B------:R-:W-:Y:S02]  /*1c5a0*/  LOP3.LUT R6, R27, 0xffff, RZ, 0xc0, !PT ;  /* 0x0000ffff1b067812 */ /* 0x000fe400078ec0ff */
[----:B------:R-:W2:Y:S04]  /*1c5b0*/  LDL.LU R27, [R1+0xa4] ;  /* 0x0000a400011b7983 */ /* 0x000ea80000300800 */
[----:B------:R-:W3:Y:S04]  /*1c5c0*/  LDL.LU R28, [R1+0x84] ;  /* 0x00008400011c7983 */ /* 0x000ee80000300800 */
[----:B------:R0:W-:Y:S01]  /*1c5d0*/  STL [R1+0x30], R29 ;  /* 0x0000301d01007387 */ /* 0x0001e20000100800 */
[----:B------:R-:W-:-:S02]  /*1c5e0*/  SHF.R.U32.HI R9, RZ, 0x8, R5 ;  /* 0x00000008ff097819 */ /* 0x000fc40000011605 */
[----:B------:R-:W-:Y:S02]  /*1c5f0*/  SHF.R.U32.HI R5, RZ, 0x8, R6 ;  /* 0x00000008ff057819 */ /* 0x000fe40000011606 */
[----:B0-----:R-:W-:Y:S02]  /*1c600*/  PRMT R29, R6, 0x3340, R17 ;  /* 0x00003340061d7816 */ /* 0x001fe40000000011 */
[----:B------:R-:W-:-:S03]  /*1c610*/  SHF.R.U32.HI R6, RZ, 0x8, R2 ;  /* 0x00000008ff067819 */ /* 0x000fc60000011602 */
[----:B------:R0:W-:Y:S01]  /*1c620*/  STL [R1+0x28], R29 ;  /* 0x0000281d01007387 */ /* 0x0001e20000100800 */
[----:B------:R-:W-:Y:S02]  /*1c630*/  SHF.R.U32.HI R15, RZ, 0x8, R15 ;  /* 0x00000008ff0f7819 */ /* 0x000fe4000001160f */
[----:B------:R-:W-:Y:S02]  /*1c640*/  SHF.R.U32.HI R17, RZ, 0x8, R17 ;  /* 0x00000008ff117819 */ /* 0x000fe40000011611 */
[----:B------:R-:W-:Y:S02]  /*1c650*/  LOP3.LUT R9, R9, 0xffff, RZ, 0xc0, !PT ;  /* 0x0000ffff09097812 */ /* 0x000fe400078ec0ff */
[----:B0-----:R-:W-:Y:S02]  /*1c660*/  PRMT R29, R2, 0x3340, R12 ;  /* 0x00003340021d7816 */ /* 0x001fe4000000000c */
[----:B------:R-:W-:Y:S02]  /*1c670*/  SHF.R.U32.HI R2, RZ, 0x8, R4 ;  /* 0x00000008ff027819 */ /* 0x000fe40000011604 */
[----:B------:R-:W-:Y:S01]  /*1c680*/  PRMT R4, R4, 0x3340, R7 ;  /* 0x0000334004047816 */ /* 0x000fe20000000007 */
[----:B------:R0:W-:Y:S01]  /*1c690*/  STL [R1+0x144], R29 ;  /* 0x0001441d01007387 */ /* 0x0001e20000100800 */
[----:B------:R-:W-:-:S02]  /*1c6a0*/  LOP3.LUT R15, R15, 0xffff, RZ, 0xc0, !PT ;  /* 0x0000ffff0f0f7812 */ /* 0x000fc400078ec0ff */
[----:B------:R-:W-:Y:S01]  /*1c6b0*/  LOP3.LUT R5, R5, 0xffff, RZ, 0xc0, !PT ;  /* 0x0000ffff05057812 */ /* 0x000fe200078ec0ff */
[----:B------:R1:W-:Y:S01]  /*1c6c0*/  STL [R1+0x140], R4 ;  /* 0x0001400401007387 */ /* 0x0003e20000100800 */
[----:B------:R-:W-:-:S04]  /*1c6d0*/  LOP3.LUT R17, R17, 0xffff, RZ, 0xc0, !PT ;  /* 0x0000ffff11117812 */ /* 0x000fc800078ec0ff */
[----:B0-----:R-:W-:Y:S02]  /*1c6e0*/  PRMT R29, R5, 0x3340, R17 ;  /* 0x00003340051d7816 */ /* 0x001fe40000000011 */
[----:B-1----:R-:W-:Y:S02]  /*1c6f0*/  LOP3.LUT R4, R2, 0xffff, RZ, 0xc0, !PT ;  /* 0x0000ffff02047812 */ /* 0x002fe400078ec0ff */
[----:B------:R-:W-:Y:S02]  /*1c700*/  PRMT R2, R9, 0x3340, R15 ;  /* 0x0000334009027816 */ /* 0x000fe4000000000f */
[----:B------:R-:W4:Y:S04]  /*1c710*/  LDL.LU R9, [R1+0x364] ;  /* 0x0003640001097983 */ /* 0x000f280000300800 */
[----:B------:R-:W2:Y:S04]  /*1c720*/  LDL.LU R15, [R1+0x360] ;  /* 0x00036000010f7983 */ /* 0x000ea80000300800 */
[----:B------:R-:W2:Y:S04]  /*1c730*/  LDL.LU R5, [R1+0x3d4] ;  /* 0x0003d40001057983 */ /* 0x000ea80000300800 */
[----:B------:R-:W2:Y:S01]  /*1c740*/  LDL.LU R17, [R1+0x3d0] ;  /* 0x0003d00001117983 */ /* 0x000ea20000300800 */
[----:B------:R-:W-:-:S02]  /*1c750*/  SHF.R.U32.HI R12, RZ, 0x8, R12 ;  /* 0x00000008ff0c7819 */ /* 0x000fc4000001160c */
[----:B------:R-:W-:Y:S02]  /*1c760*/  SHF.R.U32.HI R7, RZ, 0x8, R7 ;  /* 0x00000008ff077819 */ /* 0x000fe40000011607 */
[----:B------:R-:W-:Y:S02]  /*1c770*/  LOP3.LUT R6, R6, 0xffff, RZ, 0xc0, !PT ;  /* 0x0000ffff06067812 */ /* 0x000fe400078ec0ff */
[----:B------:R-:W-:Y:S02]  /*1c780*/  LOP3.LUT R12, R12, 0xffff, RZ, 0xc0, !PT ;  /* 0x0000ffff0c0c7812 */ /* 0x000fe400078ec0ff */
[----:B------:R-:W-:Y:S02]  /*1c790*/  LOP3.LUT R7, R7, 0xffff, RZ, 0xc0, !PT ;  /* 0x0000ffff07077812 */ /* 0x000fe400078ec0ff */
[----:B------:R-:W-:Y:S02]  /*1c7a0*/  PRMT R6, R6, 0x3340, R12 ;  /* 0x0000334006067816 */ /* 0x000fe4000000000c */
[----:B------:R-:W-:-:S03]  /*1c7b0*/  PRMT R4, R4, 0x3340, R7 ;  /* 0x0000334004047816 */ /* 0x000fc60000000007 */
[----:B------:R-:W-:Y:S04]  /*1c7c0*/  STL [R1+0x8], R6 ;  /* 0x0000080601007387 */ /* 0x000fe80000100800 */
[----:B------:R4:W-:Y:S01]  /*1c7d0*/  STL [R1+0x44], R4 ;  /* 0x0000440401007387 */ /* 0x0009e20000100800 */
[----:B------:R-:W-:Y:S02]  /*1c7e0*/  LOP3.LUT R26, R26, 0xffff, RZ, 0xc0, !PT ;  /* 0x0000ffff1a1a7812 */ /* 0x000fe400078ec0ff */
[----:B------:R-:W-:Y:S02]  /*1c7f0*/  LOP3.LUT R10, R10, 0xffff, RZ, 0xc0, !PT ;  /* 0x0000ffff0a0a7812 */ /* 0x000fe400078ec0ff */
[----:B---3--:R-:W-:Y:S02]  /*1c800*/  LOP3.LUT R12, R28, 0xffff, RZ, 0xc0, !PT ;  /* 0x0000ffff1c0c7812 */ /* 0x008fe400078ec0ff */
[----:B----4-:R-:W-:-:S02]  /*1c810*/  LOP3.LUT R4, R9, 0xffff, RZ, 0xc0, !PT ;  /* 0x0000ffff09047812 */ /* 0x010fc400078ec0ff */
[----:B--2---:R-:W-:Y:S02]  /*1c820*/  LOP3.LUT R9, R27, 0xffff, RZ, 0xc0, !PT ;  /* 0x0000ffff1b097812 */ /* 0x004fe400078ec0ff */
[----:B------:R-:W-:Y:S02]  /*1c830*/  LOP3.LUT R7, R5, 0xffff, RZ, 0xc0, !PT ;  /* 0x0000ffff05077812 */ /* 0x000fe400078ec0ff */
[----:B------:R-:W-:Y:S02]  /*1c840*/  LOP3.LUT R5, R15, 0xffff, RZ, 0xc0, !PT ;  /* 0x0000ffff0f057812 */ /* 0x000fe400078ec0ff */
[----:B------:R-:W-:Y:S02]  /*1c850*/  SHF.R.U32.HI R15, RZ, 0x8, R7 ;  /* 0x00000008ff0f7819 */ /* 0x000fe40000011607 */
[----:B------:R-:W-:Y:S02]  /*1c860*/  PRMT R7, R7, 0x3340, R9 ;  /* 0x0000334007077816 */ /* 0x000fe40000000009 */
[----:B------:R-:W-:-:S02]  /*1c870*/  LOP3.LUT R6, R17, 0xffff, RZ, 0xc0, !PT ;  /* 0x0000ffff11067812 */ /* 0x000fc400078ec0ff */
[----:B------:R-:W2:Y:S04]  /*1c880*/  LDL.LU R17, [R1+0x178] ;  /* 0x0001780001117983 */ /* 0x000ea80000300800 */
[----:B------:R-:W3:Y:S04]  /*1c890*/  LDL.LU R27, [R1+0x134] ;  /* 0x00013400011b7983 */ /* 0x000ee80000300800 */
[----:B------:R-:W4:Y:S04]  /*1c8a0*/  LDL.LU R28, [R1+0x130] ;  /* 0x00013000011c7983 */ /* 0x000f280000300800 */
[----:B------:R0:W-:Y:S02]  /*1c8b0*/  STL [R1+0x138], R7 ;  /* 0x0001380701007387 */ /* 0x0001e40000100800 */
[----:B0-----:R-:W-:-:S02]  /*1c8c0*/  SHF.R.U32.HI R7, RZ, 0x8, R6 ;  /* 0x00000008ff077819 */ /* 0x001fc40000011606 */
[----:B------:R-:W-:-:S05]  /*1c8d0*/  PRMT R6, R6, 0x3340, R12 ;  /* 0x0000334006067816 */ /* 0x000fca000000000c */
[----:B------:R0:W-:Y:S01]  /*1c8e0*/  STL [R1+0x12c], R6 ;  /* 0x00012c0601007387 */ /* 0x0001e20000100800 */
[----:B------:R-:W-:Y:S02]  /*1c8f0*/  SHF.R.U32.HI R9, RZ, 0x8, R9 ;  /* 0x00000008ff097819 */ /* 0x000fe40000011609 */
[----:B------:R-:W-:Y:S02]  /*1c900*/  LOP3.LUT R15, R15, 0xffff, RZ, 0xc0, !PT ;  /* 0x0000ffff0f0f7812 */ /* 0x000fe400078ec0ff */
[----:B0-----:R-:W-:Y:S02]  /*1c910*/  SHF.R.U32.HI R6, RZ, 0x8, R4 ;  /* 0x00000008ff067819 */ /* 0x001fe40000011604 */
[----:B------:R-:W-:Y:S02]  /*1c920*/  PRMT R4, R4, 0x3340, R26 ;  /* 0x0000334004047816 */ /* 0x000fe4000000001a */
[----:B------:R-:W-:-:S03]  /*1c930*/  LOP3.LUT R9, R9, 0xffff, RZ, 0xc0, !PT ;  /* 0x0000ffff09097812 */ /* 0x000fc600078ec0ff */
[----:B------:R0:W-:Y:S01]  /*1c940*/  STL [R1+0x5c], R4 ;  /* 0x00005c0401007387 */ /* 0x0001e20000100800 */
[----:B------:R-:W-:Y:S02]  /*1c950*/  PRMT R9, R15, 0x3340, R9 ;  /* 0x000033400f097816 */ /* 0x000fe40000000009 */
[----:B0-----:R-:W-:Y:S02]  /*1c960*/  SHF.R.U32.HI R4, RZ, 0x8, R5 ;  /* 0x00000008ff047819 */ /* 0x001fe40000011605 */
[----:B------:R-:W-:-:S05]  /*1c970*/  PRMT R5, R5, 0x3340, R10 ;  /* 0x0000334005057816 */ /* 0x000fca000000000a */
[----:B------:R0:W-:Y:S04]  /*1c980*/  STL [R1+0x58], R5 ;  /* 0x0000580501007387 */ /* 0x0001e80000100800 */
[----:B0-----:R-:W2:Y:S04]  /*1c990*/  LDL.LU R5, [R1+0x17c] ;  /* 0x00017c0001057983 */ /* 0x001ea80000300800 */
[----:B------:R-:W2:Y:S04]  /*1c9a0*/  LDL.LU R15, [R1+0x458] ;  /* 0x00045800010f7983 */ /* 0x000ea80000300800 */
[----:B------:R0:W-:Y:S04]  /*1c9b0*/  STL [R1+0x4], R9 ;  /* 0x0000040901007387 */ /* 0x0001e80000100800 */
[----:B0-----:R-:W2:Y:S01]  /*1c9c0*/  LDL.LU R9, [R1+0x454] ;  /* 0x0004540001097983 */ /* 0x001ea20000300800 */
[----:B------:R-:W-:-:S02]  /*1c9d0*/  SHF.R.U32.HI R12, RZ, 0x8, R12 ;  /* 0x00000008ff0c7819 */ /* 0x000fc4000001160c */
[----:B------:R-:W-:Y:S02]  /*1c9e0*/  SHF.R.U32.HI R26, RZ, 0x8, R26 ;  /* 0x00000008ff1a7819 */ /* 0x000fe4000001161a */
[----:B------:R-:W-:Y:S02]  /*1c9f0*/  LOP3.LUT R7, R7, 0xffff, RZ, 0xc0, !PT ;  /* 0x0000ffff07077812 */ /* 0x000fe400078ec0ff */
[----:B------:R-:W-:Y:S02]  /*1ca00*/  LOP3.LUT R12, R12, 0xffff, RZ, 0xc0, !PT ;  /* 0x0000ffff0c0c7812 */ /* 0x000fe400078ec0ff */
[----:B------:R-:W-:Y:S02]  /*1ca10*/  LOP3.LUT R6, R6, 0xffff, RZ, 0xc0, !PT ;  /* 0x0000ffff06067812 */ /* 0x000fe400078ec0ff */
[----:B------:R-:W-:Y:S02]  /*1ca20*/  LOP3.LUT R26, R26, 0xffff, RZ, 0xc0, !PT ;  /* 0x0000ffff1a1a7812 */ /* 0x000fe400078ec0ff */
[----:B------:R-:W-:-:S02]  /*1ca30*/  SHF.R.U32.HI R10, RZ, 0x8, R10 ;  /* 0x00000008ff0a7819 */ /* 0x000fc4000001160a */
[----:B------:R-:W-:Y:S02]  /*1ca40*/  PRMT R12, R7, 0x3340, R12 ;  /* 0x00003340070c7816 */ /* 0x000fe4000000000c */
[----:B------:R-:W-:Y:S02]  /*1ca50*/  PRMT R7, R6, 0x3340, R26 ;  /* 0x0000334006077816 */ /* 0x000fe4000000001a */
[----:B------:R-:W-:Y:S02]  /*1ca60*/  LOP3.LUT R4, R4, 0xffff, RZ, 0xc0, !PT ;  /* 0x0000ffff04047812 */ /* 0x000fe400078ec0ff */
[----:B------:R-:W-:Y:S01]  /*1ca70*/  LOP3.LUT R10, R10, 0xffff, RZ, 0xc0, !PT ;  /* 0x0000ffff0a0a7812 */ /* 0x000fe200078ec0ff */
[----:B------:R0:W-:Y:S03]  /*1ca80*/  STL [R1+0xc], R12 ;  /* 0x00000c0c01007387 */ /* 0x0001e60000100800 */
[----:B------:R-:W-:Y:S01]  /*1ca90*/  PRMT R6, R4, 0x3340, R10 ;  /* 0x0000334004067816 */ /* 0x000fe2000000000a */
[----:B------:R-:W-:Y:S01]  /*1caa0*/  STL [R1+0x14], R7 ;  /* 0x0000140701007387 */ /* 0x000fe20000100800 */
[----:B0-----:R-:W-:-:S03]  /*1cab0*/  LOP3.LUT R12, R11, 0xffff, RZ, 0xc0, !PT ;  /* 0x0000ffff0b0c7812 */ /* 0x001fc600078ec0ff */
[----:B------:R3:W-:Y:S04]  /*1cac0*/  STL [R1+0x40], R6 ;  /* 0x0000400601007387 */ /* 0x0007e80000100800 */
[----:B------:R-:W2:Y:S01]  /*1cad0*/  LDL.LU R26, [R1+0x354] ;  /* 0x00035400011a7983 */ /* 0x000ea20000300800 */
[----:B---3--:R-:W-:Y:S02]  /*1cae0*/  LOP3.LUT R6, R27, 0xffff, RZ, 0xc0, !PT ;  /* 0x0000ffff1b067812 */ /* 0x008fe400078ec0ff */
[----:B----4-:R-:W-:Y:S02]  /*1caf0*/  LOP3.LUT R11, R28, 0xffff, RZ, 0xc0, !PT ;  /* 0x0000ffff1c0b7812 */ /* 0x010fe400078ec0ff */
[----:B--2---:R-:W-:Y:S02]  /*1cb00*/  LOP3.LUT R7, R5, 0xffff, RZ, 0xc0, !PT ;  /* 0x0000ffff05077812 */ /* 0x004fe400078ec0ff */
[----:B------:R-:W-:-:S02]  /*1cb10*/  LOP3.LUT R5, R17, 0xffff, RZ, 0xc0, !PT ;  /* 0x0000ffff11057812 */ /* 0x000fc400078ec0ff */
[----:B------:R-:W-:Y:S02]  /*1cb20*/  LOP3.LUT R4, R15, 0xffff, RZ, 0xc0, !PT ;  /* 0x0000ffff0f047812 */ /* 0x000fe400078ec0ff */
[----:B------:R-:W2:Y:S04]  /*1cb30*/  LDL.LU R15, [R1+0x350] ;  /* 0x00035000010f7983 */ /* 0x000ea80000300800 */
[----:B------:R-:W3:Y:S04]  /*1cb40*/  LDL.LU R17, [R1+0x124] ;  /* 0x0001240001117983 */ /* 0x000ee80000300800 */
[----:B------:R-:W4:Y:S01]  /*1cb50*/  LDL.LU R27, [R1+0x120] ;  /* 0x00012000011b7983 */ /* 0x000f220000300800 */
[----:B------:R-:W-:-:S03]  /*1cb60*/  LOP3.LUT R10, R9, 0xffff, RZ, 0xc0, !PT ;  /* 0x0000ffff090a7812 */ /* 0x000fc600078ec0ff */
[----:B------:R-:W3:Y:S01]  /*1cb70*/  LDL.LU R28, [R1+0x1c] ;  /* 0x00001c00011c7983 */ /* 0x000ee20000300800 */
[----:B------:R-:W-:Y:S02]  /*1cb80*/  LOP3.LUT R9, R13, 0xffff, RZ, 0xc0, !PT ;  /* 0x0000ffff0d097812 */ /* 0x000fe400078ec0ff */
[----:B------:R-:W-:Y:S02]  /*1cb90*/  SHF.R.U32.HI R13, RZ, 0x8, R7 ;  /* 0x00000008ff0d7819 */ /* 0x000fe40000011607 */
[----:B------:R-:W-:-:S05]  /*1cba0*/  PRMT R7, R7, 0x3340, R12 ;  /* 0x0000334007077816 */ /* 0x000fca000000000c */
[----:B------:R0:W-:Y:S02]  /*1cbb0*/  STL [R1+0x4c], R7 ;  /* 0x00004c0701007387 */ /* 0x0001e40000100800 */
[----:B0-----:R-:W-:Y:S02]  /*1cbc0*/  SHF.R.U32.HI R7, RZ, 0x8, R5 ;  /* 0x00000008ff077819 */ /* 0x001fe40000011605 */
[----:B------:R-:W-:-:S05]  /*1cbd0*/  PRMT R5, R5, 0x3340, R9 ;  /* 0x0000334005057816 */ /* 0x000fca0000000009 */
[----:B------:R0:W-:Y:S02]  /*1cbe0*/  STL [R1+0x48], R5 ;  /* 0x0000480501007387 */ /* 0x0001e40000100800 */
[----:B0-----:R-:W-:Y:S02]  /*1cbf0*/  SHF.R.U32.HI R5, RZ, 0x8, R4 ;  /* 0x00000008ff057819 */ /* 0x001fe40000011604 */
[----:B------:R-:W-:-:S05]  /*1cc00*/  PRMT R4, R4, 0x3340, R6 ;  /* 0x0000334004047816 */ /* 0x000fca0000000006 */
[----:B------:R0:W-:Y:S01]  /*1cc10*/  STL [R1+0x118], R4 ;  /* 0x0001180401007387 */ /* 0x0001e20000100800 */
[----:B------:R-:W-:Y:S02]  /*1cc20*/  SHF.R.U32.HI R12, RZ, 0x8, R12 ;  /* 0x00000008ff0c7819 */ /* 0x000fe4000001160c */
[----:B0-----:R-:W-:Y:S02]  /*1cc30*/  SHF.R.U32.HI R4, RZ, 0x8, R10 ;  /* 0x00000008ff047819 */ /* 0x001fe4000001160a */
[----:B------:R-:W-:Y:S02]  /*1cc40*/  PRMT R10, R10, 0x3340, R11 ;  /* 0x000033400a0a7816 */ /* 0x000fe4000000000b */
[----:B------:R-:W-:-:S03]  /*1cc50*/  LOP3.LUT R12, R12, 0xffff, RZ, 0xc0, !PT ;  /* 0x0000ffff0c0c7812 */ /* 0x000fc600078ec0ff */
[----:B------:R0:W-:Y:S02]  /*1cc60*/  STL [R1+0x114], R10 ;  /* 0x0001140a01007387 */ /* 0x0001e40000100800 */
[----:B0-----:R-:W-:Y:S02]  /*1cc70*/  SHF.R.U32.HI R10, RZ, 0x8, R11 ;  /* 0x00000008ff0a7819 */ /* 0x001fe4000001160b */
[----:B------:R-:W-:Y:S02]  /*1cc80*/  LOP3.LUT R11, R13, 0xffff, RZ, 0xc0, !PT ;  /* 0x0000ffff0d0b7812 */ /* 0x000fe400078ec0ff */
[----:B------:R-:W3:Y:S02]  /*1cc90*/  LDL.LU R13, [R1+0x3c0] ;  /* 0x0003c000010d7983 */ /* 0x000ee40000300800 */
[----:B------:R-:W-:Y:S02]  /*1cca0*/  PRMT R11, R11, 0x3340, R12 ;  /* 0x000033400b0b7816 */ /* 0x000fe4000000000c */
[----:B------:R-:W3:Y:S01]  /*1ccb0*/  LDL.LU R12, [R1+0x3c4] ;  /* 0x0003c400010c7983 */ /* 0x000ee20000300800 */
[----:B------:R-:W-:-:S02]  /*1ccc0*/  SHF.R.U32.HI R9, RZ, 0x8, R9 ;  /* 0x00000008ff097819 */ /* 0x000fc40000011609 */
[----:B------:R-:W-:Y:S02]  /*1ccd0*/  SHF.R.U32.HI R6, RZ, 0x8, R6 ;  /* 0x00000008ff067819 */ /* 0x000fe40000011606 */
[----:B------:R-:W-:Y:S02]  /*1cce0*/  LOP3.LUT R7, R7, 0xffff, RZ, 0xc0, !PT ;  /* 0x0000ffff07077812 */ /* 0x000fe400078ec0ff */
[----:B------:R-:W-:Y:S02]  /*1ccf0*/  LOP3.LUT R9, R9, 0xffff, RZ, 0xc0, !PT ;  /* 0x0000ffff09097812 */ /* 0x000fe400078ec0ff */
[----:B------:R-:W-:Y:S02]  /*1cd00*/  LOP3.LUT R5, R5, 0xffff, RZ, 0xc0, !PT ;  /* 0x0000ffff05057812 */ /* 0x000fe400078ec0ff */
[----:B------:R-:W-:Y:S02]  /*1cd10*/  LOP3.LUT R6, R6, 0xffff, RZ, 0xc0, !PT ;  /* 0x0000ffff06067812 */ /* 0x000fe400078ec0ff */
[----:B------:R-:W-:-:S02]  /*1cd20*/  LOP3.LUT R4, R4, 0xffff, RZ, 0xc0, !PT ;  /* 0x0000ffff04047812 */ /* 0x000fc400078ec0ff */
[----:B------:R-:W-:Y:S02]  /*1cd30*/  LOP3.LUT R10, R10, 0xffff, RZ, 0xc0, !PT ;  /* 0x0000ffff0a0a7812 */ /* 0x000fe400078ec0ff */
[----:B------:R-:W-:Y:S02]  /*1cd40*/  PRMT R7, R7, 0x3340, R9 ;  /* 0x0000334007077816 */ /* 0x000fe40000000009 */
[----:B------:R-:W-:Y:S02]  /*1cd50*/  PRMT R5, R5, 0x3340, R6 ;  /* 0x0000334005057816 */ /* 0x000fe40000000006 */
[----:B------:R-:W-:Y:S01]  /*1cd60*/  PRMT R4, R4, 0x3340, R10 ;  /* 0x0000334004047816 */ /* 0x000fe2000000000a */
[----:B------:R-:W-:Y:S04]  /*1cd70*/  STL [R1+0x10], R11 ;  /* 0x0000100b01007387 */ /* 0x000fe80000100800 */
[----:B------:R-:W-:Y:S04]  /*1cd80*/  STL [R1+0x18], R7 ;  /* 0x0000180701007387 */ /* 0x000fe80000100800 */
[----:B------:R0:W-:Y:S01]  /*1cd90*/  STL [R1+0x74], R5 ;  /* 0x0000740501007387 */ /* 0x0001e20000100800 */
[----:B------:R-:W-:-:S03]  /*1cda0*/  LOP3.LUT R10, R8, 0xffff, RZ, 0xc0, !PT ;  /* 0x0000ffff080a7812 */ /* 0x000fc600078ec0ff */
[----:B------:R2:W-:Y:S01]  /*1cdb0*/  STL [R1+0x78], R4 ;  /* 0x0000780401007387 */ /* 0x0005e20000100800 */
[----:B0-----:R-:W-:-:S03]  /*1cdc0*/  LOP3.LUT R5, R26, 0xffff, RZ, 0xc0, !PT ;  /* 0x0000ffff1a057812 */ /* 0x001fc600078ec0ff */
[----:B------:R-:W3:Y:S01]  /*1cdd0*/  LDL.LU R26, [R1+0x420] ;  /* 0x00042000011a7983 */ /* 0x000ee20000300800 */
[----:B--2---:R-:W-:-:S03]  /*1cde0*/  LOP3.LUT R4, R15, 0xffff, RZ, 0xc0, !PT ;  /* 0x0000ffff0f047812 */ /* 0x004fc600078ec0ff */
[----:B------:R-:W2:Y:S01]  /*1cdf0*/  LDL.LU R15, [R1+0x2e4] ;  /* 0x0002e400010f7983 */ /* 0x000ea20000300800 */
[----:B----4-:R-:W-:Y:S02]  /*1ce00*/  LOP3.LUT R7, R27, 0xffff, RZ, 0xc0, !PT ;  /* 0x0000ffff1b077812 */ /* 0x010fe400078ec0ff */
[----:B---3--:R-:W-:Y:S02]  /*1ce10*/  LOP3.LUT R9, R28, 0xffff, RZ, 0xc0, !PT ;  /* 0x0000ffff1c097812 */ /* 0x008fe400078ec0ff */
[----:B------:R-:W-:Y:S02]  /*1ce20*/  LOP3.LUT R6, R13, 0xffff, RZ, 0xc0, !PT ;  /* 0x0000ffff0d067812 */ /* 0x000fe400078ec0ff */
[----:B------:R-:W-:Y:S02]  /*1ce30*/  LOP3.LUT R13, R17, 0xffff, RZ, 0xc0, !PT ;  /* 0x0000ffff110d7812 */ /* 0x000fe400078ec0ff */
[----:B------:R-:W-:Y:S01]  /*1ce40*/  LOP3.LUT R12, R12, 0xffff, RZ, 0xc0, !PT ;  /* 0x0000ffff0c0c7812 */ /* 0x000fe200078ec0ff */
[----:B------:R-:W3:Y:S03]  /*1ce50*/  LDL.LU R17, [R1+0x2e0] ;  /* 0x0002e00001117983 */ /* 0x000ee60000300800 */
[----:B------:R-:W-:Y:S01]  /*1ce60*/  SHF.R.U32.HI R11, RZ, 0x8, R12 ;  /* 0x00000008ff0b7819 */ /* 0x000fe2000001160c */
[----:B------:R-:W4:Y:S01]  /*1ce70*/  LDL.LU R27, [R1+0x264] ;  /* 0x00026400011b7983 */ /* 0x000f220000300800 */
[----:B------:R-:W-:-:S02]  /*1ce80*/  PRMT R8, R12, 0x3340, R13 ;  /* 0x000033400c087816 */ /* 0x000fc4000000000d */
[----:B------:R-:W-:Y:S01]  /*1ce90*/  SHF.R.U32.HI R12, RZ, 0x8, R13 ;  /* 0x00000008ff0c7819 */ /* 0x000fe2000001160d */
[----:B------:R-:W4:Y:S04]  /*1cea0*/  LDL.LU R28, [R1+0x260] ;  /* 0x00026000011c7983 */ /* 0x000f280000300800 */
[----:B------:R-:W4:Y:S04]  /*1ceb0*/  LDL.LU R13, [R1+0x424] ;  /* 0x00042400010d7983 */ /* 0x000f280000300800 */
[----:B------:R0:W-:Y:S02]  /*1cec0*/  STL [R1+0x110], R8 ;  /* 0x0001100801007387 */ /* 0x0001e40000100800 */
[----:B0-----:R-:W-:-:S02]  /*1ced0*/  SHF.R.U32.HI R8, RZ, 0x8, R6 ;  /* 0x00000008ff087819 */ /* 0x001fc40000011606 */
[----:B------:R-:W-:-:S05]  /*1cee0*/  PRMT R6, R6, 0x3340, R7 ;  /* 0x0000334006067816 */ /* 0x000fca0000000007 */
[----:B------:R0:W-:Y:S01]  /*1cef0*/  STL [R1+0x10c], R6 ;  /* 0x00010c0601007387 */ /* 0x0001e20000100800 */
[----:B------:R-:W-:Y:S02]  /*1cf00*/  SHF.R.U32.HI R7, RZ, 0x8, R7 ;  /* 0x00000008ff077819 */ /* 0x000fe40000011607 */
[----:B0-----:R-:W-:Y:S02]  /*1cf10*/  SHF.R.U32.HI R6, RZ, 0x8, R5 ;  /* 0x00000008ff067819 */ /* 0x001fe40000011605 */
[--C-:B------:R-:W-:Y:S02]  /*1cf20*/  PRMT R5, R5, 0x3340, R9.reuse ;  /* 0x0000334005057816 */ /* 0x100fe40000000009 */
[----:B------:R-:W-:-:S03]  /*1cf30*/  SHF.R.U32.HI R9, RZ, 0x8, R9 ;  /* 0x00000008ff097819 */ /* 0x000fc60000011609 */
[----:B------:R0:W-:Y:S01]  /*1cf40*/  STL [R1+0x108], R5 ;  /* 0x0001080501007387 */ /* 0x0001e20000100800 */
[----:B------:R-:W-:Y:S02]  /*1cf50*/  LOP3.LUT R11, R11, 0xffff, RZ, 0xc0, !PT ;  /* 0x0000ffff0b0b7812 */ /* 0x000fe400078ec0ff */
[----:B------:R-:W-:Y:S02]  /*1cf60*/  LOP3.LUT R12, R12, 0xffff, RZ, 0xc0, !PT ;  /* 0x0000ffff0c0c7812 */ /* 0x000fe400078ec0ff */
[----:B------:R-:W-:Y:S02]  /*1cf70*/  LOP3.LUT R8, R8, 0xffff, RZ, 0xc0, !PT ;  /* 0x0000ffff08087812 */ /* 0x000fe400078ec0ff */
[----:B0-----:R-:W-:Y:S02]  /*1cf80*/  SHF.R.U32.HI R5, RZ, 0x8, R4 ;  /* 0x00000008ff057819 */ /* 0x001fe40000011604 */
[--C-:B------:R-:W-:Y:S02]  /*1cf90*/  PRMT R4, R4, 0x3340, R10.reuse ;  /* 0x0000334004047816 */ /* 0x100fe4000000000a */
[----:B------:R-:W-:-:S02]  /*1cfa0*/  SHF.R.U32.HI R10, RZ, 0x8, R10 ;  /* 0x00000008ff0a7819 */ /* 0x000fc4000001160a */
[----:B------:R-:W-:Y:S02]  /*1cfb0*/  LOP3.LUT R7, R7, 0xffff, RZ, 0xc0, !PT ;  /* 0x0000ffff07077812 */ /* 0x000fe400078ec0ff */
[----:B------:R-:W-:Y:S02]  /*1cfc0*/  LOP3.LUT R6, R6, 0xffff, RZ, 0xc0, !PT ;  /* 0x0000ffff06067812 */ /* 0x000fe400078ec0ff */
[----:B------:R-:W-:Y:S01]  /*1cfd0*/  LOP3.LUT R9, R9, 0xffff, RZ, 0xc0, !PT ;  /* 0x0000ffff09097812 */ /* 0x000fe200078ec0ff */
[----:B------:R0:W-:Y:S01]  /*1cfe0*/  STL [R1+0x104], R4 ;  /* 0x0001040401007387 */ /* 0x0001e20000100800 */
[----:B------:R-:W-:Y:S02]  /*1cff0*/  LOP3.LUT R5, R5, 0xffff, RZ, 0xc0, !PT ;  /* 0x0000ffff05057812 */ /* 0x000fe400078ec0ff */
[----:B------:R-:W-:Y:S02]  /*1d000*/  LOP3.LUT R10, R10, 0xffff, RZ, 0xc0, !PT ;  /* 0x0000ffff0a0a7812 */ /* 0x000fe400078ec0ff */
[----:B------:R-:W-:-:S02]  /*1d010*/  PRMT R11, R11, 0x3340, R12 ;  /* 0x000033400b0b7816 */ /* 0x000fc4000000000c */
[----:B------:R-:W-:Y:S02]  /*1d020*/  PRMT R6, R6, 0x3340, R9 ;  /* 0x0000334006067816 */ /* 0x000fe40000000009 */
[----:B0-----:R-:W-:Y:S02]  /*1d030*/  PRMT R4, R8, 0x3340, R7 ;  /* 0x0000334008047816 */ /* 0x001fe40000000007 */
[----:B------:R-:W-:Y:S01]  /*1d040*/  PRMT R5, R5, 0x3340, R10 ;  /* 0x0000334005057816 */ /* 0x000fe2000000000a */
[----:B------:R0:W-:Y:S01]  /*1d050*/  STL [R1+0x1c], R11 ;  /* 0x00001c0b01007387 */ /* 0x0001e20000100800 */
[----:B------:R-:W-:-:S03]  /*1d060*/  LOP3.LUT R14, R14, 0xffff, RZ, 0xc0, !PT ;  /* 0x0000ffff0e0e7812 */ /* 0x000fc600078ec0ff */
[----:B------:R-:W-:Y:S01]  /*1d070*/  STL [R1+0x60], R4 ;  /* 0x0000600401007387 */ /* 0x000fe20000100800 */
[----:B------:R-:W-:-:S03]  /*1d080*/  LOP3.LUT R9, R26, 0xffff, RZ, 0xc0, !PT ;  /* 0x0000ffff1a097812 */ /* 0x000fc600078ec0ff */
[----:B------:R-:W-:Y:S04]  /*1d090*/  STL [R1+0x6c], R6 ;  /* 0x00006c0601007387 */ /* 0x000fe80000100800 */
[----:B------:R3:W-:Y:S01]  /*1d0a0*/  STL [R1+0x70], R5 ;  /* 0x0000700501007387 */ /* 0x0007e20000100800 */
[----:B------:R-:W-:Y:S02]  /*1d0b0*/  LOP3.LUT R16, R16, 0xffff, RZ, 0xc0, !PT ;  /* 0x0000ffff10107812 */ /* 0x000fe400078ec0ff */
[----:B0-----:R-:W-:Y:S02]  /*1d0c0*/  SHF.R.U32.HI R11, RZ, 0x8, R14 ;  /* 0x00000008ff0b7819 */ /* 0x001fe4000001160e */
[----:B------:R-:W-:Y:S02]  /*1d0d0*/  SHF.R.U32.HI R8, RZ, 0x8, R16 ;  /* 0x00000008ff087819 */ /* 0x000fe40000011610 */
[----:B--2---:R-:W-:-:S04]  /*1d0e0*/  LOP3.LUT R7, R15, 0xffff, RZ, 0xc0, !PT ;  /* 0x0000ffff0f077812 */ /* 0x004fc800078ec0ff */
[----:B------:R-:W-:Y:S02]  /*1d0f0*/  SHF.R.U32.HI R12, RZ, 0x8, R7 ;  /* 0x00000008ff0c7819 */ /* 0x000fe40000011607 */
[----:B------:R-:W-:Y:S02]  /*1d100*/  PRMT R7, R7, 0x3340, R14 ;  /* 0x0000334007077816 */ /* 0x000fe4000000000e */
[----:B---3--:R-:W-:Y:S02]  /*1d110*/  LOP3.LUT R5, R17, 0xffff, RZ, 0xc0, !PT ;  /* 0x0000ffff11057812 */ /* 0x008fe400078ec0ff */
[----:B----4-:R-:W-:Y:S02]  /*1d120*/  LOP3.LUT R6, R27, 0xffff, RZ, 0xc0, !PT ;  /* 0x0000ffff1b067812 */ /* 0x010fe400078ec0ff */
[----:B------:R-:W-:Y:S02]  /*1d130*/  LOP3.LUT R4, R13, 0xffff, RZ, 0xc0, !PT ;  /* 0x0000ffff0d047812 */ /* 0x000fe400078ec0ff */
[----:B------:R-:W2:Y:S01]  /*1d140*/  LDL.LU R13, [R1+0x344] ;  /* 0x00034400010d7983 */ /* 0x000ea20000300800 */
[----:B------:R-:W-:-:S03]  /*1d150*/  LOP3.LUT R10, R28, 0xffff, RZ, 0xc0, !PT ;  /* 0x0000ffff1c0a7812 */ /* 0x000fc600078ec0ff */
[----:B------:R-:W3:Y:S04]  /*1d160*/  LDL.LU R26, [R1+0x340] ;  /* 0x00034000011a7983 */ /* 0x000ee80000300800 */
[----:B------:R-:W4:Y:S04]  /*1d170*/  LDL.LU R15, [R1+0x1f0] ;  /* 0x0001f000010f7983 */ /* 0x000f280000300800 */
[----:B------:R-:W4:Y:S04]  /*1d180*/  LDL.LU R17, [R1+0x13c] ;  /* 0x00013c0001117983 */ /* 0x000f280000300800 */
[----:B------:R-:W4:Y:S04]  /*1d190*/  LDL.LU R27, [R1+0x128] ;  /* 0x00012800011b7983 */ /* 0x000f280000300800 */
[----:B------:R-:W4:Y:S04]  /*1d1a0*/  LDL.LU R28, [R1+0x11c] ;  /* 0x00011c00011c7983 */ /* 0x000f280000300800 */
[----:B------:R-:W4:Y:S04]  /*1d1b0*/  LDL.LU R14, [R1+0x3b0] ;  /* 0x0003b000010e7983 */ /* 0x000f280000300800 */
[----:B------:R0:W-:Y:S02]  /*1d1c0*/  STL [R1+0xf8], R7 ;  /* 0x0000f80701007387 */ /* 0x0001e40000100800 */
[----:B0-----:R-:W-:-:S02]  /*1d1d0*/  SHF.R.U32.HI R7, RZ, 0x8, R5 ;  /* 0x00000008ff077819 */ /* 0x001fc40000011605 */
[----:B------:R-:W-:Y:S02]  /*1d1e0*/  PRMT R5, R5, 0x3340, R16 ;  /* 0x0000334005057816 */ /* 0x000fe40000000010 */
[----:B------:R-:W4:Y:S04]  /*1d1f0*/  LDL.LU R16, [R1+0x3b4] ;  /* 0x0003b40001107983 */ /* 0x000f280000300800 */
        /* <DEDUP_REMOVED lines=8> */
[----:B------:R0:W-:Y:S01]  /*1d280*/  STL [R1+0xfc], R9 ;  /* 0x0000fc0901007387 */ /* 0x0001e20000100800 */
[----:B------:R-:W-:Y:S02]  /*1d290*/  LOP3.LUT R7, R7, 0xffff, RZ, 0xc0, !PT ;  /* 0x0000ffff07077812 */ /* 0x000fe400078ec0ff */
[----:B------:R-:W-:Y:S02]  /*1d2a0*/  LOP3.LUT R8, R8, 0xffff, RZ, 0xc0, !PT ;  /* 0x0000ffff08087812 */ /* 0x000fe400078ec0ff */
[----:B------:R-:W-:Y:S02]  /*1d2b0*/  LOP3.LUT R5, R5, 0xffff, RZ, 0xc0, !PT ;  /* 0x0000ffff05057812 */ /* 0x000fe400078ec0ff */
[----:B------:R-:W-:Y:S02]  /*1d2c0*/  LOP3.LUT R6, R6, 0xffff, RZ, 0xc0, !PT ;  /* 0x0000ffff06067812 */ /* 0x000fe400078ec0ff */
[----:B0-----:R-:W-:Y:S02]  /*1d2d0*/  SHF.R.U32.HI R9, RZ, 0x8, R10 ;  /* 0x00000008ff097819 */ /* 0x001fe4000001160a */
[----:B------:R-:W-:-:S02]  /*1d2e0*/  LOP3.LUT R10, R12, 0xffff, RZ, 0xc0, !PT ;  /* 0x0000ffff0c0a7812 */ /* 0x000fc400078ec0ff */
[----:B------:R-:W-:Y:S02]  /*1d2f0*/  LOP3.LUT R4, R4, 0xffff, RZ, 0xc0, !PT ;  /* 0x0000ffff04047812 */ /* 0x000fe400078ec0ff */
[----:B------:R-:W-:Y:S02]  /*1d300*/  LOP3.LUT R9, R9, 0xffff, RZ, 0xc0, !PT ;  /* 0x0000ffff09097812 */ /* 0x000fe400078ec0ff */
[----:B------:R-:W-:Y:S02]  /*1d310*/  PRMT R10, R10, 0x3340, R11 ;  /* 0x000033400a0a7816 */ /* 0x000fe4000000000b */
[----:B------:R-:W-:Y:S02]  /*1d320*/  PRMT R7, R7, 0x3340, R8 ;  /* 0x0000334007077816 */ /* 0x000fe40000000008 */
[----:B------:R-:W-:Y:S02]  /*1d330*/  PRMT R5, R5, 0x3340, R6 ;  /* 0x0000334005057816 */ /* 0x000fe40000000006 */
[----:B------:R-:W-:Y:S01]  /*1d340*/  PRMT R4, R4, 0x3340, R9 ;  /* 0x0000334004047816 */ /* 0x000fe20000000009 */
[----:B------:R-:W-:Y:S04]  /*1d350*/  STL [R1+0x64], R10 ;  /* 0x0000640a01007387 */ /* 0x000fe80000100800 */
[----:B------:R-:W-:Y:S04]  /*1d360*/  STL [R1+0x68], R7 ;  /* 0x0000680701007387 */ /* 0x000fe80000100800 */
[----:B------:R-:W-:Y:S04]  /*1d370*/  STL [R1+0x98], R5 ;  /* 0x0000980501007387 */ /* 0x000fe80000100800 */
[----:B------:R2:W-:Y:S02]  /*1d380*/  STL [R1+0x9c], R4 ;  /* 0x00009c0401007387 */ /* 0x0005e40000100800 */
[----:B--2---:R-:W-:-:S02]  /*1d390*/  LOP3.LUT R4, R13, 0xffff, RZ, 0xc0, !PT ;  /* 0x0000ffff0d047812 */ /* 0x004fc400078ec0ff */
[----:B---3--:R-:W-:Y:S02]  /*1d3a0*/  LOP3.LUT R5, R26, 0xffff, RZ, 0xc0, !PT ;  /* 0x0000ffff1a057812 */ /* 0x008fe400078ec0ff */
[----:B----4-:R-:W-:Y:S02]  /*1d3b0*/  LOP3.LUT R11, R15, 0xffff, RZ, 0xc0, !PT ;  /* 0x0000ffff0f0b7812 */ /* 0x010fe400078ec0ff */
[----:B------:R-:W-:Y:S02]  /*1d3c0*/  LOP3.LUT R9, R17, 0xffff, RZ, 0xc0, !PT ;  /* 0x0000ffff11097812 */ /* 0x000fe400078ec0ff */
[----:B------:R-:W-:Y:S02]  /*1d3d0*/  LOP3.LUT R6, R14, 0xffff, RZ, 0xc0, !PT ;  /* 0x0000ffff0e067812 */ /* 0x000fe400078ec0ff */
[----:B------:R-:W-:Y:S02]  /*1d3e0*/  LOP3.LUT R8, R16, 0xffff, RZ, 0xc0, !PT ;  /* 0x0000ffff10087812 */ /* 0x000fe400078ec0ff */
[----:B------:R-:W2:Y:S04]  /*1d3f0*/  LDL.LU R16, [R1+0x42c] ;  /* 0x00042c0001107983 */ /* 0x000ea80000300800 */
[----:B------:R-:W3:Y:S04]  /*1d400*/  LDL.LU R14, [R1+0x428] ;  /* 0x00042800010e7983 */ /* 0x000ee80000300800 */
[----:B------:R-:W4:Y:S04]  /*1d410*/  LDL.LU R13, [R1+0x2d4] ;  /* 0x0002d400010d7983 */ /* 0x000f280000300800 */
[----:B------:R-:W4:Y:S04]  /*1d420*/  LDL.LU R26, [R1+0x2d0] ;  /* 0x0002d000011a7983 */ /* 0x000f280000300800 */
[----:B------:R-:W4:Y:S04]  /*1d430*/  LDL.LU R15, [R1+0x26c] ;  /* 0x00026c00010f7983 */ /* 0x000f280000300800 */
[----:B------:R-:W4:Y:S01]  /*1d440*/  LDL.LU R17, [R1+0x54] ;  /* 0x0000540001117983 */ /* 0x000f220000300800 */
[----:B------:R-:W-:-:S02]  /*1d450*/  LOP3.LUT R7, R27, 0xffff, RZ, 0xc0, !PT ;  /* 0x0000ffff1b077812 */ /* 0x000fc400078ec0ff */
[----:B------:R-:W-:Y:S01]  /*1d460*/  LOP3.LUT R12, R28, 0xffff, RZ, 0xc0, !PT ;  /* 0x0000ffff1c0c7812 */ /* 0x000fe200078ec0ff */
[----:B------:R-:W4:Y:S04]  /*1d470*/  LDL.LU R27, [R1+0x268] ;  /* 0x00026800011b7983 */ /* 0x000f280000300800 */
[----:B------:R-:W4:Y:S01]  /*1d480*/  LDL.LU R28, [R1+0x50] ;  /* 0x00005000011c7983 */ /* 0x000f220000300800 */
        /* <DEDUP_REMOVED lines=23> */
[----:B------:R-:W-:Y:S02]  /*1d600*/  LOP3.LUT R5, R5, 0xffff, RZ, 0xc0, !PT ;  /* 0x0000ffff05057812 */ /* 0x000fe400078ec0ff */
[----:B------:R-:W-:Y:S02]  /*1d610*/  PRMT R10, R10, 0x3340, R11 ;  /* 0x000033400a0a7816 */ /* 0x000fe4000000000b */
[----:B------:R-:W-:Y:S02]  /*1d620*/  PRMT R8, R8, 0x3340, R9 ;  /* 0x0000334008087816 */ /* 0x000fe40000000009 */
[----:B------:R-:W-:-:S02]  /*1d630*/  PRMT R7, R6, 0x3340, R7 ;  /* 0x0000334006077816 */ /* 0x000fc40000000007 */
[----:B------:R-:W-:Y:S01]  /*1d640*/  PRMT R6, R4, 0x3340, R5 ;  /* 0x0000334004067816 */ /* 0x000fe20000000005 */
[----:B------:R-:W-:Y:S04]  /*1d650*/  STL [R1+0x88], R10 ;  /* 0x0000880a01007387 */ /* 0x000fe80000100800 */
[----:B------:R4:W-:Y:S04]  /*1d660*/  STL [R1+0x8c], R8 ;  /* 0x00008c0801007387 */ /* 0x0009e80000100800 */
[----:B------:R-:W-:Y:S04]  /*1d670*/  STL [R1+0x90], R7 ;  /* 0x0000900701007387 */ /* 0x000fe80000100800 */
[----:B------:R0:W-:Y:S01]  /*1d680*/  STL [R1+0x94], R6 ;  /* 0x0000940601007387 */ /* 0x0001e20000100800 */
[----:B--2---:R-:W-:-:S03]  /*1d690*/  LOP3.LUT R4, R16, 0xffff, RZ, 0xc0, !PT ;  /* 0x0000ffff10047812 */ /* 0x004fc600078ec0ff */
[----:B------:R-:W2:Y:S01]  /*1d6a0*/  LDL.LU R16, [R1+0x3bc] ;  /* 0x0003bc0001107983 */ /* 0x000ea20000300800 */
[----:B---3--:R-:W-:-:S03]  /*1d6b0*/  LOP3.LUT R5, R14, 0xffff, RZ, 0xc0, !PT ;  /* 0x0000ffff0e057812 */ /* 0x008fc600078ec0ff */
[----:B------:R-:W3:Y:S01]  /*1d6c0*/  LDL.LU R14, [R1+0x3b8] ;  /* 0x0003b800010e7983 */ /* 0x000ee20000300800 */
[----:B----4-:R-:W-:-:S03]  /*1d6d0*/  LOP3.LUT R8, R13, 0xffff, RZ, 0xc0, !PT ;  /* 0x0000ffff0d087812 */ /* 0x010fc600078ec0ff */
[----:B------:R-:W4:Y:S01]  /*1d6e0*/  LDL.LU R13, [R1+0x34c] ;  /* 0x00034c00010d7983 */ /* 0x000f220000300800 */
[----:B0-----:R-:W-:-:S03]  /*1d6f0*/  LOP3.LUT R6, R26, 0xffff, RZ, 0xc0, !PT ;  /* 0x0000ffff1a067812 */ /* 0x001fc600078ec0ff */
[----:B------:R-:W4:Y:S01]  /*1d700*/  LDL.LU R26, [R1+0x348] ;  /* 0x00034800011a7983 */ /* 0x000f220000300800 */
[----:B------:R-:W-:-:S03]  /*1d710*/  LOP3.LUT R7, R15, 0xffff, RZ, 0xc0, !PT ;  /* 0x0000ffff0f077812 */ /* 0x000fc600078ec0ff */
[----:B------:R-:W4:Y:S01]  /*1d720*/  LDL.LU R15, [R1+0x1f8] ;  /* 0x0001f800010f7983 */ /* 0x000f220000300800 */
[----:B------:R-:W-:-:S03]  /*1d730*/  LOP3.LUT R11, R17, 0xffff, RZ, 0xc0, !PT ;  /* 0x0000ffff110b7812 */ /* 0x000fc600078ec0ff */
[----:B------:R-:W4:Y:S01]  /*1d740*/  LDL.LU R17, [R1+0x1f4] ;  /* 0x0001f40001117983 */ /* 0x000f220000300800 */
[----:B------:R-:W-:-:S03]  /*1d750*/  LOP3.LUT R12, R27, 0xffff, RZ, 0xc0, !PT ;  /* 0x0000ffff1b0c7812 */ /* 0x000fc600078ec0ff */
[----:B------:R-:W4:Y:S01]  /*1d760*/  LDL.LU R27, [R1+0x184] ;  /* 0x00018400011b7983 */ /* 0x000f220000300800 */
[----:B------:R-:W-:-:S03]  /*1d770*/  LOP3.LUT R9, R28, 0xffff, RZ, 0xc0, !PT ;  /* 0x0000ffff1c097812 */ /* 0x000fc600078ec0ff */
[----:B------:R-:W4:Y:S01]  /*1d780*/  LDL.LU R28, [R1+0x180] ;  /* 0x00018000011c7983 */ /* 0x000f220000300800 */
[----:B------:R-:W-:Y:S02]  /*1d790*/  SHF.R.U32.HI R10, RZ, 0x8, R8 ;  /* 0x00000008ff0a7819 */ /* 0x000fe40000011608 */
        /* <DEDUP_REMOVED lines=14> */
[----:B0-----:R-:W-:Y:S02]  /*1d880*/  SHF.R.U32.HI R4, RZ, 0x8, R5 ;  /* 0x00000008ff047819 */ /* 0x001fe40000011605 */
[----:B------:R-:W-:Y:S02]  /*1d890*/  PRMT R5, R5, 0x3340, R12 ;  /* 0x0000334005057816 */ /* 0x000fe4000000000c */
[----:B------:R-:W-:-:S02]  /*1d8a0*/  SHF.R.U32.HI R7, RZ, 0x8, R7 ;  /* 0x00000008ff077819 */ /* 0x000fc40000011607 */
[----:B------:R-:W-:Y:S01]  /*1d8b0*/  PRMT R10, R10, 0x3340, R11 ;  /* 0x000033400a0a7816 */ /* 0x000fe2000000000b */
[----:B------:R0:W-:Y:S01]  /*1d8c0*/  STL [R1+0xe0], R5 ;  /* 0x0000e00501007387 */ /* 0x0001e20000100800 */
[----:B------:R-:W-:Y:S02]  /*1d8d0*/  PRMT R8, R8, 0x3340, R9 ;  /* 0x0000334008087816 */ /* 0x000fe40000000009 */
[----:B------:R-:W-:Y:S01]  /*1d8e0*/  LOP3.LUT R6, R6, 0xffff, RZ, 0xc0, !PT ;  /* 0x0000ffff06067812 */ /* 0x000fe200078ec0ff */
[----:B------:R-:W-:Y:S01]  /*1d8f0*/  STL [R1+0x80], R10 ;  /* 0x0000800a01007387 */ /* 0x000fe20000100800 */
[----:B------:R-:W-:Y:S02]  /*1d900*/  LOP3.LUT R7, R7, 0xffff, RZ, 0xc0, !PT ;  /* 0x0000ffff07077812 */ /* 0x000fe400078ec0ff */
[----:B0-----:R-:W-:Y:S01]  /*1d910*/  SHF.R.U32.HI R5, RZ, 0x8, R12 ;  /* 0x00000008ff057819 */ /* 0x001fe2000001160c */
[----:B------:R2:W-:Y:S01]  /*1d920*/  STL [R1+0x84], R8 ;  /* 0x0000840801007387 */ /* 0x0005e20000100800 */
[----:B------:R-:W-:-:S02]  /*1d930*/  LOP3.LUT R4, R4, 0xffff, RZ, 0xc0, !PT ;  /* 0x0000ffff04047812 */ /* 0x000fc400078ec0ff */
[----:B------:R-:W-:Y:S02]  /*1d940*/  LOP3.LUT R5, R5, 0xffff, RZ, 0xc0, !PT ;  /* 0x0000ffff05057812 */ /* 0x000fe400078ec0ff */
[----:B------:R-:W-:Y:S02]  /*1d950*/  PRMT R6, R6, 0x3340, R7 ;  /* 0x0000334006067816 */ /* 0x000fe40000000007 */
[----:B------:R-:W-:-:S03]  /*1d960*/  PRMT R4, R4, 0x3340, R5 ;  /* 0x0000334004047816 */ /* 0x000fc60000000005 */
[----:B------:R3:W-:Y:S04]  /*1d970*/  STL [R1+0xb8], R6 ;  /* 0x0000b80601007387 */ /* 0x0007e80000100800 */
[----:B------:R0:W-:Y:S01]  /*1d980*/  STL [R1+0xbc], R4 ;  /* 0x0000bc0401007387 */ /* 0x0001e20000100800 */
[----:B--2---:R-:W-:-:S03]  /*1d990*/  LOP3.LUT R8, R16, 0xffff, RZ, 0xc0, !PT ;  /* 0x0000ffff10087812 */ /* 0x004fc600078ec0ff */
[----:B------:R-:W2:Y:S01]  /*1d9a0*/  LDL.LU R16, [R1+0x208] ;  /* 0x0002080001107983 */ /* 0x000ea20000300800 */
[----:B------:R-:W-:Y:S02]  /*1d9b0*/  SHF.R.U32.HI R10, RZ, 0x8, R8 ;  /* 0x00000008ff0a7819 */ /* 0x000fe40000011608 */
[----:B---3--:R-:W-:Y:S02]  /*1d9c0*/  LOP3.LUT R6, R14, 0xffff, RZ, 0xc0, !PT ;  /* 0x0000ffff0e067812 */ /* 0x008fe400078ec0ff */
[----:B----4-:R-:W-:-:S04]  /*1d9d0*/  LOP3.LUT R11, R15, 0xffff, RZ, 0xc0, !PT ;  /* 0x0000ffff0f0b7812 */ /* 0x010fc800078ec0ff */
[----:B------:R-:W-:Y:S02]  /*1d9e0*/  PRMT R8, R8, 0x3340, R11 ;  /* 0x0000334008087816 */ /* 0x000fe4000000000b */
[----:B------:R-:W-:Y:S02]  /*1d9f0*/  LOP3.LUT R5, R26, 0xffff, RZ, 0xc0, !PT ;  /* 0x0000ffff1a057812 */ /* 0x000fe400078ec0ff */
[----:B------:R-:W-:Y:S01]  /*1da00*/  LOP3.LUT R9, R17, 0xffff, RZ, 0xc0, !PT ;  /* 0x0000ffff11097812 */ /* 0x000fe200078ec0ff */
[----:B------:R-:W3:Y:S04]  /*1da10*/  LDL.LU R26, [R1+0x19c] ;  /* 0x00019c00011a7983 */ /* 0x000ee80000300800 */
[----:B------:R1:W-:Y:S01]  /*1da20*/  STL [R1+0xcc], R8 ;  /* 0x0000cc0801007387 */ /* 0x0003e20000100800 */
[----:B0-----:R-:W-:-:S02]  /*1da30*/  LOP3.LUT R4, R13, 0xffff, RZ, 0xc0, !PT ;  /* 0x0000ffff0d047812 */ /* 0x001fc400078ec0ff */
[----:B------:R-:W-:Y:S01]  /*1da40*/  LOP3.LUT R7, R27, 0xffff, RZ, 0xc0, !PT ;  /* 0x0000ffff1b077812 */ /* 0x000fe200078ec0ff */
[----:B------:R-:W3:Y:S01]  /*1da50*/  LDL.LU R17, [R1+0x204] ;  /* 0x0002040001117983 */ /* 0x000ee20000300800 */
[----:B------:R-:W-:-:S03]  /*1da60*/  LOP3.LUT R12, R28, 0xffff, RZ, 0xc0, !PT ;  /* 0x0000ffff1c0c7812 */ /* 0x000fc600078ec0ff */
[----:B------:R-:W4:Y:S01]  /*1da70*/  LDL.LU R27, [R1+0x1c0] ;  /* 0x0001c000011b7983 */ /* 0x000f220000300800 */
[----:B-1----:R-:W-:Y:S02]  /*1da80*/  SHF.R.U32.HI R8, RZ, 0x8, R6 ;  /* 0x00000008ff087819 */ /* 0x002fe40000011606 */
[----:B------:R-:W-:Y:S01]  /*1da90*/  PRMT R6, R6, 0x3340, R9 ;  /* 0x0000334006067816 */ /* 0x000fe20000000009 */
[----:B------:R-:W2:Y:S01]  /*1daa0*/  LDL.LU R13, [R1+0x188] ;  /* 0x00018800010d7983 */ /* 0x000ea20000300800 */
[----:B------:R-:W-:Y:S02]  /*1dab0*/  SHF.R.U32.HI R11, RZ, 0x8, R11 ;  /* 0x00000008ff0b7819 */ /* 0x000fe4000001160b */
[----:B------:R-:W-:Y:S01]  /*1dac0*/  PRMT R28, R4, 0x3340, R7 ;  /* 0x00003340041c7816 */ /* 0x000fe20000000007 */
[----:B------:R0:W-:Y:S01]  /*1dad0*/  STL [R1+0xc8], R6 ;  /* 0x0000c80601007387 */ /* 0x0001e20000100800 */
[----:B------:R-:W-:Y:S02]  /*1dae0*/  SHF.R.U32.HI R9, RZ, 0x8, R9 ;  /* 0x00000008ff097819 */ /* 0x000fe40000011609 */
[----:B------:R-:W-:Y:S01]  /*1daf0*/  LOP3.LUT R10, R10, 0xffff, RZ, 0xc0, !PT ;  /* 0x0000ffff0a0a7812 */ /* 0x000fe200078ec0ff */
[----:B------:R-:W3:Y:S01]  /*1db00*/  LDL.LU R14, [R1+0x2d8] ;  /* 0x0002d800010e7983 */ /* 0x000ee20000300800 */
[----:B------:R-:W-:-:S02]  /*1db10*/  LOP3.LUT R11, R11, 0xffff, RZ, 0xc0, !PT ;  /* 0x0000ffff0b0b7812 */ /* 0x000fc400078ec0ff */
[----:B------:R-:W-:Y:S01]  /*1db20*/  SHF.R.U32.HI R7, RZ, 0x8, R7 ;  /* 0x00000008ff077819 */ /* 0x000fe20000011607 */
[----:B------:R-:W3:Y:S01]  /*1db30*/  LDL.LU R15, [R1+0x3c] ;  /* 0x00003c00010f7983 */ /* 0x000ee20000300800 */
[----:B0-----:R-:W-:Y:S02]  /*1db40*/  SHF.R.U32.HI R6, RZ, 0x8, R4 ;  /* 0x00000008ff067819 */ /* 0x001fe40000011604 */
[----:B------:R-:W-:Y:S02]  /*1db50*/  SHF.R.U32.HI R4, RZ, 0x8, R5 ;  /* 0x00000008ff047819 */ /* 0x000fe40000011605 */
[----:B------:R-:W-:Y:S01]  /*1db60*/  PRMT R5, R5, 0x3340, R12 ;  /* 0x0000334005057816 */ /* 0x000fe2000000000c */
[----:B------:R0:W-:Y:S01]  /*1db70*/  STL [R1+0xd4], R28 ;  /* 0x0000d41c01007387 */ /* 0x0001e20000100800 */
[----:B------:R-:W-:Y:S02]  /*1db80*/  LOP3.LUT R8, R8, 0xffff, RZ, 0xc0, !PT ;  /* 0x0000ffff08087812 */ /* 0x000fe400078ec0ff */
[----:B------:R-:W-:-:S02]  /*1db90*/  LOP3.LUT R9, R9, 0xffff, RZ, 0xc0, !PT ;  /* 0x0000ffff09097812 */ /* 0x000fc400078ec0ff */
[----:B------:R-:W-:Y:S02]  /*1dba0*/  PRMT R11, R10, 0x3340, R11 ;  /* 0x000033400a0b7816 */ /* 0x000fe4000000000b */
[----:B------:R-:W-:Y:S01]  /*1dbb0*/  LOP3.LUT R6, R6, 0xffff, RZ, 0xc0, !PT ;  /* 0x0000ffff06067812 */ /* 0x000fe200078ec0ff */
[----:B0-----:R-:W4:Y:S01]  /*1dbc0*/  LDL.LU R28, [R1+0xac] ;  /* 0x0000ac00011c7983 */ /* 0x001f220000300800 */
[----:B------:R-:W-:-:S03]  /*1dbd0*/  LOP3.LUT R7, R7, 0xffff, RZ, 0xc0, !PT ;  /* 0x0000ffff07077812 */ /* 0x000fc600078ec0ff */
[----:B------:R0:W-:Y:S01]  /*1dbe0*/  STL [R1+0xd0], R5 ;  /* 0x0000d00501007387 */ /* 0x0001e20000100800 */
[----:B------:R-:W-:Y:S02]  /*1dbf0*/  PRMT R9, R8, 0x3340, R9 ;  /* 0x0000334008097816 */ /* 0x000fe40000000009 */
[----:B------:R-:W-:Y:S02]  /*1dc00*/  LOP3.LUT R4, R4, 0xffff, RZ, 0xc0, !PT ;  /* 0x0000ffff04047812 */ /* 0x000fe400078ec0ff */
[----:B------:R-:W-:Y:S02]  /*1dc10*/  PRMT R7, R6, 0x3340, R7 ;  /* 0x0000334006077816 */ /* 0x000fe40000000007 */
[----:B0-----:R-:W-:Y:S02]  /*1dc20*/  SHF.R.U32.HI R5, RZ, 0x8, R12 ;  /* 0x00000008ff057819 */ /* 0x001fe4000001160c */
[----:B------:R-:W4:Y:S02]  /*1dc30*/  LDL.LU R12, [R1+0x2dc] ;  /* 0x0002dc00010c7983 */ /* 0x000f240000300800 */
[----:B------:R-:W-:-:S02]  /*1dc40*/  LOP3.LUT R5, R5, 0xffff, RZ, 0xc0, !PT ;  /* 0x0000ffff05057812 */ /* 0x000fc400078ec0ff */
[----:B------:R-:W4:Y:S04]  /*1dc50*/  LDL.LU R10, [R1+0x20c] ;  /* 0x00020c00010a7983 */ /* 0x000f280000300800 */
[----:B------:R0:W-:Y:S01]  /*1dc60*/  STL [R1+0xa0], R11 ;  /* 0x0000a00b01007387 */ /* 0x0001e20000100800 */
[----:B------:R-:W-:-:S03]  /*1dc70*/  PRMT R5, R4, 0x3340, R5 ;  /* 0x0000334004057816 */ /* 0x000fc60000000005 */
[----:B0-----:R-:W4:Y:S04]  /*1dc80*/  LDL.LU R11, [R1+0x1a0] ;  /* 0x0001a000010b7983 */ /* 0x001f280000300800 */
[----:B------:R-:W4:Y:S04]  /*1dc90*/  LDL.LU R8, [R1+0x210] ;  /* 0x0002100001087983 */ /* 0x000f280000300800 */
[----:B------:R0:W-:Y:S04]  /*1dca0*/  STL [R1+0xa4], R9 ;  /* 0x0000a40901007387 */ /* 0x0001e80000100800 */
[----:B0-----:R-:W4:Y:S04]  /*1dcb0*/  LDL.LU R9, [R1+0x1a8] ;  /* 0x0001a80001097983 */ /* 0x001f280000300800 */
[----:B------:R-:W4:Y:S04]  /*1dcc0*/  LDL.LU R6, [R1+0x214] ;  /* 0x0002140001067983 */ /* 0x000f280000300800 */
[----:B------:R0:W-:Y:S04]  /*1dcd0*/  STL [R1+0xb0], R7 ;  /* 0x0000b00701007387 */ /* 0x0001e80000100800 */
[----:B0-----:R-:W4:Y:S04]  /*1dce0*/  LDL.LU R7, [R1+0x1ac] ;  /* 0x0001ac0001077983 */ /* 0x001f280000300800 */
[----:B------:R-:W4:Y:S04]  /*1dcf0*/  LDL.LU R4, [R1+0x218] ;  /* 0x0002180001047983 */ /* 0x000f280000300800 */
[----:B------:R0:W-:Y:S04]  /*1dd00*/  STL [R1+0xb4], R5 ;  /* 0x0000b40501007387 */ /* 0x0001e80000100800 */
[----:B0-----:R-:W4:Y:S01]  /*1dd10*/  LDL.LU R5, [R1+0x1b8] ;  /* 0x0001b80001057983 */ /* 0x001f220000300800 */
[----:B--2---:R-:W-:-:S02]  /*1dd20*/  LOP3.LUT R13, R13, 0xffff, RZ, 0xc0, !PT ;  /* 0x0000ffff0d0d7812 */ /* 0x004fc400078ec0ff */
[----:B---3--:R-:W-:Y:S02]  /*1dd30*/  LOP3.LUT R15, R15, 0xffff, RZ, 0xc0, !PT ;  /* 0x0000ffff0f0f7812 */ /* 0x008fe400078ec0ff */
[----:B----4-:R-:W-:Y:S02]  /*1dd40*/  PRMT R4, R4, 0x5410, R27 ;  /* 0x0000541004047816 */ /* 0x010fe4000000001b */
[----:B------:R-:W2:Y:S01]  /*1dd50*/  LDL.LU R27, [R1+0xb40] ;  /* 0x000b4000011b7983 */ /* 0x000ea20000300800 */
[----:B------:R-:W-:Y:S02]  /*1dd60*/  PRMT R5, R6, 0x5410, R5 ;  /* 0x0000541006057816 */ /* 0x000fe40000000005 */
[----:B------:R-:W-:Y:S02]  /*1dd70*/  PRMT R6, R8, 0x5410, R7 ;  /* 0x0000541008067816 */ /* 0x000fe40000000007 */
[----:B------:R-:W-:Y:S02]  /*1dd80*/  PRMT R8, R16, 0x5410, R11 ;  /* 0x0000541010087816 */ /* 0x000fe4000000000b */
[----:B------:R-:W-:Y:S01]  /*1dd90*/  LOP3.LUT R11, R12, 0xffff, RZ, 0xc0, !PT ;  /* 0x0000ffff0c0b7812 */ /* 0x000fe200078ec0ff */
[----:B------:R-:W3:Y:S01]  /*1dda0*/  LDL.LU R16, [R1+0x1e8] ;  /* 0x0001e80001107983 */ /* 0x000ee20000300800 */
[----:B------:R-:W-:-:S02]  /*1ddb0*/  PRMT R7, R10, 0x5410, R9 ;  /* 0x000054100a077816 */ /* 0x000fc40000000009 */
[----:B------:R-:W-:Y:S02]  /*1ddc0*/  LOP3.LUT R10, R14, 0xffff, RZ, 0xc0, !PT ;  /* 0x0000ffff0e0a7812 */ /* 0x000fe400078ec0ff */
[----:B------:R-:W-:Y:S02]  /*1ddd0*/  PRMT R14, R11, 0x3340, R13 ;  /* 0x000033400b0e7816 */ /* 0x000fe4000000000d */
[----:B------:R-:W-:Y:S02]  /*1dde0*/  PRMT R9, R17, 0x5410, R26 ;  /* 0x0000541011097816 */ /* 0x000fe4000000001a */
[----:B------:R-:W4:Y:S01]  /*1ddf0*/  LDL.LU R26, [R1+0x1c8] ;  /* 0x0001c800011a7983 */ /* 0x000f220000300800 */
[----:B------:R-:W-:-:S03]  /*1de00*/  SHF.R.U32.HI R12, RZ, 0x8, R11 ;  /* 0x00000008ff0c7819 */ /* 0x000fc6000001160b */
[----:B------:R-:W2:Y:S04]  /*1de10*/  LDL R17, [R1+0x430] ;  /* 0x0004300001117983 */ /* 0x000ea80000100800 */
[----:B------:R-:W2:Y:S04]  /*1de20*/  LDL.LU R11, [R1+0x1ec] ;  /* 0x0001ec00010b7983 */ /* 0x000ea80000300800 */
[----:B------:R0:W-:Y:S02]  /*1de30*/  STL [R1+0xc4], R14 ;  /* 0x0000c40e01007387 */ /* 0x0001e40000100800 */
[----:B0-----:R-:W-:-:S02]  /*1de40*/  SHF.R.U32.HI R14, RZ, 0x8, R10 ;  /* 0x00000008ff0e7819 */ /* 0x001fc4000001160a */
[----:B------:R-:W-:-:S05]  /*1de50*/  PRMT R10, R10, 0x3340, R15 ;  /* 0x000033400a0a7816 */ /* 0x000fca000000000f */
[----:B------:R0:W-:Y:S04]  /*1de60*/  STL [R1+0xc0], R10 ;  /* 0x0000c00a01007387 */ /* 0x0001e80000100800 */
[----:B0-----:R-:W2:Y:S02]  /*1de70*/  LDL.LU R10, [R1+0x200] ;  /* 0x00020000010a7983 */ /* 0x001ea40000300800 */
[----:B--2---:R-:W-:Y:S02]  /*1de80*/  PRMT R10, R10, 0x5410, R28 ;  /* 0x000054100a0a7816 */ /* 0x004fe4000000001c */
[----:B------:R-:W2:Y:S01]  /*1de90*/  LDL.LU R28, [R1+0xb3c] ;  /* 0x000b3c00011c7983 */ /* 0x000ea20000300800 */
[----:B------:R-:W-:Y:S02]  /*1dea0*/  SHF.R.U32.HI R13, RZ, 0x8, R13 ;  /* 0x00000008ff0d7819 */ /* 0x000fe4000001160d */
[----:B------:R-:W-:-:S02]  /*1deb0*/  SHF.R.U32.HI R15, RZ, 0x8, R15 ;  /* 0x00000008ff0f7819 */ /* 0x000fc4000001160f */
[----:B------:R-:W-:Y:S02]  /*1dec0*/  LOP3.LUT R12, R12, 0xffff, RZ, 0xc0, !PT ;  /* 0x0000ffff0c0c7812 */ /* 0x000fe400078ec0ff */
[----:B------:R-:W-:Y:S02]  /*1ded0*/  LOP3.LUT R13, R13, 0xffff, RZ, 0xc0, !PT ;  /* 0x0000ffff0d0d7812 */ /* 0x000fe400078ec0ff */
[----:B------:R-:W-:Y:S02]  /*1dee0*/  LOP3.LUT R14, R14, 0xffff, RZ, 0xc0, !PT ;  /* 0x0000ffff0e0e7812 */ /* 0x000fe400078ec0ff */
[----:B--2---:R-:W-:Y:S02]  /*1def0*/  PRMT R11, R11, 0x5410, R28 ;  /* 0x000054100b0b7816 */ /* 0x004fe4000000001c */
[----:B------:R-:W2:Y:S01]  /*1df00*/  LDL.LU R28, [R1+0xb38] ;  /* 0x000b3800011c7983 */ /* 0x000ea20000300800 */
[----:B------:R-:W-:Y:S02]  /*1df10*/  LOP3.LUT R15, R15, 0xffff, RZ, 0xc0, !PT ;  /* 0x0000ffff0f0f7812 */ /* 0x000fe400078ec0ff */
[----:B------:R-:W-:-:S02]  /*1df20*/  PRMT R13, R12, 0x3340, R13 ;  /* 0x000033400c0d7816 */ /* 0x000fc4000000000d */
[----:B------:R-:W-:Y:S01]  /*1df30*/  PRMT R15, R14, 0x3340, R15 ;  /* 0x000033400e0f7816 */ /* 0x000fe2000000000f */
[----:B------:R-:W3:Y:S04]  /*1df40*/  LDL.LU R12, [R1+0x1dc] ;  /* 0x0001dc00010c7983 */ /* 0x000ee80000300800 */
[----:B------:R0:W-:Y:S04]  /*1df50*/  STL [R1+0xac], R13 ;  /* 0x0000ac0d01007387 */ /* 0x0001e80000100800 */
[----:B0-----:R-:W3:Y:S04]  /*1df60*/  LDL.LU R13, [R1+0x1d8] ;  /* 0x0001d800010d7983 */ /* 0x001ee80000300800 */
[----:B------:R-:W3:Y:S04]  /*1df70*/  LDL.LU R14, [R1+0x160] ;  /* 0x00016000010e7983 */ /* 0x000ee80000300800 */
[----:B------:R0:W-:Y:S04]  /*1df80*/  STL [R1+0xa8], R15 ;  /* 0x0000a80f01007387 */ /* 0x0001e80000100800 */
[----:B0-----:R-:W3:Y:S04]  /*1df90*/  LDL.LU R15, [R1+0x1cc] ;  /* 0x0001cc00010f7983 */ /* 0x001ee80000300800 */
[----:B--2---:R0:W-:Y:S04]  /*1dfa0*/  STSM.16.M88.4 [R28], R4 ;  /* 0x000000041c007844 */ /* 0x0041e80000000200 */
[----:B------:R1:W-:Y:S04]  /*1dfb0*/  STSM.16.M88.4 [R28+0x200], R8 ;  /* 0x000200081c007844 */ /* 0x0003e80000000200 */
[----:B0-----:R-:W2:Y:S04]  /*1dfc0*/  LDL.LU R4, [R1+0x18c] ;  /* 0x00018c0001047983 */ /* 0x001ea80000300800 */
[----:B------:R-:W2:Y:S04]  /*1dfd0*/  LDL.LU R5, [R1+0x1e4] ;  /* 0x0001e40001057983 */ /* 0x000ea80000300800 */
[----:B------:R-:W2:Y:S04]  /*1dfe0*/  LDL.LU R6, [R1+0x164] ;  /* 0x0001640001067983 */ /* 0x000ea80000300800 */
[----:B------:R-:W2:Y:S04]  /*1dff0*/  LDL.LU R7, [R1+0x1e0] ;  /* 0x0001e00001077983 */ /* 0x000ea80000300800 */
[----:B-1----:R-:W2:Y:S04]  /*1e000*/  LDL.LU R9, [R1+0x194] ;  /* 0x0001940001097983 */ /* 0x002ea80000300800 */
[----:B------:R-:W2:Y:S04]  /*1e010*/  LDL.LU R10, [R1+0x1fc] ;  /* 0x0001fc00010a7983 */ /* 0x000ea80000300800 */
[----:B------:R-:W2:Y:S01]  /*1e020*/  LDL.LU R11, [R1+0x190] ;  /* 0x00019000010b7983 */ /* 0x000ea20000300800 */
[----:B---3--:R-:W-:-:S02]  /*1e030*/  PRMT R12, R12, 0x5410, R14 ;  /* 0x000054100c0c7816 */ /* 0x008fc4000000000e */
[----:B------:R-:W-:Y:S02]  /*1e040*/  PRMT R14, R15, 0x5410, R25 ;  /* 0x000054100f0e7816 */ /* 0x000fe40000000019 */
[----:B------:R-:W-:Y:S02]  /*1e050*/  PRMT R13, R13, 0x5410, R27 ;  /* 0x000054100d0d7816 */ /* 0x000fe4000000001b */
[----:B----4-:R-:W-:Y:S01]  /*1e060*/  PRMT R15, R26, 0x5410, R24 ;  /* 0x000054101a0f7816 */ /* 0x010fe20000000018 */
[----:B------:R-:W-:Y:S06]  /*1e070*/  BAR.SYNC.DEFER_BLOCKING 0x0 ;  /* 0x0000000000007b1d */ /* 0x000fec0000010000 */
[----:B------:R-:W-:Y:S01]  /*1e080*/  LDS.128 R24, [R17+0x400] ;  /* 0x0004000011187984 */ /* 0x000fe20000000c00 */
[----:B--2---:R-:W-:-:S02]  /*1e090*/  PRMT R8, R10, 0x5410, R9 ;  /* 0x000054100a087816 */ /* 0x004fc40000000009 */
[----:B------:R-:W-:Y:S02]  /*1e0a0*/  PRMT R10, R5, 0x5410, R4 ;  /* 0x00005410050a7816 */ /* 0x000fe40000000004 */
[----:B------:R-:W-:Y:S02]  /*1e0b0*/  PRMT R9, R16, 0x5410, R11 ;  /* 0x0000541010097816 */ /* 0x000fe4000000000b */
[----:B------:R-:W-:Y:S01]  /*1e0c0*/  PRMT R11, R7, 0x5410, R6 ;  /* 0x00005410070b7816 */ /* 0x000fe20000000006 */
[----:B------:R-:W2:Y:S04]  /*1e0d0*/  LDL.LU R16, [R1+0x168] ;  /* 0x0001680001107983 */ /* 0x000ea80000300800 */
[----:B------:R-:W0:Y:S01]  /*1e0e0*/  LDS.128 R4, [R17] ;  /* 0x0000000011047984 */ /* 0x000e220000000c00 */
[----:B------:R-:W-:Y:S06]  /*1e0f0*/  BAR.SYNC.DEFER_BLOCKING 0x0 ;  /* 0x0000000000007b1d */ /* 0x000fec0000010000 */
[----:B------:R-:W-:Y:S04]  /*1e100*/  STSM.16.M88.4 [R28], R8 ;  /* 0x000000081c007844 */ /* 0x000fe80000000200 */
[----:B0-----:R0:W-:Y:S04]  /*1e110*/  STL.64 [R1+0xae8], R6 ;  /* 0x000ae80601007387 */ /* 0x0011e80000100a00 */
[----:B0-----:R-:W3:Y:S04]  /*1e120*/  LDL.LU R7, [R1+0x1d0] ;  /* 0x0001d00001077983 */ /* 0x001ee80000300800 */
[----:B------:R-:W4:Y:S04]  /*1e130*/  LDL.LU R6, [R1+0x158] ;  /* 0x0001580001067983 */ /* 0x000f280000300800 */
[----:B------:R0:W-:Y:S04]  /*1e140*/  STL [R1+0xad4], R25 ;  /* 0x000ad41901007387 */ /* 0x0001e80000100800 */
[----:B0-----:R-:W2:Y:S04]  /*1e150*/  LDL.LU R25, [R1+0x15c] ;  /* 0x00015c0001197983 */ /* 0x001ea80000300800 */
[----:B------:R0:W-:Y:S04]  /*1e160*/  STL [R1+0xad8], R24 ;  /* 0x000ad81801007387 */ /* 0x0001e80000100800 */
[----:B0-----:R-:W2:Y:S04]  /*1e170*/  LDL.LU R24, [R1+0x16c] ;  /* 0x00016c0001187983 */ /* 0x001ea80000300800 */
[----:B------:R0:W-:Y:S04]  /*1e180*/  STL [R1+0xad0], R26 ;  /* 0x000ad01a01007387 */ /* 0x0001e80000100800 */
[----:B------:R-:W-:Y:S04]  /*1e190*/  STSM.16.M88.4 [R28+0x200], R12 ;  /* 0x0002000c1c007844 */ /* 0x000fe80000000200 */
[----:B0-----:R-:W2:Y:S04]  /*1e1a0*/  LDL.LU R26, [R1+0x1b0] ;  /* 0x0001b000011a7983 */ /* 0x001ea80000300800 */
[----:B------:R0:W-:Y:S04]  /*1e1b0*/  STL [R1+0xacc], R27 ;  /* 0x000acc1b01007387 */ /* 0x0001e80000100800 */
[----:B0-----:R-:W3:Y:S04]  /*1e1c0*/  LDL.LU R27, [R1+0x20] ;  /* 0x00002000011b7983 */ /* 0x001ee80000300800 */
[----:B------:R-:W3:Y:S04]  /*1e1d0*/  LDL.LU R8, [R1+0x1d4] ;  /* 0x0001d40001087983 */ /* 0x000ee80000300800 */
[----:B------:R-:W3:Y:S04]  /*1e1e0*/  LDL.LU R9, [R1+0x34] ;  /* 0x0000340001097983 */ /* 0x000ee80000300800 */
[----:B------:R-:W3:Y:S04]  /*1e1f0*/  LDL.LU R10, [R1+0x1c4] ;  /* 0x0001c400010a7983 */ /* 0x000ee80000300800 */
[----:B------:R-:W4:Y:S04]  /*1e200*/  LDL.LU R11, [R1+0x1bc] ;  /* 0x0001bc00010b7983 */ /* 0x000f280000300800 */
[----:B------:R-:W4:Y:S04]  /*1e210*/  LDL.LU R14, [R1+0x38] ;  /* 0x00003800010e7983 */ /* 0x000f280000300800 */
[----:B------:R-:W4:Y:S01]  /*1e220*/  LDL.LU R15, [R1+0x1b4] ;  /* 0x0001b400010f7983 */ /* 0x000f220000300800 */
[----:B------:R-:W-:Y:S01]  /*1e230*/  BAR.SYNC.DEFER_BLOCKING 0x0 ;  /* 0x0000000000007b1d */ /* 0x000fe20000010000 */
[----:B--2---:R-:W-:-:S02]  /*1e240*/  PRMT R13, R26, 0x5410, R20 ;  /* 0x000054101a0d7816 */ /* 0x004fc40000000014 */
[----:B---3--:R-:W-:Y:S02]  /*1e250*/  PRMT R10, R10, 0x5410, R23 ;  /* 0x000054100a0a7816 */ /* 0x008fe40000000017 */
[----:B----4-:R-:W-:Y:S02]  /*1e260*/  PRMT R11, R11, 0x5410, R22 ;  /* 0x000054100b0b7816 */ /* 0x010fe40000000016 */
[----:B------:R-:W-:Y:S02]  /*1e270*/  PRMT R12, R15, 0x5410, R21 ;  /* 0x000054100f0c7816 */ /* 0x000fe40000000015 */
[----:B------:R-:W0:Y:S01]  /*1e280*/  LDS.128 R20, [R17] ;  /* 0x0000000011147984 */ /* 0x000e220000000c00 */
[----:B------:R-:W-:Y:S02]  /*1e290*/  PRMT R8, R8, 0x5410, R14 ;  /* 0x0000541008087816 */ /* 0x000fe4000000000e */
[----:B------:R-:W-:Y:S02]  /*1e2a0*/  PRMT R14, R24, 0x5410, R19 ;  /* 0x00005410180e7816 */ /* 0x000fe40000000013 */
[----:B------:R-:W-:-:S02]  /*1e2b0*/  PRMT R15, R16, 0x5410, R18 ;  /* 0x00005410100f7816 */ /* 0x000fc40000000012 */
[----:B------:R-:W1:Y:S01]  /*1e2c0*/  LDS.128 R16, [R17+0x400] ;  /* 0x0004000011107984 */ /* 0x000e620000000c00 */
[----:B------:R-:W-:-:S03]  /*1e2d0*/  PRMT R9, R7, 0x5410, R9 ;  /* 0x0000541007097816 */ /* 0x000fc60000000009 */
[----:B------:R-:W2:Y:S04]  /*1e2e0*/  LDL.LU R7, [R1+0x154] ;  /* 0x0001540001077983 */ /* 0x000ea80000300800 */
[----:B------:R-:W3:Y:S04]  /*1e2f0*/  LDL.LU R26, [R1+0x30] ;  /* 0x00003000011a7983 */ /* 0x000ee80000300800 */
[----:B------:R-:W4:Y:S01]  /*1e300*/  LDL.LU R24, [R1+0x28] ;  /* 0x0000280001187983 */ /* 0x000f220000300800 */
[----:B------:R-:W-:Y:S06]  /*1e310*/  BAR.SYNC.DEFER_BLOCKING 0x0 ;  /* 0x0000000000007b1d */ /* 0x000fec0000010000 */
[----:B0-----:R0:W-:Y:S04]  /*1e320*/  STL.64 [R1+0xae0], R20 ;  /* 0x000ae01401007387 */ /* 0x0011e80000100a00 */
[----:B0-----:R-:W2:Y:S04]  /*1e330*/  LDL.LU R20, [R1] ;  /* 0x0000000001147983 */ /* 0x001ea80000300800 */
[----:B------:R-:W2:Y:S04]  /*1e340*/  LDL.LU R21, [R1+0x150] ;  /* 0x0001500001157983 */ /* 0x000ea80000300800 */
[----:B------:R0:W-:Y:S04]  /*1e350*/  STL [R1+0xac8], R22 ;  /* 0x000ac81601007387 */ /* 0x0001e80000100800 */
[----:B0-----:R-:W2:Y:S04]  /*1e360*/  LDL.LU R22, [R1+0x198] ;  /* 0x0001980001167983 */ /* 0x001ea80000300800 */
[----:B------:R0:W-:Y:S04]  /*1e370*/  STL [R1+0xac4], R23 ;  /* 0x000ac41701007387 */ /* 0x0001e80000100800 */
[----:B0-----:R-:W2:Y:S04]  /*1e380*/  LDL.LU R23, [R1+0x24] ;  /* 0x0000240001177983 */ /* 0x001ea80000300800 */
[----:B-1----:R0:W-:Y:S04]  /*1e390*/  STL.64 [R1+0xaf0], R18 ;  /* 0x000af01201007387 */ /* 0x0021e80000100a00 */
[----:B0-----:R-:W3:Y:S04]  /*1e3a0*/  LDL.LU R18, [R1+0x2c] ;  /* 0x00002c0001127983 */ /* 0x001ee80000300800 */
[----:B------:R-:W3:Y:S04]  /*1e3b0*/  LDL.LU R19, [R1+0x1a4] ;  /* 0x0001a40001137983 */ /* 0x000ee80000300800 */
[----:B------:R0:W-:Y:S04]  /*1e3c0*/  STSM.16.M88.4 [R28], R8 ;  /* 0x000000081c007844 */ /* 0x0001e80000000200 */
[----:B------:R-:W-:Y:S01]  /*1e3d0*/  STL.64 [R1+0xaf8], R16 ;  /* 0x000af81001007387 */ /* 0x000fe20000100a00 */
[----:B0-----:R-:W-:-:S02]  /*1e3e0*/  PRMT R10, R25, 0x5410, R27 ;  /* 0x00005410190a7816 */ /* 0x001fc4000000001b */
[----:B------:R-:W-:-:S05]  /*1e3f0*/  PRMT R11, R6, 0x5410, R0 ;  /* 0x00005410060b7816 */ /* 0x000fca0000000000 */
[----:B------:R-:W-:Y:S01]  /*1e400*/  STL.64 [R1+0xb30], R10 ;  /* 0x000b300a01007387 */ /* 0x000fe20000100a00 */
[----:B--2---:R-:W-:Y:S02]  /*1e410*/  PRMT R9, R22, 0x5410, R23 ;  /* 0x0000541016097816 */ /* 0x004fe40000000017 */
[----:B---3--:R-:W-:-:S05]  /*1e420*/  PRMT R8, R19, 0x5410, R18 ;  /* 0x0000541013087816 */ /* 0x008fca0000000012 */
[----:B------:R-:W-:Y:S04]  /*1e430*/  STL.64 [R1+0xb28], R8 ;  /* 0x000b280801007387 */ /* 0x000fe80000100a00 */
[----:B------:R-:W2:Y:S04]  /*1e440*/  LDL.LU R25, [R1+0x8] ;  /* 0x0000080001197983 */ /* 0x000ea80000300800 */
[----:B------:R-:W2:Y:S04]  /*1e450*/  LDL.LU R6, [R1+0x144] ;  /* 0x0001440001067983 */ /* 0x000ea80000300800 */
[----:B------:R-:W3:Y:S04]  /*1e460*/  LDL R0, [R1+0x430] ;  /* 0x0004300001007983 */ /* 0x000ee80000100800 */
[----:B------:R0:W-:Y:S01]  /*1e470*/  STSM.16.M88.4 [R28+0x200], R12 ;  /* 0x0002000c1c007844 */ /* 0x0001e20000000200 */
[----:B------:R-:W-:Y:S06]  /*1e480*/  BAR.SYNC.DEFER_BLOCKING 0x0 ;  /* 0x0000000000007b1d */ /* 0x000fec0000010000 */
[----:B------:R-:W2:Y:S04]  /*1e490*/  LDL.LU R18, [R1+0x44] ;  /* 0x0000440001127983 */ /* 0x000ea80000300800 */
[----:B------:R-:W2:Y:S01]  /*1e4a0*/  LDL.LU R27, [R1+0x140] ;  /* 0x00014000011b7983 */ /* 0x000ea20000300800 */
[----:B0-----:R-:W-:-:S03]  /*1e4b0*/  PRMT R12, R7, 0x5410, R3 ;  /* 0x00005410070c7816 */ /* 0x001fc60000000003 */
[----:B------:R-:W2:Y:S04]  /*1e4c0*/  LDL.LU R19, [R1+0x10] ;  /* 0x0000100001137983 */ /* 0x000ea80000300800 */
[----:B------:R-:W2:Y:S04]  /*1e4d0*/  LDL.LU R23, [R1+0x4c] ;  /* 0x00004c0001177983 */ /* 0x000ea80000300800 */
[----:B------:R-:W2:Y:S04]  /*1e4e0*/  LDL.LU R22, [R1+0x18] ;  /* 0x0000180001167983 */ /* 0x000ea80000300800 */
[----:B------:R-:W2:Y:S01]  /*1e4f0*/  LDL.LU R7, [R1+0x48] ;  /* 0x0000480001077983 */ /* 0x000ea20000300800 */
[----:B----4-:R-:W-:-:S02]  /*1e500*/  PRMT R15, R24, 0x5410, R29 ;  /* 0x00005410180f7816 */ /* 0x010fc4000000001d */
[----:B------:R-:W-:Y:S01]  /*1e510*/  PRMT R13, R21, 0x5410, R20 ;  /* 0x00005410150d7816 */ /* 0x000fe20000000014 */
[----:B---3--:R-:W0:Y:S04]  /*1e520*/  LDS.128 R8, [R0] ;  /* 0x0000000000087984 */ /* 0x008e280000000c00 */
[----:B0-----:R-:W-:Y:S04]  /*1e530*/  STL.64 [R1+0x20], R8 ;  /* 0x0000200801007387 */ /* 0x001fe80000100a00 */
[----:B------:R-:W-:Y:S04]  /*1e540*/  STL.64 [R1+0x28], R10 ;  /* 0x0000280a01007387 */ /* 0x000fe80000100a00 */
[----:B------:R-:W0:Y:S04]  /*1e550*/  LDS.128 R8, [R0+0x400] ;  /* 0x0004000000087984 */ /* 0x000e280000000c00 */
[----:B0-----:R-:W-:Y:S04]  /*1e560*/  STL.64 [R1+0x30], R8 ;  /* 0x0000300801007387 */ /* 0x001fe80000100a00 */
[----:B------:R0:W-:Y:S04]  /*1e570*/  STL.64 [R1+0x38], R10 ;  /* 0x0000380a01007387 */ /* 0x0001e80000100a00 */
[----:B0-----:R-:W3:Y:S04]  /*1e580*/  LDL.LU.64 R10, [R1+0xb30] ;  /* 0x000b3000010a7983 */ /* 0x001ee80000300a00 */
[----:B------:R-:W3:Y:S04]  /*1e590*/  LDL.LU.64 R8, [R1+0xb28] ;  /* 0x000b280001087983 */ /* 0x000ee80000300a00 */
[----:B------:R-:W4:Y:S04]  /*1e5a0*/  LDL.LU R29, [R1+0x114] ;  /* 0x00011400011d7983 */ /* 0x000f280000300800 */
[----:B------:R-:W2:Y:S04]  /*1e5b0*/  LDL.LU R20, [R1+0x1c] ;  /* 0x00001c0001147983 */ /* 0x000ea80000300800 */
[----:B------:R-:W2:Y:S01]  /*1e5c0*/  LDL.LU R21, [R1+0x110] ;  /* 0x0001100001157983 */ /* 0x000ea20000300800 */
[----:B------:R-:W-:Y:S01]  /*1e5d0*/  BAR.SYNC.DEFER_BLOCKING 0x0 ;  /* 0x0000000000007b1d */ /* 0x000fe20000010000 */
[----:B------:R-:W-:-:S05]  /*1e5e0*/  PRMT R14, R26, 0x5410, R2 ;  /* 0x000054101a0e7816 */ /* 0x000fca0000000002 */
[----:B---3--:R-:W-:Y:S04]  /*1e5f0*/  STSM.16.M88.4 [R28], R8 ;  /* 0x000000081c007844 */ /* 0x008fe80000000200 */
[----:B------:R-:W-:Y:S04]  /*1e600*/  STSM.16.M88.4 [R28+0x200], R12 ;  /* 0x0002000c1c007844 */ /* 0x000fe80000000200 */
[----:B--2---:R0:W-:Y:S04]  /*1e610*/  STL.64 [R1+0xb20], R20 ;  /* 0x000b201401007387 */ /* 0x0041e80000100a00 */
[----:B0-----:R-:W2:Y:S04]  /*1e620*/  LDL.LU R20, [R1+0x40] ;  /* 0x0000400001147983 */ /* 0x001ea80000300800 */
[----:B------:R-:W2:Y:S04]  /*1e630*/  LDL.LU R21, [R1+0x58] ;  /* 0x0000580001157983 */ /* 0x000ea80000300800 */
[----:B------:R-:W3:Y:S04]  /*1e640*/  LDL.LU R26, [R1+0x60] ;  /* 0x00006000011a7983 */ /* 0x000ee80000300800 */
[----:B------:R-:W3:Y:S04]  /*1e650*/  LDL.LU R24, [R1+0x10c] ;  /* 0x00010c0001187983 */ /* 0x000ee80000300800 */
[----:B------:R-:W2:Y:S04]  /*1e660*/  LDL.LU R10, [R1+0x138] ;  /* 0x00013800010a7983 */ /* 0x000ea80000300800 */
[----:B------:R-:W2:Y:S04]  /*1e670*/  LDL.LU R11, [R1+0x12c] ;  /* 0x00012c00010b7983 */ /* 0x000ea80000300800 */
[----:B------:R-:W2:Y:S04]  /*1e680*/  LDL.LU R12, [R1+0x4] ;  /* 0x00000400010c7983 */ /* 0x000ea80000300800 */
[----:B------:R-:W3:Y:S04]  /*1e690*/  LDL.LU R13, [R1+0xc] ;  /* 0x00000c00010d7983 */ /* 0x000ee80000300800 */
[----:B------:R-:W4:Y:S04]  /*1e6a0*/  LDL.LU R14, [R1+0x14] ;  /* 0x00001400010e7983 */ /* 0x000f280000300800 */
[----:B------:R-:W4:Y:S01]  /*1e6b0*/  LDL.LU R15, [R1+0x5c] ;  /* 0x00005c00010f7983 */ /* 0x000f220000300800 */
[----:B------:R-:W-:-:S03]  /*1e6c0*/  PRMT R8, R6, 0x5410, R25 ;  /* 0x0000541006087816 */ /* 0x000fc60000000019 */
[----:B------:R-:W4:Y:S04]  /*1e6d0*/  LDL.LU R2, [R1+0x6c] ;  /* 0x00006c0001027983 */ /* 0x000f280000300800 */
[----:B------:R-:W4:Y:S01]  /*1e6e0*/  LDL.LU R3, [R1+0x108] ;  /* 0x0001080001037983 */ /* 0x000f220000300800 */
[----:B------:R-:W-:-:S03]  /*1e6f0*/  PRMT R9, R27, 0x5410, R18 ;  /* 0x000054101b097816 */ /* 0x000fc60000000012 */
[----:B------:R-:W4:Y:S04]  /*1e700*/  LDL.LU R16, [R1+0x70] ;  /* 0x0000700001107983 */ /* 0x000f280000300800 */
[----:B------:R-:W4:Y:S04]  /*1e710*/  LDL.LU R17, [R1+0x104] ;  /* 0x0001040001117983 */ /* 0x000f280000300800 */
[----:B------:R-:W4:Y:S04]  /*1e720*/  LDL.LU R25, [R1+0x64] ;  /* 0x0000640001197983 */ /* 0x000f280000300800 */
[----:B------:R-:W4:Y:S04]  /*1e730*/  LDL.LU R6, [R1+0xf8] ;  /* 0x0000f80001067983 */ /* 0x000f280000300800 */
[----:B------:R-:W4:Y:S04]  /*1e740*/  LDL.LU R18, [R1+0x68] ;  /* 0x0000680001127983 */ /* 0x000f280000300800 */
[----:B------:R-:W4:Y:S01]  /*1e750*/  LDL.LU R27, [R1+0x7c] ;  /* 0x00007c00011b7983 */ /* 0x000f220000300800 */
[----:B------:R-:W-:Y:S01]  /*1e760*/  BAR.SYNC.DEFER_BLOCKING 0x0 ;  /* 0x0000000000007b1d */ /* 0x000fe20000010000 */
[----:B--2---:R-:W-:-:S02]  /*1e770*/  PRMT R10, R10, 0x5410, R12 ;  /* 0x000054100a0a7816 */ /* 0x004fc4000000000c */
[----:B---3--:R-:W-:Y:S02]  /*1e780*/  PRMT R11, R11, 0x5410, R13 ;  /* 0x000054100b0b7816 */ /* 0x008fe4000000000d */
[----:B------:R-:W-:Y:S02]  /*1e790*/  PRMT R13, R21, 0x5410, R20 ;  /* 0x00005410150d7816 */ /* 0x000fe40000000014 */
[----:B----4-:R-:W-:Y:S02]  /*1e7a0*/  PRMT R12, R15, 0x5410, R14 ;  /* 0x000054100f0c7816 */ /* 0x010fe4000000000e */
[----:B------:R-:W-:Y:S02]  /*1e7b0*/  PRMT R14, R23, 0x5410, R19 ;  /* 0x00005410170e7816 */ /* 0x000fe40000000013 */
[----:B------:R-:W-:Y:S02]  /*1e7c0*/  PRMT R15, R7, 0x5410, R22 ;  /* 0x00005410070f7816 */ /* 0x000fe40000000016 */
[----:B------:R-:W0:Y:S04]  /*1e7d0*/  LDS.128 R20, [R0] ;  /* 0x0000000000147984 */ /* 0x000e280000000c00 */
[----:B0-----:R-:W-:Y:S04]  /*1e7e0*/  STL.64 [R1+0x40], R20 ;  /* 0x0000401401007387 */ /* 0x001fe80000100a00 */
[----:B------:R-:W-:Y:S04]  /*1e7f0*/  STL.64 [R1+0x48], R22 ;  /* 0x0000481601007387 */ /* 0x000fe80000100a00 */
[----:B------:R-:W0:Y:S01]  /*1e800*/  LDS.128 R20, [R0+0x400] ;  /* 0x0004000000147984 */ /* 0x000e220000000c00 */
[----:B------:R-:W-:Y:S06]  /*1e810*/  BAR.SYNC.DEFER_BLOCKING 0x0 ;  /* 0x0000000000007b1d */ /* 0x000fec0000010000 */
[----:B0-----:R0:W-:Y:S04]  /*1e820*/  STL.64 [R1+0x50], R20 ;  /* 0x0000501401007387 */ /* 0x0011e80000100a00 */
[----:B------:R-:W-:Y:S04]  /*1e830*/  STL.64 [R1+0x58], R22 ;  /* 0x0000581601007387 */ /* 0x000fe80000100a00 */
[----:B0-----:R-:W2:Y:S04]  /*1e840*/  LDL.LU.64 R20, [R1+0xb20] ;  /* 0x000b200001147983 */ /* 0x001ea80000300a00 */
[----:B------:R-:W3:Y:S04]  /*1e850*/  LDL.LU R19, [R1+0x98] ;  /* 0x0000980001137983 */ /* 0x000ee80000300800 */
[----:B------:R-:W-:Y:S04]  /*1e860*/  STSM.16.M88.4 [R28], R8 ;  /* 0x000000081c007844 */ /* 0x000fe80000000200 */
[----:B------:R-:W-:Y:S04]  /*1e870*/  STSM.16.M88.4 [R28+0x200], R12 ;  /* 0x0002000c1c007844 */ /* 0x000fe80000000200 */
[----:B---3--:R0:W-:Y:S04]  /*1e880*/  STL [R1+0xb18], R19 ;  /* 0x000b181301007387 */ /* 0x0081e80000100800 */
[----:B0-----:R-:W3:Y:S04]  /*1e890*/  LDL.LU R19, [R1+0x78] ;  /* 0x0000780001137983 */ /* 0x001ee80000300800 */
[----:B------:R-:W4:Y:S04]  /*1e8a0*/  LDL.LU R23, [R1+0x100] ;  /* 0x0001000001177983 */ /* 0x000f280000300800 */
[----:B------:R-:W2:Y:S04]  /*1e8b0*/  LDL.LU R22, [R1+0x9c] ;  /* 0x00009c0001167983 */ /* 0x000ea80000300800 */
[----:B------:R-:W2:Y:S04]  /*1e8c0*/  LDL.LU R7, [R1+0xfc] ;  /* 0x0000fc0001077983 */ /* 0x000ea80000300800 */
[----:B------:R-:W2:Y:S04]  /*1e8d0*/  LDL.LU R10, [R1+0x74] ;  /* 0x00007400010a7983 */ /* 0x000ea80000300800 */
[----:B------:R-:W2:Y:S01]  /*1e8e0*/  LDL.LU R11, [R1+0x118] ;  /* 0x00011800010b7983 */ /* 0x000ea20000300800 */
[----:B------:R-:W-:-:S02]  /*1e8f0*/  PRMT R13, R17, 0x5410, R16 ;  /* 0x00005410110d7816 */ /* 0x000fc40000000010 */
[----:B------:R-:W-:Y:S02]  /*1e900*/  PRMT R15, R27, 0x5410, R18 ;  /* 0x000054101b0f7816 */ /* 0x000fe40000000012 */
[----:B------:R-:W-:Y:S01]  /*1e910*/  PRMT R14, R6, 0x5410, R25 ;  /* 0x00005410060e7816 */ /* 0x000fe20000000019 */
[----:B------:R-:W-:Y:S01]  /*1e920*/  BAR.SYNC.DEFER_BLOCKING 0x0 ;  /* 0x0000000000007b1d */ /* 0x000fe20000010000 */
[----:B---3--:R-:W-:-:S05]  /*1e930*/  PRMT R9, R29, 0x5410, R19 ;  /* 0x000054101d097816 */ /* 0x008fca0000000013 */
[----:B------:R-:W0:Y:S01]  /*1e940*/  LDS.128 R16, [R0] ;  /* 0x0000000000107984 */ /* 0x000e220000000c00 */
[----:B--2---:R-:W-:Y:S02]  /*1e950*/  PRMT R8, R11, 0x5410, R10 ;  /* 0x000054100b087816 */ /* 0x004fe4000000000a */
[----:B------:R-:W-:Y:S02]  /*1e960*/  PRMT R10, R21, 0x5410, R20 ;  /* 0x00005410150a7816 */ /* 0x000fe40000000014 */
[----:B------:R-:W2:Y:S01]  /*1e970*/  LDL.LU R20, [R1+0x88] ;  /* 0x0000880001147983 */ /* 0x000ea20000300800 */
[----:B------:R-:W-:-:S03]  /*1e980*/  PRMT R11, R24, 0x5410, R26 ;  /* 0x00005410180b7816 */ /* 0x000fc6000000001a */
[----:B------:R-:W2:Y:S04]  /*1e990*/  LDL.LU R21, [R1+0xf4] ;  /* 0x0000f40001157983 */ /* 0x000ea80000300800 */
[----:B------:R-:W3:Y:S04]  /*1e9a0*/  LDL.LU R26, [R1+0x8c] ;  /* 0x00008c00011a7983 */ /* 0x000ee80000300800 */
[----:B------:R-:W3:Y:S04]  /*1e9b0*/  LDL.LU R24, [R1+0xf0] ;  /* 0x0000f00001187983 */ /* 0x000ee80000300800 */
[----:B------:R-:W4:Y:S04]  /*1e9c0*/  LDL.LU R25, [R1+0x90] ;  /* 0x0000900001197983 */ /* 0x000f280000300800 */
[----:B------:R-:W4:Y:S04]  /*1e9d0*/  LDL.LU R6, [R1+0xec] ;  /* 0x0000ec0001067983 */ /* 0x000f280000300800 */
[----:B0-----:R-:W-:Y:S04]  /*1e9e0*/  STL.64 [R1+0x60], R16 ;  /* 0x0000601001007387 */ /* 0x001fe80000100a00 */
[----:B------:R-:W-:Y:S04]  /*1e9f0*/  STL.64 [R1+0x68], R18 ;  /* 0x0000681201007387 */ /* 0x000fe80000100a00 */
[----:B------:R-:W0:Y:S01]  /*1ea00*/  LDS.128 R16, [R0+0x400] ;  /* 0x0004000000107984 */ /* 0x000e220000000c00 */
[----:B------:R-:W-:Y:S06]  /*1ea10*/  BAR.SYNC.DEFER_BLOCKING 0x0 ;  /* 0x0000000000007b1d */ /* 0x000fec0000010000 */
[----:B0-----:R-:W-:Y:S04]  /*1ea20*/  STL.64 [R1+0x70], R16 ;  /* 0x0000701001007387 */ /* 0x001fe80000100a00 */
[----:B------:R0:W-:Y:S04]  /*1ea30*/  STL.64 [R1+0x78], R18 ;  /* 0x0000781201007387 */ /* 0x0001e80000100a00 */
[----:B0-----:R-:W4:Y:S01]  /*1ea40*/  LDL.LU R19, [R1+0xb18] ;  /* 0x000b180001137983 */ /* 0x001f220000300800 */
[----:B------:R-:W-:-:S03]  /*1ea50*/  PRMT R12, R3, 0x5410, R2 ;  /* 0x00005410030c7816 */ /* 0x000fc60000000002 */
[----:B------:R-:W-:Y:S04]  /*1ea60*/  STSM.16.M88.4 [R28], R8 ;  /* 0x000000081c007844 */ /* 0x000fe80000000200 */
[----:B------:R-:W4:Y:S04]  /*1ea70*/  LDL.LU R27, [R1+0xd8] ;  /* 0x0000d800011b7983 */ /* 0x000f280000300800 */
[----:B------:R0:W-:Y:S04]  /*1ea80*/  STSM.16.M88.4 [R28+0x200], R12 ;  /* 0x0002000c1c007844 */ /* 0x0001e80000000200 */
[----:B0-----:R-:W4:Y:S04]  /*1ea90*/  LDL.LU R13, [R1+0xe8] ;  /* 0x0000e800010d7983 */ /* 0x001f280000300800 */
[----:B------:R-:W4:Y:S04]  /*1eaa0*/  LDL.LU R14, [R1+0xdc] ;  /* 0x0000dc00010e7983 */ /* 0x000f280000300800 */
[----:B------:R-:W4:Y:S04]  /*1eab0*/  LDL.LU R15, [R1+0x84] ;  /* 0x00008400010f7983 */ /* 0x000f280000300800 */
[----:B------:R-:W4:Y:S01]  /*1eac0*/  LDL.LU R16, [R1+0xb8] ;  /* 0x0000b80001107983 */ /* 0x000f220000300800 */
[----:B------:R-:W-:-:S02]  /*1ead0*/  PRMT R9, R7, 0x5410, R22 ;  /* 0x0000541007097816 */ /* 0x000fc40000000016 */
[----:B--2---:R-:W-:Y:S02]  /*1eae0*/  PRMT R10, R21, 0x5410, R20 ;  /* 0x00005410150a7816 */ /* 0x004fe40000000014 */
[----:B---3--:R-:W-:Y:S02]  /*1eaf0*/  PRMT R11, R24, 0x5410, R26 ;  /* 0x00005410180b7816 */ /* 0x008fe4000000001a */
[----:B----4-:R-:W-:Y:S02]  /*1eb00*/  PRMT R8, R23, 0x5410, R19 ;  /* 0x0000541017087816 */ /* 0x010fe40000000013 */
[----:B------:R-:W2:Y:S04]  /*1eb10*/  LDL.LU R23, [R1+0xe4] ;  /* 0x0000e40001177983 */ /* 0x000ea80000300800 */
[----:B------:R-:W3:Y:S04]  /*1eb20*/  LDL.LU R29, [R1+0xbc] ;  /* 0x0000bc00011d7983 */ /* 0x000ee80000300800 */
[----:B------:R-:W3:Y:S04]  /*1eb30*/  LDL.LU R17, [R1+0xe0] ;  /* 0x0000e00001117983 */ /* 0x000ee80000300800 */
[----:B------:R-:W4:Y:S04]  /*1eb40*/  LDL.LU R2, [R1+0xa0] ;  /* 0x0000a00001027983 */ /* 0x000f280000300800 */
[----:B------:R-:W4:Y:S04]  /*1eb50*/  LDL.LU R18, [R1+0xcc] ;  /* 0x0000cc0001127983 */ /* 0x000f280000300800 */
[----:B------:R-:W2:Y:S04]  /*1eb60*/  LDL.LU R3, [R1+0xa4] ;  /* 0x0000a40001037983 */ /* 0x000ea80000300800 */
[----:B------:R-:W2:Y:S04]  /*1eb70*/  LDL.LU R7, [R1+0xc8] ;  /* 0x0000c80001077983 */ /* 0x000ea80000300800 */
[----:B------:R0:W-:Y:S04]  /*1eb80*/  STL.64 [R1+0xb10], R10 ;  /* 0x000b100a01007387 */ /* 0x0001e80000100a00 */
[----:B0-----:R-:W2:Y:S04]  /*1eb90*/  LDL.LU R10, [R1+0x94] ;  /* 0x00009400010a7983 */ /* 0x001ea80000300800 */
[----:B------:R-:W3:Y:S04]  /*1eba0*/  LDL.LU R11, [R1+0x80] ;  /* 0x00008000010b7983 */ /* 0x000ee80000300800 */
[----:B------:R-:W-:Y:S04]  /*1ebb0*/  STL.64 [R1+0xb08], R8 ;  /* 0x000b080801007387 */ /* 0x000fe80000100a00 */
[----:B------:R-:W4:Y:S01]  /*1ebc0*/  LDL.LU R19, [R1+0xb0] ;  /* 0x0000b00001137983 */ /* 0x000f220000300800 */
[----:B------:R-:W-:-:S02]  /*1ebd0*/  PRMT R12, R6, 0x5410, R25 ;  /* 0x00005410060c7816 */ /* 0x000fc40000000019 */
[----:B------:R-:W-:Y:S01]  /*1ebe0*/  PRMT R15, R27, 0x5410, R15 ;  /* 0x000054101b0f7816 */ /* 0x000fe2000000000f */
[----:B------:R-:W-:Y:S01]  /*1ebf0*/  BAR.SYNC.DEFER_BLOCKING 0x0 ;  /* 0x0000000000007b1d */ /* 0x000fe20000010000 */
[----:B--2---:R-:W-:Y:S02]  /*1ec00*/  PRMT R13, R13, 0x5410, R10 ;  /* 0x000054100d0d7816 */ /* 0x004fe4000000000a */
[----:B---3--:R-:W-:-:S03]  /*1ec10*/  PRMT R14, R14, 0x5410, R11 ;  /* 0x000054100e0e7816 */ /* 0x008fc6000000000b */
[----:B------:R-:W0:Y:S04]  /*1ec20*/  LDS.128 R8, [R0] ;  /* 0x0000000000087984 */ /* 0x000e280000000c00 */
[----:B----4-:R-:W-:Y:S04]  /*1ec30*/  STL [R1+0xb00], R19 ;  /* 0x000b001301007387 */ /* 0x010fe80000100800 */
[----:B------:R-:W2:Y:S04]  /*1ec40*/  LDL.LU R22, [R1+0xd4] ;  /* 0x0000d40001167983 */ /* 0x000ea80000300800 */
[----:B------:R-:W3:Y:S04]  /*1ec50*/  LDL.LU R20, [R1+0xb4] ;  /* 0x0000b40001147983 */ /* 0x000ee80000300800 */
[----:B------:R-:W3:Y:S04]  /*1ec60*/  LDL.LU R21, [R1+0xd0] ;  /* 0x0000d00001157983 */ /* 0x000ee80000300800 */
[----:B------:R-:W4:Y:S04]  /*1ec70*/  LDL.LU R26, [R1+0xac] ;  /* 0x0000ac00011a7983 */ /* 0x000f280000300800 */
[----:B------:R-:W4:Y:S04]  /*1ec80*/  LDL.LU R24, [R1+0xc4] ;  /* 0x0000c40001187983 */ /* 0x000f280000300800 */
[----:B------:R-:W2:Y:S04]  /*1ec90*/  LDL.LU R25, [R1+0xa8] ;  /* 0x0000a80001197983 */ /* 0x000ea80000300800 */
[----:B------:R-:W2:Y:S04]  /*1eca0*/  LDL.LU R6, [R1+0xc0] ;  /* 0x0000c00001067983 */ /* 0x000ea80000300800 */
[----:B------:R-:W2:Y:S04]  /*1ecb0*/  LDL R27, [R1+0x45c] ;  /* 0x00045c00011b7983 */ /* 0x000ea80000100800 */
[----:B0-----:R-:W-:Y:S04]  /*1ecc0*/  STL.64 [R1+0x80], R8 ;  /* 0x0000800801007387 */ /* 0x001fe80000100a00 */
[----:B------:R-:W-:Y:S04]  /*1ecd0*/  STL.64 [R1+0x88], R10 ;  /* 0x0000880a01007387 */ /* 0x000fe80000100a00 */
[----:B------:R-:W0:Y:S04]  /*1ece0*/  LDS.128 R8, [R0+0x400] ;  /* 0x0004000000087984 */ /* 0x000e280000000c00 */
[----:B0-----:R-:W-:Y:S04]  /*1ecf0*/  STL.64 [R1+0x90], R8 ;  /* 0x0000900801007387 */ /* 0x001fe80000100a00 */
[----:B------:R0:W-:Y:S04]  /*1ed00*/  STL.64 [R1+0x98], R10 ;  /* 0x0000980a01007387 */ /* 0x0001e80000100a00 */
[----:B0-----:R-:W2:Y:S04]  /*1ed10*/  LDL.LU.64 R10, [R1+0xb10] ;  /* 0x000b1000010a7983 */ /* 0x001ea80000300a00 */
[----:B------:R-:W2:Y:S01]  /*1ed20*/  LDL.LU.64 R8, [R1+0xb08] ;  /* 0x000b080001087983 */ /* 0x000ea20000300a00 */
[----:B------:R-:W-:Y:S01]  /*1ed30*/  BAR.SYNC.DEFER_BLOCKING 0x0 ;  /* 0x0000000000007b1d */ /* 0x000fe20000010000 */
[----:B------:R-:W-:-:S02]  /*1ed40*/  PRMT R16, R23, 0x5410, R16 ;  /* 0x0000541017107816 */ /* 0x000fc40000000010 */
[----:B------:R-:W-:Y:S02]  /*1ed50*/  PRMT R17, R17, 0x5410, R29 ;  /* 0x0000541011117816 */ /* 0x000fe4000000001d */
[----:B------:R-:W-:Y:S02]  /*1ed60*/  PRMT R18, R18, 0x5410, R2 ;  /* 0x0000541012127816 */ /* 0x000fe40000000002 */
[----:B------:R-:W-:Y:S01]  /*1ed70*/  PRMT R19, R7, 0x5410, R3 ;  /* 0x0000541007137816 */ /* 0x000fe20000000003 */
[----:B------:R-:W3:Y:S01]  /*1ed80*/  LDL R23, [R1+0x4a8] ;  /* 0x0004a80001177983 */ /* 0x000ee20000100800 */
[----:B------:R-:W0:Y:S03]  /*1ed90*/  LDC R7, c[0x0][0x3b4] ;  /* 0x0000ed00ff077b82 */ /* 0x000e260000000800 */
[----:B--2---:R-:W-:Y:S04]  /*1eda0*/  STSM.16.M88.4 [R28], R8 ;  /* 0x000000081c007844 */ /* 0x004fe80000000200 */
[----:B------:R-:W-:Y:S01]  /*1edb0*/  STSM.16.M88.4 [R28+0x200], R12 ;  /* 0x0002000c1c007844 */ /* 0x000fe20000000200 */
[----:B------:R-:W-:Y:S06]  /*1edc0*/  BAR.SYNC.DEFER_BLOCKING 0x0 ;  /* 0x0000000000007b1d */ /* 0x000fec0000010000 */
[----:B------:R-:W1:Y:S04]  /*1edd0*/  LDS.128 R12, [R0] ;  /* 0x00000000000c7984 */ /* 0x000e680000000c00 */
[----:B------:R-:W2:Y:S01]  /*1ede0*/  LDS.128 R8, [R0+0x400] ;  /* 0x0004000000087984 */ /* 0x000ea20000000c00 */
[----:B------:R-:W-:Y:S06]  /*1edf0*/  BAR.SYNC.DEFER_BLOCKING 0x0 ;  /* 0x0000000000007b1d */ /* 0x000fec0000010000 */
[----:B------:R0:W-:Y:S04]  /*1ee00*/  STSM.16.M88.4 [R28], R16 ;  /* 0x000000101c007844 */ /* 0x0001e80000000200 */
[----:B0-----:R-:W2:Y:S01]  /*1ee10*/  LDL.LU R19, [R1+0xb00] ;  /* 0x000b000001137983 */ /* 0x001ea20000300800 */
[----:B---3--:R-:W-:-:S02]  /*1ee20*/  PRMT R17, R21, 0x5410, R20 ;  /* 0x0000541015117816 */ /* 0x008fc40000000014 */
[----:B----4-:R-:W-:Y:S01]  /*1ee30*/  PRMT R18, R24, 0x5410, R26 ;  /* 0x0000541018127816 */ /* 0x010fe2000000001a */
[C---:B------:R-:W-:Y:S01]  /*1ee40*/  IMAD R3, R23.reuse, UR6, RZ ;  /* 0x0000000617037c24 */ /* 0x040fe2000f8e02ff */
[----:B------:R-:W-:Y:S01]  /*1ee50*/  ISETP.GE.AND P1, PT, R23, UR16, PT ;  /* 0x0000001017007c0c */ /* 0x000fe2000bf26270 */
[----:B------:R-:W-:Y:S01]  /*1ee60*/  IMAD R29, R27, UR7, RZ ;  /* 0x000000071b1d7c24 */ /* 0x000fe2000f8e02ff */
[----:B------:R-:W0:Y:S02]  /*1ee70*/  LDCU.64 UR6, c[0x0][0x398] ;  /* 0x00007300ff0677ac */ /* 0x000e240008000a00 */
[----:B------:R-:W-:Y:S02]  /*1ee80*/  IADD3 R0, P5, PT, R3, UR10, RZ ;  /* 0x0000000a03007c10 */ /* 0x000fe4000ffbe0ff */
[----:B--2---:R-:W-:Y:S02]  /*1ee90*/  PRMT R16, R22, 0x5410, R19 ;  /* 0x0000541016107816 */ /* 0x004fe40000000013 */
[----:B------:R-:W2:Y:S01]  /*1eea0*/  LDL R22, [R1+0x4bc] ;  /* 0x0004bc0001167983 */ /* 0x000ea20000100800 */
[----:B------:R-:W-:-:S05]  /*1eeb0*/  PRMT R19, R6, 0x5410, R25 ;  /* 0x0000541006137816 */ /* 0x000fca0000000019 */
[----:B------:R3:W-:Y:S01]  /*1eec0*/  STSM.16.M88.4 [R28+0x200], R16 ;  /* 0x000200101c007844 */ /* 0x0007e20000000200 */
[----:B------:R-:W-:Y:S01]  /*1eed0*/  BAR.SYNC.DEFER_BLOCKING 0x0 ;  /* 0x0000000000007b1d */ /* 0x000fe20000010000 */
[----:B------:R-:W-:Y:S02]  /*1eee0*/  ISETP.LT.AND P1, PT, R27, UR29, !P1 ;  /* 0x0000001d1b007c0c */ /* 0x000fe4000cf21270 */
[----:B------:R-:W-:Y:S02]  /*1eef0*/  LEA.HI.X.SX32 R2, R3, UR11, 0x1, P5 ;  /* 0x0000000b03027c11 */ /* 0x000fe4000a8f0eff */
[----:B------:R-:W-:Y:S01]  /*1ef00*/  SHF.R.S32.HI R6, RZ, 0x1f, R29 ;  /* 0x0000001fff067819 */ /* 0x000fe2000001141d */
[----:B------:R-:W-:Y:S01]  /*1ef10*/  IMAD R3, R7, 0x40, R3 ;  /* 0x0000004007037824 */ /* 0x000fe200078e0203 */
[----:B------:R-:W-:Y:S01]  /*1ef20*/  ISETP.GE.AND P5, PT, R27, UR17, PT ;  /* 0x000000111b007c0c */ /* 0x000fe2000bfa6270 */
[----:B------:R-:W4:Y:S01]  /*1ef30*/  LDCU.64 UR10, c[0x0][0x398] ;  /* 0x00007300ff0a77ac */ /* 0x000f220008000a00 */
[----:B---3--:R-:W-:Y:S01]  /*1ef40*/  IADD3 R18, P6, PT, R29, R0, RZ ;  /* 0x000000001d127210 */ /* 0x008fe20007fde0ff */
[----:B------:R-:W3:Y:S01]  /*1ef50*/  LDCU.64 UR16, c[0x0][0x398] ;  /* 0x00007300ff1077ac */ /* 0x000ee20008000a00 */
[----:B------:R-:W-:Y:S01]  /*1ef60*/  PRMT R7, R4, 0x7770, RZ ;  /* 0x0000777004077816 */ /* 0x000fe200000000ff */
[----:B------:R-:W-:Y:S01]  /*1ef70*/  VIADD R24, R27, 0x6 ;  /* 0x000000061b187836 */ /* 0x000fe20000000000 */
[----:B------:R-:W3:Y:S01]  /*1ef80*/  LDL.LU.64 R16, [R1+0xaf8] ;  /* 0x000af80001107983 */ /* 0x000ee20000300a00 */
[----:B------:R-:W-:Y:S01]  /*1ef90*/  IMAD.X R19, R6, 0x1, R2, P6 ;  /* 0x0000000106137824 */ /* 0x000fe200030e0602 */
[----:B------:R-:W-:-:S04]  /*1efa0*/  IADD3 R28, P6, PT, R3, UR12, RZ ;  /* 0x0000000c031c7c10 */ /* 0x000fc8000ffde0ff */
[----:B------:R-:W-:Y:S01]  /*1efb0*/  LEA.HI.X.SX32 R3, R3, UR13, 0x1, P6 ;  /* 0x0000000d03037c11 */ /* 0x000fe2000b0f0eff */
[----:B------:R-:W1:Y:S01]  /*1efc0*/  LDCU.64 UR12, c[0x0][0x398] ;  /* 0x00007300ff0c77ac */ /* 0x000e620008000a00 */
[----:B------:R4:W-:Y:S01]  /*1efd0*/  @P1 STG.E.U8 desc[UR8][R18.64], R7 ;  /* 0x0000000712001986 */ /* 0x0009e2000c101108 */
[C---:B------:R-:W-:Y:S01]  /*1efe0*/  IADD3 R20, P1, PT, R29.reuse, R28, RZ ;  /* 0x0000001c1d147210 */ /* 0x040fe20007f3e0ff */
[----:B------:R-:W-:Y:S01]  /*1eff0*/  VIADD R29, R29, UR14 ;  /* 0x0000000e1d1d7c36 */ /* 0x000fe20008000000 */
[----:B0-----:R-:W-:Y:S01]  /*1f000*/  ISETP.LT.AND P6, PT, R23, UR6, !P2 ;  /* 0x0000000617007c0c */ /* 0x001fe2000d7c1270 */
[----:B------:R-:W0:Y:S02]  /*1f010*/  LDCU UR6, c[0x0][0x39c] ;  /* 0x00007380ff0677ac */ /* 0x000e240008000800 */
[----:B------:R-:W-:Y:S01]  /*1f020*/  IMAD.X R21, R6, 0x1, R3, P1 ;  /* 0x0000000106157824 */ /* 0x000fe200008e0603 */
[----:B------:R-:W-:Y:S02]  /*1f030*/  SHF.R.S32.HI R6, RZ, 0x1f, R29 ;  /* 0x0000001fff067819 */ /* 0x000fe4000001141d */
[----:B----4-:R-:W-:-:S02]  /*1f040*/  PRMT R7, R4, 0x7771, RZ ;  /* 0x0000777104077816 */ /* 0x010fc400000000ff */
[----:B------:R-:W-:-:S05]  /*1f050*/  IADD3 R18, P1, PT, R29, R0, RZ ;  /* 0x000000001d127210 */ /* 0x000fca0007f3e0ff */
[----:B------:R-:W-:Y:S01]  /*1f060*/  IMAD.X R19, R6, 0x1, R2, P1 ;  /* 0x0000000106137824 */ /* 0x000fe200008e0602 */
[C---:B--2---:R-:W-:Y:S01]  /*1f070*/  ISETP.LT.AND P5, PT, R22.reuse, UR4, !P5 ;  /* 0x0000000416007c0c */ /* 0x044fe2000efa1270 */
[----:B------:R-:W2:Y:S01]  /*1f080*/  LDCU UR4, c[0x0][0x3b8] ;  /* 0x00007700ff0477ac */ /* 0x000ea20008000800 */
[----:B------:R-:W-:Y:S01]  /*1f090*/  ISETP.LT.AND P2, PT, R22, UR10, !P2 ;  /* 0x0000000a16007c0c */ /* 0x000fe2000d741270 */
[----:B------:R-:W4:Y:S10]  /*1f0a0*/  LDCU UR10, c[0x0][0x39c] ;  /* 0x00007380ff0a77ac */ /* 0x000f340008000800 */
[----:B------:R0:W-:Y:S01]  /*1f0b0*/  @P5 STG.E.U8 desc[UR8][R20.64], R7 ;  /* 0x0000000714005986 */ /* 0x0001e2000c101108 */
[----:B-1----:R-:W-:Y:S01]  /*1f0c0*/  ISETP.LT.AND P5, PT, R23, UR12, !P3 ;  /* 0x0000000c17007c0c */ /* 0x002fe2000dfa1270 */
[----:B------:R-:W1:Y:S01]  /*1f0d0*/  LDCU UR12, c[0x0][0x39c] ;  /* 0x00007380ff0c77ac */ /* 0x000e620008000800 */
[----:B0-----:R-:W-:Y:S01]  /*1f0e0*/  VIADD R20, R27, 0x4 ;  /* 0x000000041b147836 */ /* 0x001fe20000000000 */
[----:B------:R-:W-:-:S04]  /*1f0f0*/  PRMT R7, R4, 0x7772, RZ ;  /* 0x0000777204077816 */ /* 0x000fc800000000ff */
[----:B------:R-:W-:Y:S01]  /*1f100*/  ISETP.GE.AND P1, PT, R20, UR15, PT ;  /* 0x0000000f14007c0c */ /* 0x000fe2000bf26270 */
[----:B------:R0:W-:Y:S01]  /*1f110*/  @P6 STG.E.U8 desc[UR8][R18.64], R7 ;  /* 0x0000000712006986 */ /* 0x0001e2000c101108 */
[C---:B------:R-:W-:Y:S01]  /*1f120*/  IADD3 R20, P6, PT, R29.reuse, R28, RZ ;  /* 0x0000001c1d147210 */ /* 0x040fe20007fde0ff */
[----:B------:R-:W-:Y:S01]  /*1f130*/  VIADD R29, R29, UR18 ;  /* 0x000000121d1d7c36 */ /* 0x000fe20008000000 */
[----:B------:R-:W1:Y:S01]  /*1f140*/  LDCU.64 UR14, c[0x0][0x398] ;  /* 0x00007300ff0e77ac */ /* 0x000e620008000a00 */
[----:B------:R-:W-:Y:S02]  /*1f150*/  PRMT R4, R4, 0x7773, RZ ;  /* 0x0000777304047816 */ /* 0x000fe400000000ff */
[----:B------:R-:W-:Y:S01]  /*1f160*/  IMAD.X R21, R6, 0x1, R3, P6 ;  /* 0x0000000106157824 */ /* 0x000fe200030e0603 */
[----:B------:R-:W-:Y:S01]  /*1f170*/  SHF.R.S32.HI R6, RZ, 0x1f, R29 ;  /* 0x0000001fff067819 */ /* 0x000fe2000001141d */
[----:B------:R-:W1:Y:S01]  /*1f180*/  LDCU.64 UR18, c[0x0][0x398] ;  /* 0x00007300ff1277ac */ /* 0x000e620008000a00 */
[----:B0-----:R-:W-:-:S02]  /*1f190*/  IADD3 R18, P6, PT, R29, R0, RZ ;  /* 0x000000001d127210 */ /* 0x001fc40007fde0ff */
[----:B------:R0:W-:Y:S03]  /*1f1a0*/  @P2 STG.E.U8 desc[UR8][R20.64], R4 ;  /* 0x0000000414002986 */ /* 0x0001e6000c101108 */
[----:B------:R-:W-:Y:S01]  /*1f1b0*/  IMAD.X R19, R6, 0x1, R2, P6 ;  /* 0x0000000106137824 */ /* 0x000fe200030e0602 */
[----:B0-----:R-:W-:-:S05]  /*1f1c0*/  PRMT R4, R5, 0x7770, RZ ;  /* 0x0000777005047816 */ /* 0x001fca00000000ff */
[----:B------:R0:W-:Y:S01]  /*1f1d0*/  @P5 STG.E.U8 desc[UR8][R18.64], R4 ;  /* 0x0000000412005986 */ /* 0x0001e2000c101108 */
[----:B---3--:R-:W-:Y:S01]  /*1f1e0*/  ISETP.LT.AND P3, PT, R22, UR16, !P3 ;  /* 0x0000001016007c0c */ /* 0x008fe2000df61270 */
[----:B------:R-:W-:Y:S01]  /*1f1f0*/  VIADD R7, R27, 0x5 ;  /* 0x000000051b077836 */ /* 0x000fe20000000000 */
[----:B-1----:R-:W-:Y:S01]  /*1f200*/  ISETP.LT.AND P5, PT, R23, UR14, !P4 ;  /* 0x0000000e17007c0c */ /* 0x002fe2000e7a1270 */
[----:B------:R-:W-:Y:S01]  /*1f210*/  VIADD R26, R27, 0x7 ;  /* 0x000000071b1a7836 */ /* 0x000fe20000000000 */
[----:B------:R-:W-:Y:S01]  /*1f220*/  PRMT R20, R5, 0x7771, RZ ;  /* 0x0000777105147816 */ /* 0x000fe200000000ff */
[----:B------:R-:W1:Y:S01]  /*1f230*/  LDCU UR14, c[0x0][0x398] ;  /* 0x00007300ff0e77ac */ /* 0x000e620008000800 */
[C---:B0-----:R-:W-:Y:S01]  /*1f240*/  IADD3 R18, P6, PT, R29.reuse, R28, RZ ;  /* 0x0000001c1d127210 */ /* 0x041fe20007fde0ff */
[----:B------:R-:W-:Y:S01]  /*1f250*/  VIADD R4, R29, UR24 ;  /* 0x000000181d047c36 */ /* 0x000fe20008000000 */
[----:B------:R-:W-:Y:S01]  /*1f260*/  ISETP.GE.AND P2, PT, R7, UR6, PT ;  /* 0x0000000607007c0c */ /* 0x000fe2000bf46270 */
[----:B------:R-:W0:Y:S02]  /*1f270*/  LDCU UR6, c[0x0][0x3b8] ;  /* 0x00007700ff0677ac */ /* 0x000e240008000800 */
[----:B------:R-:W-:Y:S01]  /*1f280*/  IMAD.X R19, R6, 0x1, R3, P6 ;  /* 0x0000000106137824 */ /* 0x000fe200030e0603 */
[----:B------:R-:W-:Y:S01]  /*1f290*/  SHF.R.S32.HI R29, RZ, 0x1f, R4 ;  /* 0x0000001fff1d7819 */ /* 0x000fe20000011404 */
[----:B------:R-:W3:Y:S01]  /*1f2a0*/  LDCU.64 UR24, c[0x0][0x398] ;  /* 0x00007300ff1877ac */ /* 0x000ee20008000a00 */
[----:B------:R-:W-:Y:S01]  /*1f2b0*/  IADD3 R6, P6, PT, R4, R0, RZ ;  /* 0x0000000004067210 */ /* 0x000fe20007fde0ff */
[----:B------:R-:W0:Y:S04]  /*1f2c0*/  LDCU UR16, c[0x0][0x398] ;  /* 0x00007300ff1077ac */ /* 0x000e280008000800 */
[----:B------:R-:W-:Y:S01]  /*1f2d0*/  IMAD.X R7, R29, 0x1, R2, P6 ;  /* 0x000000011d077824 */ /* 0x000fe200030e0602 */
[----:B----4-:R-:W-:Y:S01]  /*1f2e0*/  ISETP.GE.AND P6, PT, R24, UR10, PT ;  /* 0x0000000a18007c0c */ /* 0x010fe2000bfc6270 */
[----:B------:R4:W-:Y:S01]  /*1f2f0*/  @P3 STG.E.U8 desc[UR8][R18.64], R20 ;  /* 0x0000001412003986 */ /* 0x0009e2000c101108 */
[----:B------:R-:W-:Y:S01]  /*1f300*/  PRMT R24, R5, 0x7772, RZ ;  /* 0x0000777205187816 */ /* 0x000fe200000000ff */
[----:B------:R-:W0:Y:S04]  /*1f310*/  LDCU UR10, c[0x0][0x39c] ;  /* 0x00007380ff0a77ac */ /* 0x000e280008000800 */
[----:B------:R1:W-:Y:S04]  /*1f320*/  @P5 STG.E.U8 desc[UR8][R6.64], R24 ;  /* 0x0000001806005986 */ /* 0x0003e8000c101108 */
[----:B----4-:R-:W4:Y:S04]  /*1f330*/  LDL.LU.64 R18, [R1+0xaf0] ;  /* 0x000af00001127983 */ /* 0x010f280000300a00 */
[----:B-1----:R-:W3:Y:S01]  /*1f340*/  LDL.LU.64 R6, [R1+0xae8] ;  /* 0x000ae80001067983 */ /* 0x002ee20000300a00 */
[----:B------:R-:W-:Y:S01]  /*1f350*/  ISETP.LT.AND P4, PT, R22, UR18, !P4 ;  /* 0x0000001216007c0c */ /* 0x000fe2000e781270 */
[----:B------:R-:W1:Y:S01]  /*1f360*/  LDCU UR18, c[0x0][0x398] ;  /* 0x00007300ff1277ac */ /* 0x000e620008000800 */
[----:B------:R-:W-:-:S02]  /*1f370*/  IADD3 R20, P3, PT, R4, R28, RZ ;  /* 0x0000001c04147210 */ /* 0x000fc40007f7e0ff */
[----:B------:R-:W-:-:S03]  /*1f380*/  PRMT R5, R5, 0x7773, RZ ;  /* 0x0000777305057816 */ /* 0x000fc600000000ff */
[----:B------:R-:W-:Y:S02]  /*1f390*/  IMAD.X R21, R29, 0x1, R3, P3 ;  /* 0x000000011d157824 */ /* 0x000fe400018e0603 */
[----:B--2---:R-:W-:Y:S01]  /*1f3a0*/  VIADD R29, R4, UR4 ;  /* 0x00000004041d7c36 */ /* 0x004fe20008000000 */
[----:B------:R-:W-:Y:S01]  /*1f3b0*/  ISETP.LT.AND P3, PT, R22, UR20, !P1 ;  /* 0x0000001416007c0c */ /* 0x000fe2000cf61270 */
[----:B------:R-:W2:Y:S02]  /*1f3c0*/  LDCU UR4, c[0x0][0x3b8] ;  /* 0x00007700ff0477ac */ /* 0x000ea40008000800 */
[----:B------:R0:W-:Y:S01]  /*1f3d0*/  @P4 STG.E.U8 desc[UR8][R20.64], R5 ;  /* 0x0000000514004986 */ /* 0x0001e2000c101108 */
[----:B------:R-:W-:Y:S01]  /*1f3e0*/  ISETP.LT.AND P4, PT, R23, UR22, !P1 ;  /* 0x0000001617007c0c */ /* 0x000fe2000cf81270 */
[----:B------:R-:W1:Y:S01]  /*1f3f0*/  LDCU UR20, c[0x0][0x398] ;  /* 0x00007300ff1477ac */ /* 0x000e620008000800 */
[C---:B------:R-:W-:Y:S02]  /*1f400*/  IADD3 R24, P1, PT, R29.reuse, R0, RZ ;  /* 0x000000001d187210 */ /* 0x040fe40007f3e0ff */
[----:B------:R-:W-:-:S02]  /*1f410*/  IADD3 R4, P5, PT, R29, R28, RZ ;  /* 0x0000001c1d047210 */ /* 0x000fc40007fbe0ff */
[----:B0-----:R-:W-:Y:S01]  /*1f420*/  SHF.R.S32.HI R5, RZ, 0x1f, R29 ;  /* 0x0000001fff057819 */ /* 0x001fe2000001141d */
[----:B------:R-:W-:Y:S01]  /*1f430*/  VIADD R29, R29, UR6 ;  /* 0x000000061d1d7c36 */ /* 0x000fe20008000000 */
[----:B------:R-:W0:Y:S03]  /*1f440*/  LDCU UR6, c[0x0][0x3b8] ;  /* 0x00007700ff0677ac */ /* 0x000e260008000800 */
[C---:B------:R-:W-:Y:S02]  /*1f450*/  IMAD.X R25, R5.reuse, 0x1, R2, P1 ;  /* 0x0000000105197824 */ /* 0x040fe400008e0602 */
[----:B------:R-:W-:Y:S01]  /*1f460*/  IMAD.X R5, R5, 0x1, R3, P5 ;  /* 0x0000000105057824 */ /* 0x000fe200028e0603 */
[----:B------:R-:W-:Y:S01]  /*1f470*/  ISETP.GE.AND P1, PT, R26, UR10, PT ;  /* 0x0000000a1a007c0c */ /* 0x000fe2000bf26270 */
[----:B------:R-:W0:Y:S01]  /*1f480*/  LDCU UR10, c[0x0][0x39c] ;  /* 0x00007380ff0a77ac */ /* 0x000e220008000800 */
[----:B---3--:R-:W-:-:S02]  /*1f490*/  PRMT R21, R6, 0x7770, RZ ;  /* 0x0000777006157816 */ /* 0x008fc400000000ff */
[----:B------:R-:W-:-:S03]  /*1f4a0*/  PRMT R20, R6, 0x7771, RZ ;  /* 0x0000777106147816 */ /* 0x000fc600000000ff */
[----:B------:R3:W-:Y:S01]  /*1f4b0*/  @P4 STG.E.U8 desc[UR8][R24.64], R21 ;  /* 0x0000001518004986 */ /* 0x0007e2000c101108 */
[----:B------:R-:W-:-:S03]  /*1f4c0*/  ISETP.LT.AND P4, PT, R22, UR26, !P2 ;  /* 0x0000001a16007c0c */ /* 0x000fc6000d781270 */
[----:B------:R0:W-:Y:S01]  /*1f4d0*/  @P3 STG.E.U8 desc[UR8][R4.64], R20 ;  /* 0x0000001404003986 */ /* 0x0001e2000c101108 */
[----:B------:R-:W-:Y:S02]  /*1f4e0*/  ISETP.LT.AND P3, PT, R23, UR24, !P2 ;  /* 0x0000001817007c0c */ /* 0x000fe4000d761270 */
[----:B---3--:R-:W-:Y:S02]  /*1f4f0*/  IADD3 R24, P2, PT, R29, R0, RZ ;  /* 0x000000001d187210 */ /* 0x008fe40007f5e0ff */
[----:B0-----:R-:W-:Y:S01]  /*1f500*/  SHF.R.S32.HI R5, RZ, 0x1f, R29 ;  /* 0x0000001fff057819 */ /* 0x001fe2000001141d */
[----:B------:R-:W-:Y:S01]  /*1f510*/  VIADD R20, R27, 0x8 ;  /* 0x000000081b147836 */ /* 0x000fe20000000000 */
[----:B------:R-:W-:-:S03]  /*1f520*/  IADD3 R4, P5, PT, R29, R28, RZ ;  /* 0x0000001c1d047210 */ /* 0x000fc60007fbe0ff */
[C---:B------:R-:W-:Y:S01]  /*1f530*/  IMAD.X R25, R5.reuse, 0x1, R2, P2 ;  /* 0x0000000105197824 */ /* 0x040fe200010e0602 */
[----:B------:R-:W-:Y:S01]  /*1f540*/  ISETP.GE.AND P2, PT, R20, UR12, PT ;  /* 0x0000000c14007c0c */ /* 0x000fe2000bf46270 */
[----:B------:R-:W-:Y:S01]  /*1f550*/  IMAD.X R5, R5, 0x1, R3, P5 ;  /* 0x0000000105057824 */ /* 0x000fe200028e0603 */
[C---:B------:R-:W-:Y:S01]  /*1f560*/  PRMT R20, R6.reuse, 0x7772, RZ ;  /* 0x0000777206147816 */ /* 0x040fe200000000ff */
[----:B------:R-:W0:Y:S01]  /*1f570*/  LDCU UR12, c[0x0][0x398] ;  /* 0x00007300ff0c77ac */ /* 0x000e220008000800 */
[----:B------:R-:W-:-:S03]  /*1f580*/  PRMT R6, R6, 0x7773, RZ ;  /* 0x0000777306067816 */ /* 0x000fc600000000ff */
[----:B------:R-:W-:Y:S04]  /*1f590*/  @P3 STG.E.U8 desc[UR8][R24.64], R20 ;  /* 0x0000001418003986 */ /* 0x000fe8000c101108 */
[----:B------:R2:W-:Y:S01]  /*1f5a0*/  @P4 STG.E.U8 desc[UR8][R4.64], R6 ;  /* 0x0000000604004986 */ /* 0x0005e2000c101108 */
[----:B------:R-:W-:Y:S01]  /*1f5b0*/  ISETP.LT.AND P4, PT, R23, UR28, !P6 ;  /* 0x0000001c17007c0c */ /* 0x000fe2000f781270 */
[----:B--2---:R-:W-:Y:S01]  /*1f5c0*/  VIADD R6, R29, UR4 ;  /* 0x000000041d067c36 */ /* 0x004fe20008000000 */
[----:B------:R-:W-:Y:S01]  /*1f5d0*/  ISETP.LT.AND P6, PT, R22, UR14, !P6 ;  /* 0x0000000e16007c0c */ /* 0x000fe2000f7c1270 */
[----:B------:R-:W-:Y:S01]  /*1f5e0*/  VIADD R29, R27, 0x9 ;  /* 0x000000091b1d7836 */ /* 0x000fe20000000000 */
[----:B------:R-:W-:Y:S01]  /*1f5f0*/  PRMT R24, R7, 0x7770, RZ ;  /* 0x0000777007187816 */ /* 0x000fe200000000ff */
[----:B------:R-:W2:Y:S01]  /*1f600*/  LDCU UR4, c[0x0][0x3b8] ;  /* 0x00007700ff0477ac */ /* 0x000ea20008000800 */
[----:B------:R-:W-:-:S02]  /*1f610*/  SHF.R.S32.HI R5, RZ, 0x1f, R6 ;  /* 0x0000001fff057819 */ /* 0x000fc40000011406 */
[C---:B------:R-:W-:Y:S01]  /*1f620*/  IADD3 R20, P3, PT, R6.reuse, R0, RZ ;  /* 0x0000000006147210 */ /* 0x040fe20007f7e0ff */
[----:B------:R-:W3:Y:S01]  /*1f630*/  LDCU UR14, c[0x0][0x398] ;  /* 0x00007300ff0e77ac */ /* 0x000ee20008000800 */
[----:B------:R-:W-:-:S03]  /*1f640*/  IADD3 R4, P5, PT, R6, R28, RZ ;  /* 0x0000001c06047210 */ /* 0x000fc60007fbe0ff */
[----:B------:R-:W-:Y:S01]  /*1f650*/  IMAD.X R21, R5, 0x1, R2, P3 ;  /* 0x0000000105157824 */ /* 0x000fe200018e0602 */
[----:B------:R-:W-:Y:S01]  /*1f660*/  ISETP.GE.AND P3, PT, R29, UR10, PT ;  /* 0x0000000a1d007c0c */ /* 0x000fe2000bf66270 */
[----:B------:R-:W1:Y:S01]  /*1f670*/  LDCU UR10, c[0x0][0x39c] ;  /* 0x00007380ff0a77ac */ /* 0x000e620008000800 */
[----:B------:R-:W-:Y:S01]  /*1f680*/  IMAD.X R5, R5, 0x1, R3, P5 ;  /* 0x0000000105057824 */ /* 0x000fe200028e0603 */
[----:B------:R-:W-:Y:S01]  /*1f690*/  PRMT R29, R7, 0x7771, RZ ;  /* 0x00007771071d7816 */ /* 0x000fe200000000ff */
[----:B------:R-:W-:Y:S01]  /*1f6a0*/  VIADD R6, R6, UR6 ;  /* 0x0000000606067c36 */ /* 0x000fe20008000000 */
[----:B------:R2:W-:Y:S01]  /*1f6b0*/  @P4 STG.E.U8 desc[UR8][R20.64], R24 ;  /* 0x0000001814004986 */ /* 0x0005e2000c101108 */
[----:B0-----:R-:W-:Y:S01]  /*1f6c0*/  ISETP.LT.AND P5, PT, R23, UR12, !P1 ;  /* 0x0000000c17007c0c */ /* 0x001fe2000cfa1270 */
[----:B------:R-:W0:Y:S01]  /*1f6d0*/  LDCU UR6, c[0x0][0x3b8] ;  /* 0x00007700ff0677ac */ /* 0x000e220008000800 */
[----:B------:R-:W-:Y:S01]  /*1f6e0*/  ISETP.LT.AND P4, PT, R22, UR16, !P1 ;  /* 0x0000001016007c0c */ /* 0x000fe2000cf81270 */
[----:B------:R1:W-:Y:S01]  /*1f6f0*/  @P6 STG.E.U8 desc[UR8][R4.64], R29 ;  /* 0x0000001d04006986 */ /* 0x0003e2000c101108 */
[----:B------:R-:W0:Y:S01]  /*1f700*/  LDCU UR12, c[0x0][0x398] ;  /* 0x00007300ff0c77ac */ /* 0x000e220008000800 */
[----:B------:R-:W0:Y:S01]  /*1f710*/  LDCU UR16, c[0x0][0x398] ;  /* 0x00007300ff1077ac */ /* 0x000e220008000800 */
[----:B--2---:R-:W-:Y:S01]  /*1f720*/  IADD3 R24, P1, PT, R6, R0, RZ ;  /* 0x0000000006187210 */ /* 0x004fe20007f3e0ff */
[----:B------:R-:W2:Y:S01]  /*1f730*/  LDL.LU.64 R20, [R1+0xae0] ;  /* 0x000ae00001147983 */ /* 0x000ea20000300a00 */
[----:B-1----:R-:W-:Y:S01]  /*1f740*/  SHF.R.S32.HI R5, RZ, 0x1f, R6 ;  /* 0x0000001fff057819 */ /* 0x002fe20000011406 */
[----:B------:R-:W-:-:S04]  /*1f750*/  VIADD R29, R27, 0xa ;  /* 0x0000000a1b1d7836 */ /* 0x000fc80000000000 */
[----:B------:R-:W-:Y:S01]  /*1f760*/  IMAD.X R25, R5, 0x1, R2, P1 ;  /* 0x0000000105197824 */ /* 0x000fe200008e0602 */
[----:B------:R-:W-:Y:S01]  /*1f770*/  ISETP.GE.AND P1, PT, R29, UR10, PT ;  /* 0x0000000a1d007c0c */ /* 0x000fe2000bf26270 */
[----:B------:R-:W1:Y:S01]  /*1f780*/  LDCU UR10, c[0x0][0x39c] ;  /* 0x00007380ff0a77ac */ /* 0x000e620008000800 */
[----:B------:R-:W-:-:S05]  /*1f790*/  PRMT R29, R7, 0x7772, RZ ;  /* 0x00007772071d7816 */ /* 0x000fca00000000ff */
[----:B------:R0:W-:Y:S04]  /*1f7a0*/  @P5 STG.E.U8 desc[UR8][R24.64], R29 ;  /* 0x0000001d18005986 */ /* 0x0001e8000c101108 */
[----:B0-----:R-:W2:Y:S01]  /*1f7b0*/  LDL.LU R24, [R1+0xad8] ;  /* 0x000ad80001187983 */ /* 0x001ea20000300800 */
[C---:B------:R-:W-:Y:S02]  /*1f7c0*/  IADD3 R4, P6, PT, R6.reuse, R28, RZ ;  /* 0x0000001c06047210 */ /* 0x040fe40007fde0ff */
[----:B------:R-:W-:Y:S01]  /*1f7d0*/  PRMT R7, R7, 0x7773, RZ ;  /* 0x0000777307077816 */ /* 0x000fe200000000ff */
[----:B------:R-:W-:Y:S01]  /*1f7e0*/  VIADD R29, R6, UR4 ;  /* 0x00000004061d7c36 */ /* 0x000fe20008000000 */
[----:B---3--:R-:W-:Y:S01]  /*1f7f0*/  ISETP.LT.AND P5, PT, R23, UR14, !P2 ;  /* 0x0000000e17007c0c */ /* 0x008fe2000d7a1270 */
[----:B------:R-:W-:Y:S01]  /*1f800*/  IMAD.X R5, R5, 0x1, R3, P6 ;  /* 0x0000000105057824 */ /* 0x000fe200030e0603 */
[----:B------:R-:W0:Y:S01]  /*1f810*/  LDCU UR4, c[0x0][0x3b8] ;  /* 0x00007700ff0477ac */ /* 0x000e220008000800 */
[----:B------:R-:W-:-:S03]  /*1f820*/  VIADD R25, R27, 0xb ;  /* 0x0000000b1b197836 */ /* 0x000fc60000000000 */
[----:B------:R3:W-:Y:S01]  /*1f830*/  @P4 STG.E.U8 desc[UR8][R4.64], R7 ;  /* 0x0000000704004986 */ /* 0x0007e2000c101108 */
[----:B------:R-:W-:Y:S01]  /*1f840*/  ISETP.LT.AND P4, PT, R22, UR18, !P2 ;  /* 0x0000001216007c0c */ /* 0x000fe2000d781270 */
[----:B------:R-:W0:Y:S01]  /*1f850*/  LDCU UR14, c[0x0][0x398] ;  /* 0x00007300ff0e77ac */ /* 0x000e220008000800 */
[----:B------:R-:W-:Y:S01]  /*1f860*/  IADD3 R6, P2, PT, R29, R0, RZ ;  /* 0x000000001d067210 */ /* 0x000fe20007f5e0ff */
[----:B------:R-:W0:Y:S01]  /*1f870*/  LDCU UR18, c[0x0][0x398] ;  /* 0x00007300ff1277ac */ /* 0x000e220008000800 */
[----:B---3--:R-:W-:-:S05]  /*1f880*/  SHF.R.S32.HI R5, RZ, 0x1f, R29 ;  /* 0x0000001fff057819 */ /* 0x008fca000001141d */
[----:B------:R-:W-:Y:S01]  /*1f890*/  IMAD.X R7, R5, 0x1, R2, P2 ;  /* 0x0000000105077824 */ /* 0x000fe200010e0602 */
[----:B-1----:R-:W-:Y:S01]  /*1f8a0*/  ISETP.GE.AND P2, PT, R25, UR10, PT ;  /* 0x0000000a19007c0c */ /* 0x002fe2000bf46270 */
[----:B------:R-:W1:Y:S01]  /*1f8b0*/  LDCU UR10, c[0x0][0x39c] ;  /* 0x00007380ff0a77ac */ /* 0x000e620008000800 */
[----:B--2---:R-:W-:-:S05]  /*1f8c0*/  PRMT R25, R24, 0x7770, RZ ;  /* 0x0000777018197816 */ /* 0x004fca00000000ff */
[----:B------:R2:W-:Y:S04]  /*1f8d0*/  @P5 STG.E.U8 desc[UR8][R6.64], R25 ;  /* 0x0000001906005986 */ /* 0x0005e8000c101108 */
[----:B--2---:R-:W2:Y:S01]  /*1f8e0*/  LDL.LU R25, [R1+0xad4] ;  /* 0x000ad40001197983 */ /* 0x004ea20000300800 */
[C---:B------:R-:W-:Y:S02]  /*1f8f0*/  IADD3 R4, P6, PT, R29.reuse, R28, RZ ;  /* 0x0000001c1d047210 */ /* 0x040fe40007fde0ff */
[----:B------:R-:W-:Y:S01]  /*1f900*/  PRMT R26, R24, 0x7771, RZ ;  /* 0x00007771181a7816 */ /* 0x000fe200000000ff */
[----:B------:R-:W-:Y:S01]  /*1f910*/  VIADD R29, R29, UR6 ;  /* 0x000000061d1d7c36 */ /* 0x000fe20008000000 */
[----:B------:R-:W-:Y:S01]  /*1f920*/  ISETP.LT.AND P5, PT, R23, UR12, !P3 ;  /* 0x0000000c17007c0c */ /* 0x000fe2000dfa1270 */
[----:B------:R-:W-:Y:S01]  /*1f930*/  IMAD.X R5, R5, 0x1, R3, P6 ;  /* 0x0000000105057824 */ /* 0x000fe200030e0603 */
[----:B------:R-:W3:Y:S04]  /*1f940*/  LDCU UR6, c[0x0][0x3b8] ;  /* 0x00007700ff0677ac */ /* 0x000ee80008000800 */
[----:B------:R0:W-:Y:S01]  /*1f950*/  @P4 STG.E.U8 desc[UR8][R4.64], R26 ;  /* 0x0000001a04004986 */ /* 0x0001e2000c101108 */
[----:B------:R-:W-:Y:S01]  /*1f960*/  ISETP.LT.AND P4, PT, R22, UR16, !P3 ;  /* 0x0000001016007c0c */ /* 0x000fe2000df81270 */
[----:B------:R-:W2:Y:S01]  /*1f970*/  LDCU UR12, c[0x0][0x398] ;  /* 0x00007300ff0c77ac */ /* 0x000ea20008000800 */
[----:B------:R-:W-:Y:S01]  /*1f980*/  IADD3 R6, P3, PT, R29, R0, RZ ;  /* 0x000000001d067210 */ /* 0x000fe20007f7e0ff */
[----:B------:R-:W2:Y:S01]  /*1f990*/  LDCU UR16, c[0x0][0x398] ;  /* 0x00007300ff1077ac */ /* 0x000ea20008000800 */
[----:B0-----:R-:W-:Y:S01]  /*1f9a0*/  SHF.R.S32.HI R5, RZ, 0x1f, R29 ;  /* 0x0000001fff057819 */ /* 0x001fe2000001141d */
[----:B------:R-:W-:Y:S01]  /*1f9b0*/  VIADD R26, R27, 0xc ;  /* 0x0000000c1b1a7836 */ /* 0x000fe20000000000 */
[----:B------:R-:W-:-:S03]  /*1f9c0*/  IADD3 R4, P6, PT, R29, R28, RZ ;  /* 0x0000001c1d047210 */ /* 0x000fc60007fde0ff */
[C---:B------:R-:W-:Y:S01]  /*1f9d0*/  IMAD.X R7, R5.reuse, 0x1, R2, P3 ;  /* 0x0000000105077824 */ /* 0x040fe200018e0602 */
[----:B-1----:R-:W-:Y:S01]  /*1f9e0*/  ISETP.GE.AND P3, PT, R26, UR10, PT ;  /* 0x0000000a1a007c0c */ /* 0x002fe2000bf66270 */
[----:B------:R-:W-:Y:S01]  /*1f9f0*/  IMAD.X R5, R5, 0x1, R3, P6 ;  /* 0x0000000105057824 */ /* 0x000fe200030e0603 */
[C---:B------:R-:W-:Y:S01]  /*1fa00*/  PRMT R26, R24.reuse, 0x7772, RZ ;  /* 0x00007772181a7816 */ /* 0x040fe200000000ff */
[----:B------:R-:W0:Y:S01]  /*1fa10*/  LDCU UR10, c[0x0][0x39c] ;  /* 0x00007380ff0a77ac */ /* 0x000e220008000800 */
[----:B------:R-:W-:-:S03]  /*1fa20*/  PRMT R24, R24, 0x7773, RZ ;  /* 0x0000777318187816 */ /* 0x000fc600000000ff */
[----:B------:R-:W-:Y:S01]  /*1fa30*/  @P5 STG.E.U8 desc[UR8][R6.64], R26 ;  /* 0x0000001a06005986 */ /* 0x000fe2000c101108 */
[----:B------:R-:W-:Y:S01]  /*1fa40*/  ISETP.LT.AND P5, PT, R23, UR14, !P1 ;  /* 0x0000000e17007c0c */ /* 0x000fe2000cfa1270 */
[----:B------:R-:W1:Y:S02]  /*1fa50*/  LDCU UR14, c[0x0][0x398] ;  /* 0x00007300ff0e77ac */ /* 0x000e640008000800 */
[----:B------:R0:W-:Y:S01]  /*1fa60*/  @P4 STG.E.U8 desc[UR8][R4.64], R24 ;  /* 0x0000001804004986 */ /* 0x0001e2000c101108 */
[----:B------:R-:W-:Y:S01]  /*1fa70*/  ISETP.LT.AND P4, PT, R22, UR18, !P1 ;  /* 0x0000001216007c0c */ /* 0x000fe2000cf81270 */
[----:B------:R-:W1:Y:S01]  /*1fa80*/  LDCU UR18, c[0x0][0x398] ;  /* 0x00007300ff1277ac */ /* 0x000e620008000800 */
[----:B0-----:R-:W-:Y:S01]  /*1fa90*/  VIADD R24, R29, UR4 ;  /* 0x000000041d187c36 */ /* 0x001fe20008000000 */
[----:B------:R-:W0:Y:S04]  /*1faa0*/  LDCU UR4, c[0x0][0x3b8] ;  /* 0x00007700ff0477ac */ /* 0x000e280008000800 */
[----:B------:R-:W-:-:S02]  /*1fab0*/  SHF.R.S32.HI R5, RZ, 0x1f, R24 ;  /* 0x0000001fff057819 */ /* 0x000fc40000011418 */
[----:B------:R-:W-:-:S05]  /*1fac0*/  IADD3 R6, P1, PT, R24, R0, RZ ;  /* 0x0000000018067210 */ /* 0x000fca0007f3e0ff */
[----:B------:R-:W-:Y:S01]  /*1fad0*/  IMAD.X R7, R5, 0x1, R2, P1 ;  /* 0x0000000105077824 */ /* 0x000fe200008e0602 */
[----:B--2---:R-:W-:-:S05]  /*1fae0*/  PRMT R26, R25, 0x7770, RZ ;  /* 0x00007770191a7816 */ /* 0x004fca00000000ff */
[----:B------:R2:W-:Y:S04]  /*1faf0*/  @P5 STG.E.U8 desc[UR8][R6.64], R26 ;  /* 0x0000001a06005986 */ /* 0x0005e8000c101108 */
[----:B--2---:R-:W2:Y:S01]  /*1fb00*/  LDL.LU R26, [R1+0xad0] ;  /* 0x000ad000011a7983 */ /* 0x004ea20000300800 */
[----:B------:R-:W-:Y:S01]  /*1fb10*/  VIADD R29, R27, 0xd ;  /* 0x0000000d1b1d7836 */ /* 0x000fe20000000000 */
[----:B------:R-:W-:-:S04]  /*1fb20*/  IADD3 R4, P6, PT, R24, R28, RZ ;  /* 0x0000001c18047210 */ /* 0x000fc80007fde0ff */
[----:B------:R-:W-:Y:S01]  /*1fb30*/  ISETP.GE.AND P1, PT, R29, UR10, PT ;  /* 0x0000000a1d007c0c */ /* 0x000fe2000bf26270 */
[----:B------:R-:W0:Y:S01]  /*1fb40*/  LDCU UR10, c[0x0][0x39c] ;  /* 0x00007380ff0a77ac */ /* 0x000e220008000800 */
[----:B------:R-:W-:Y:S01]  /*1fb50*/  IMAD.X R5, R5, 0x1, R3, P6 ;  /* 0x0000000105057824 */ /* 0x000fe200030e0603 */
[----:B------:R-:W-:Y:S01]  /*1fb60*/  PRMT R29, R25, 0x7771, RZ ;  /* 0x00007771191d7816 */ /* 0x000fe200000000ff */
[----:B---3--:R-:W-:Y:S01]  /*1fb70*/  VIADD R24, R24, UR6 ;  /* 0x0000000618187c36 */ /* 0x008fe20008000000 */
[----:B------:R-:W-:Y:S01]  /*1fb80*/  ISETP.LT.AND P5, PT, R23, UR12, !P2 ;  /* 0x0000000c17007c0c */ /* 0x000fe2000d7a1270 */
[----:B------:R-:W3:Y:S02]  /*1fb90*/  LDCU UR6, c[0x0][0x3b8] ;  /* 0x00007700ff0677ac */ /* 0x000ee40008000800 */
[----:B------:R0:W-:Y:S01]  /*1fba0*/  @P4 STG.E.U8 desc[UR8][R4.64], R29 ;  /* 0x0000001d04004986 */ /* 0x0001e2000c101108 */
[----:B------:R-:W-:Y:S01]  /*1fbb0*/  ISETP.LT.AND P4, PT, R22, UR16, !P2 ;  /* 0x0000001016007c0c */ /* 0x000fe2000d781270 */
[----:B------:R-:W1:Y:S01]  /*1fbc0*/  LDCU UR12, c[0x0][0x398] ;  /* 0x00007300ff0c77ac */ /* 0x000e620008000800 */
[C---:B------:R-:W-:Y:S01]  /*1fbd0*/  IADD3 R6, P2, PT, R24.reuse, R0, RZ ;  /* 0x0000000018067210 */ /* 0x040fe20007f5e0ff */
[----:B------:R-:W1:Y:S01]  /*1fbe0*/  LDCU UR16, c[0x0][0x398] ;  /* 0x00007300ff1077ac */ /* 0x000e620008000800 */
[----:B0-----:R-:W-:Y:S01]  /*1fbf0*/  SHF.R.S32.HI R5, RZ, 0x1f, R24 ;  /* 0x0000001fff057819 */ /* 0x001fe20000011418 */
[----:B------:R-:W-:Y:S01]  /*1fc00*/  VIADD R29, R27, 0xe ;  /* 0x0000000e1b1d7836 */ /* 0x000fe20000000000 */
[----:B------:R-:W-:-:S03]  /*1fc10*/  IADD3 R4, P6, PT, R24, R28, RZ ;  /* 0x0000001c18047210 */ /* 0x000fc60007fde0ff */
[----:B------:R-:W-:Y:S01]  /*1fc20*/  IMAD.X R7, R5, 0x1, R2, P2 ;  /* 0x0000000105077824 */ /* 0x000fe200010e0602 */
[----:B------:R-:W-:Y:S01]  /*1fc30*/  ISETP.GE.AND P2, PT, R29, UR10, PT ;  /* 0x0000000a1d007c0c */ /* 0x000fe2000bf46270 */
[----:B------:R-:W-:Y:S01]  /*1fc40*/  IMAD.X R5, R5, 0x1, R3, P6 ;  /* 0x0000000105057824 */ /* 0x000fe200030e0603 */
[C---:B------:R-:W-:Y:S01]  /*1fc50*/  PRMT R29, R25.reuse, 0x7772, RZ ;  /* 0x00007772191d7816 */ /* 0x040fe200000000ff */
[----:B------:R-:W-:Y:S01]  /*1fc60*/  VIADD R24, R24, UR4 ;  /* 0x0000000418187c36 */ /* 0x000fe20008000000 */
[----:B------:R-:W-:Y:S01]  /*1fc70*/  PRMT R25, R25, 0x7773, RZ ;  /* 0x0000777319197816 */ /* 0x000fe200000000ff */
[----:B------:R-:W0:Y:S02]  /*1fc80*/  LDCU UR10, c[0x0][0x39c] ;  /* 0x00007380ff0a77ac */ /* 0x000e240008000800 */
[----:B------:R3:W-:Y:S01]  /*1fc90*/  @P5 STG.E.U8 desc[UR8][R6.64], R29 ;  /* 0x0000001d06005986 */ /* 0x0007e2000c101108 */
[----:B-1----:R-:W-:Y:S01]  /*1fca0*/  ISETP.LT.AND P5, PT, R23, UR14, !P3 ;  /* 0x0000000e17007c0c */ /* 0x002fe2000dfa1270 */
[----:B------:R-:W1:Y:S02]  /*1fcb0*/  LDCU UR4, c[0x0][0x3b8] ;  /* 0x00007700ff0477ac */ /* 0x000e640008000800 */
[----:B------:R0:W-:Y:S01]  /*1fcc0*/  @P4 STG.E.U8 desc[UR8][R4.64], R25 ;  /* 0x0000001904004986 */ /* 0x0001e2000c101108 */
[----:B------:R-:W-:Y:S01]  /*1fcd0*/  ISETP.LT.AND P4, PT, R22, UR18, !P3 ;  /* 0x0000001216007c0c */ /* 0x000fe2000df81270 */
[----:B------:R-:W1:Y:S01]  /*1fce0*/  LDCU UR14, c[0x0][0x398] ;  /* 0x00007300ff0e77ac */ /* 0x000e620008000800 */
[----:B------:R-:W1:Y:S01]  /*1fcf0*/  LDCU UR18, c[0x0][0x398] ;  /* 0x00007300ff1277ac */ /* 0x000e620008000800 */
[----:B---3--:R-:W-:-:S02]  /*1fd00*/  IADD3 R6, P3, PT, R24, R0, RZ ;  /* 0x0000000018067210 */ /* 0x008fc40007f7e0ff */
[----:B0-----:R-:W-:Y:S01]  /*1fd10*/  SHF.R.S32.HI R5, RZ, 0x1f, R24 ;  /* 0x0000001fff057819 */ /* 0x001fe20000011418 */
[----:B------:R-:W-:Y:S02]  /*1fd20*/  VIADD R25, R27, 0xf ;  /* 0x0000000f1b197836 */ /* 0x000fe40000000000 */
[----:B------:R-:W3:Y:S02]  /*1fd30*/  LDL.LU R27, [R1+0xacc] ;  /* 0x000acc00011b7983 */ /* 0x000ee40000300800 */
[----:B------:R-:W-:Y:S01]  /*1fd40*/  IMAD.X R7, R5, 0x1, R2, P3 ;  /* 0x0000000105077824 */ /* 0x000fe200018e0602 */
[----:B--2---:R-:W-:-:S05]  /*1fd50*/  PRMT R29, R26, 0x7770, RZ ;  /* 0x000077701a1d7816 */ /* 0x004fca00000000ff */
[----:B------:R0:W-:Y:S04]  /*1fd60*/  @P5 STG.E.U8 desc[UR8][R6.64], R29 ;  /* 0x0000001d06005986 */ /* 0x0001e8000c101108 */
[----:B0-----:R-:W2:Y:S01]  /*1fd70*/  LDL.LU R29, [R1+0x45c] ;  /* 0x00045c00011d7983 */ /* 0x001ea20000300800 */
[----:B------:R-:W-:Y:S01]  /*1fd80*/  ISETP.GE.AND P3, PT, R25, UR10, PT ;  /* 0x0000000a19007c0c */ /* 0x000fe2000bf66270 */
[----:B------:R-:W0:Y:S01]  /*1fd90*/  LDCU UR10, c[0x0][0x39c] ;  /* 0x00007380ff0a77ac */ /* 0x000e220008000800 */
[----:B------:R-:W-:Y:S02]  /*1fda0*/  IADD3 R4, P6, PT, R24, R28, RZ ;  /* 0x0000001c18047210 */ /* 0x000fe40007fde0ff */
[----:B------:R-:W-:Y:S01]  /*1fdb0*/  PRMT R25, R26, 0x7771, RZ ;  /* 0x000077711a197816 */ /* 0x000fe200000000ff */
[----:B------:R-:W-:Y:S01]  /*1fdc0*/  VIADD R24, R24, UR6 ;  /* 0x0000000618187c36 */ /* 0x000fe20008000000 */
[----:B------:R-:W-:Y:S01]  /*1fdd0*/  ISETP.LT.AND P5, PT, R23, UR12, !P1 ;  /* 0x0000000c17007c0c */ /* 0x000fe2000cfa1270 */
[----:B------:R-:W-:Y:S01]  /*1fde0*/  IMAD.X R5, R5, 0x1, R3, P6 ;  /* 0x0000000105057824 */ /* 0x000fe200030e0603 */
[----:B------:R-:W0:Y:S04]  /*1fdf0*/  LDCU UR6, c[0x0][0x3b8] ;  /* 0x00007700ff0677ac */ /* 0x000e280008000800 */
[----:B------:R1:W-:Y:S01]  /*1fe00*/  @P4 STG.E.U8 desc[UR8][R4.64], R25 ;  /* 0x0000001904004986 */ /* 0x0003e2000c101108 */
[----:B------:R-:W-:Y:S01]  /*1fe10*/  ISETP.LT.AND P4, PT, R22, UR16, !P1 ;  /* 0x0000001016007c0c */ /* 0x000fe2000cf81270 */
[----:B------:R-:W0:Y:S01]  /*1fe20*/  LDCU UR12, c[0x0][0x398] ;  /* 0x00007300ff0c77ac */ /* 0x000e220008000800 */
[----:B------:R-:W-:Y:S01]  /*1fe30*/  IADD3 R6, P1, PT, R24, R0, RZ ;  /* 0x0000000018067210 */ /* 0x000fe20007f3e0ff */
[----:B------:R-:W0:Y:S01]  /*1fe40*/  LDCU UR16, c[0x0][0x398] ;  /* 0x00007300ff1077ac */ /* 0x000e220008000800 */
[----:B-1----:R-:W-:-:S02]  /*1fe50*/  SHF.R.S32.HI R5, RZ, 0x1f, R24 ;  /* 0x0000001fff057819 */ /* 0x002fc40000011418 */
[----:B------:R-:W-:-:S03]  /*1fe60*/  IADD3 R4, P6, PT, R24, R28, RZ ;  /* 0x0000001c18047210 */ /* 0x000fc60007fde0ff */
[C---:B------:R-:W-:Y:S02]  /*1fe70*/  IMAD.X R7, R5.reuse, 0x1, R2, P1 ;  /* 0x0000000105077824 */ /* 0x040fe400008e0602 */
[----:B------:R-:W-:Y:S02]  /*1fe80*/  IMAD.X R5, R5, 0x1, R3, P6 ;  /* 0x0000000105057824 */ /* 0x000fe400030e0603 */
[----:B------:R-:W-:Y:S01]  /*1fe90*/  VIADD R24, R24, UR4 ;  /* 0x0000000418187c36 */ /* 0x000fe20008000000 */
[----:B------:R-:W1:Y:S01]  /*1fea0*/  LDCU UR4, c[0x0][0x3b8] ;  /* 0x00007700ff0477ac */ /* 0x000e620008000800 */
[----:B--2---:R-:W-:-:S05]  /*1feb0*/  VIADD R25, R29, 0x10 ;  /* 0x000000101d197836 */ /* 0x004fca0000000000 */
[----:B0-----:R-:W-:Y:S01]  /*1fec0*/  ISETP.GE.AND P1, PT, R25, UR10, PT ;  /* 0x0000000a19007c0c */ /* 0x001fe2000bf26270 */
[----:B------:R-:W0:Y:S01]  /*1fed0*/  LDCU UR10, c[0x0][0x39c] ;  /* 0x00007380ff0a77ac */ /* 0x000e220008000800 */
[C---:B------:R-:W-:Y:S02]  /*1fee0*/  PRMT R25, R26.reuse, 0x7772, RZ ;  /* 0x000077721a197816 */ /* 0x040fe400000000ff */
[----:B------:R-:W-:-:S03]  /*1fef0*/  PRMT R26, R26, 0x7773, RZ ;  /* 0x000077731a1a7816 */ /* 0x000fc600000000ff */
[----:B------:R2:W-:Y:S01]  /*1ff00*/  @P5 STG.E.U8 desc[UR8][R6.64], R25 ;  /* 0x0000001906005986 */ /* 0x0005e2000c101108 */
[----:B------:R-:W-:Y:S01]  /*1ff10*/  ISETP.LT.AND P5, PT, R23, UR14, !P2 ;  /* 0x0000000e17007c0c */ /* 0x000fe2000d7a1270 */
[----:B------:R-:W0:Y:S02]  /*1ff20*/  LDCU UR14, c[0x0][0x398] ;  /* 0x00007300ff0e77ac */ /* 0x000e240008000800 */
[----:B------:R1:W-:Y:S01]  /*1ff30*/  @P4 STG.E.U8 desc[UR8][R4.64], R26 ;  /* 0x0000001a04004986 */ /* 0x0003e2000c101108 */
[----:B------:R-:W-:Y:S01]  /*1ff40*/  ISETP.LT.AND P4, PT, R22, UR18, !P2 ;  /* 0x0000001216007c0c */ /* 0x000fe2000d781270 */
[----:B------:R-:W3:Y:S01]  /*1ff50*/  LDCU UR18, c[0x0][0x398] ;  /* 0x00007300ff1277ac */ /* 0x000ee20008000800 */
[C---:B--2---:R-:W-:Y:S01]  /*1ff60*/  IADD3 R6, P2, PT, R24.reuse, R0, RZ ;  /* 0x0000000018067210 */ /* 0x044fe20007f5e0ff */
[----:B------:R-:W-:Y:S01]  /*1ff70*/  VIADD R25, R29, 0x11 ;  /* 0x000000111d197836 */ /* 0x000fe20000000000 */
[----:B-1----:R-:W-:Y:S02]  /*1ff80*/  SHF.R.S32.HI R5, RZ, 0x1f, R24 ;  /* 0x0000001fff057819 */ /* 0x002fe40000011418 */
[----:B------:R-:W-:-:S03]  /*1ff90*/  IADD3 R4, P6, PT, R24, R28, RZ ;  /* 0x0000001c18047210 */ /* 0x000fc60007fde0ff */
[----:B------:R-:W-:Y:S01]  /*1ffa0*/  IMAD.X R7, R5, 0x1, R2, P2 ;  /* 0x0000000105077824 */ /* 0x000fe200010e0602 */
[----:B0-----:R-:W-:Y:S01]  /*1ffb0*/  ISETP.GE.AND P2, PT, R25, UR10, PT ;  /* 0x0000000a19007c0c */ /* 0x001fe2000bf46270 */
[----:B------:R-:W0:Y:S01]  /*1ffc0*/  LDCU UR10, c[0x0][0x39c] ;  /* 0x00007380ff0a77ac */ /* 0x000e220008000800 */
[----:B---3--:R-:W-:Y:S01]  /*1ffd0*/  PRMT R26, R27, 0x7770, RZ ;  /* 0x000077701b1a7816 */ /* 0x008fe200000000ff */
[----:B------:R-:W-:Y:S01]  /*1ffe0*/  IMAD.X R5, R5, 0x1, R3, P6 ;  /* 0x0000000105057824 */ /* 0x000fe200030e0603 */
[----:B------:R-:W-:Y:S01]  /*1fff0*/  PRMT R25, R27, 0x7771, RZ ;  /* 0x000077711b197816 */ /* 0x000fe200000000ff */
[----:B------:R-:W-:Y:S01]  /*20000*/  VIADD R24, R24, UR6 ;  /* 0x0000000618187c36 */ /* 0x000fe20008000000 */
[----:B------:R-:W1:Y:S01]  /*20010*/  LDCU UR6, c[0x0][0x3b8] ;  /* 0x00007700ff0677ac */ /* 0x000e620008000800 */
[----:B------:R2:W-:Y:S01]  /*20020*/  @P5 STG.E.U8 desc[UR8][R6.64], R26 ;  /* 0x0000001a06005986 */ /* 0x0005e2000c101108 */
[----:B------:R-:W-:Y:S01]  /*20030*/  ISETP.LT.AND P5, PT, R23, UR12, !P3 ;  /* 0x0000000c17007c0c */ /* 0x000fe2000dfa1270 */
[----:B------:R-:W3:Y:S02]  /*20040*/  LDCU UR12, c[0x0][0x398] ;  /* 0x00007300ff0c77ac */ /* 0x000ee40008000800 */
[----:B------:R0:W-:Y:S01]  /*20050*/  @P4 STG.E.U8 desc[UR8][R4.64], R25 ;  /* 0x0000001904004986 */ /* 0x0001e2000c101108 */
[----:B------:R-:W-:Y:S01]  /*20060*/  ISETP.LT.AND P4, PT, R22, UR16, !P3 ;  /* 0x0000001016007c0c */ /* 0x000fe2000df81270 */
[----:B------:R-:W1:Y:S02]  /*20070*/  LDCU UR16, c[0x0][0x398] ;  /* 0x00007300ff1077ac */ /* 0x000e640008000800 */
[----:B------:R-:W3:Y:S01]  /*20080*/  LDL.LU R22, [R1+0xac8] ;  /* 0x000ac80001167983 */ /* 0x000ee20000300800 */
[----:B--2---:R-:W-:-:S02]  /*20090*/  IADD3 R6, P3, PT, R24, R0, RZ ;  /* 0x0000000018067210 */ /* 0x004fc40007f7e0ff */
        /* <DEDUP_REMOVED lines=10> */
[----:B------:R-:W-:Y:S01]  /*20140*/  @P5 STG.E.U8 desc[UR8][R6.64], R25 ;  /* 0x0000001906005986 */ /* 0x000fe2000c101108 */
[----:B------:R-:W-:Y:S01]  /*20150*/  PRMT R26, R20, 0x7770, RZ ;  /* 0x00007770141a7816 */ /* 0x000fe200000000ff */
[----:B------:R-:W2:Y:S02]  /*20160*/  LDCU UR4, c[0x0][0x3b8] ;  /* 0x00007700ff0477ac */ /* 0x000ea40008000800 */
[----:B------:R0:W-:Y:S04]  /*20170*/  @P4 STG.E.U8 desc[UR8][R4.64], R27 ;  /* 0x0000001b04004986 */ /* 0x0001e8000c101108 */
[----:B0-----:R-:W2:Y:S01]  /*20180*/  LDL.LU R27, [R1+0x4bc] ;  /* 0x0004bc00011b7983 */ /* 0x001ea20000300800 */
[----:B------:R-:W-:Y:S01]  /*20190*/  ISETP.LT.AND P5, PT, R23, UR14, !P1 ;  /* 0x0000000e17007c0c */ /* 0x000fe2000cfa1270 */
[----:B------:R-:W-:Y:S01]  /*201a0*/  VIADD R25, R29, 0x13 ;  /* 0x000000131d197836 */ /* 0x000fe20000000000 */
[----:B------:R-:W-:Y:S01]  /*201b0*/  SHF.R.S32.HI R7, RZ, 0x1f, R24 ;  /* 0x0000001fff077819 */ /* 0x000fe20000011418 */
[----:B------:R-:W3:Y:S01]  /*201c0*/  LDL.LU R23, [R1+0xac4] ;  /* 0x000ac40001177983 */ /* 0x000ee20000300800 */
[C---:B------:R-:W-:Y:S01]  /*201d0*/  IADD3 R6, P6, PT, R24.reuse, R28, RZ ;  /* 0x0000001c18067210 */ /* 0x040fe20007fde0ff */
[----:B------:R-:W0:Y:S01]  /*201e0*/  LDCU UR14, c[0x0][0x398] ;  /* 0x00007300ff0e77ac */ /* 0x000e220008000800 */
[----:B--2---:R-:W-:Y:S01]  /*201f0*/  ISETP.LT.AND P4, PT, R27, UR18, !P1 ;  /* 0x000000121b007c0c */ /* 0x004fe2000cf81270 */
[----:B------:R-:W2:Y:S01]  /*20200*/  LDCU UR18, c[0x0][0x398] ;  /* 0x00007300ff1277ac */ /* 0x000ea20008000800 */
[----:B------:R-:W-:-:S05]  /*20210*/  IADD3 R4, P1, PT, R24, R0, RZ ;  /* 0x0000000018047210 */ /* 0x000fca0007f3e0ff */
[----:B------:R-:W-:-:S05]  /*20220*/  IMAD.X R5, R7, 0x1, R2, P1 ;  /* 0x0000000107057824 */ /* 0x000fca00008e0602 */
[----:B------:R0:W-:Y:S04]  /*20230*/  @P5 STG.E.U8 desc[UR8][R4.64], R26 ;  /* 0x0000001a04005986 */ /* 0x0001e8000c101108 */
[----:B0-----:R-:W3:Y:S01]  /*20240*/  LDL.LU R26, [R1+0x4a8] ;  /* 0x0004a800011a7983 */ /* 0x001ee20000300800 */
[----:B------:R-:W-:Y:S01]  /*20250*/  ISETP.GE.AND P1, PT, R25, UR10, PT ;  /* 0x0000000a19007c0c */ /* 0x000fe2000bf26270 */
[----:B------:R-:W0:Y:S01]  /*20260*/  LDCU UR10, c[0x0][0x39c] ;  /* 0x00007380ff0a77ac */ /* 0x000e220008000800 */
[----:B------:R-:W-:Y:S01]  /*20270*/  IMAD.X R7, R7, 0x1, R3, P6 ;  /* 0x0000000107077824 */ /* 0x000fe200030e0603 */
[----:B------:R-:W-:Y:S01]  /*20280*/  PRMT R25, R20, 0x7771, RZ ;  /* 0x0000777114197816 */ /* 0x000fe200000000ff */
[----:B-1----:R-:W-:Y:S01]  /*20290*/  VIADD R24, R24, UR6 ;  /* 0x0000000618187c36 */ /* 0x002fe20008000000 */
[----:B------:R-:W1:Y:S03]  /*202a0*/  LDCU UR6, c[0x0][0x3b8] ;  /* 0x00007700ff0677ac */ /* 0x000e660008000800 */
[----:B------:R0:W-:Y:S01]  /*202b0*/  @P4 STG.E.U8 desc[UR8][R6.64], R25 ;  /* 0x0000001906004986 */ /* 0x0001e2000c101108 */
[----:B------:R-:W-:Y:S01]  /*202c0*/  ISETP.LT.AND P4, PT, R27, UR16, !P2 ;  /* 0x000000101b007c0c */ /* 0x000fe2000d781270 */
[----:B------:R-:W1:Y:S01]  /*202d0*/  LDCU UR16, c[0x0][0x398] ;  /* 0x00007300ff1077ac */ /* 0x000e620008000800 */
[----:B0-----:R-:W-:Y:S01]  /*202e0*/  SHF.R.S32.HI R7, RZ, 0x1f, R24 ;  /* 0x0000001fff077819 */ /* 0x001fe20000011418 */
[----:B------:R-:W-:Y:S01]  /*202f0*/  VIADD R25, R29, 0x14 ;  /* 0x000000141d197836 */ /* 0x000fe20000000000 */
[----:B------:R-:W-:-:S02]  /*20300*/  IADD3 R6, P6, PT, R24, R28, RZ ;  /* 0x0000001c18067210 */ /* 0x000fc40007fde0ff */
[----:B---3--:R-:W-:Y:S01]  /*20310*/  ISETP.LT.AND P5, PT, R26, UR12, !P2 ;  /* 0x0000000c1a007c0c */ /* 0x008fe2000d7a1270 */
[----:B------:R-:W0:Y:S01]  /*20320*/  LDCU UR12, c[0x0][0x398] ;  /* 0x00007300ff0c77ac */ /* 0x000e220008000800 */
[----:B------:R-:W-:-:S05]  /*20330*/  IADD3 R4, P2, PT, R24, R0, RZ ;  /* 0x0000000018047210 */ /* 0x000fca0007f5e0ff */
[----:B------:R-:W-:Y:S01]  /*20340*/  IMAD.X R5, R7, 0x1, R2, P2 ;  /* 0x0000000107057824 */ /* 0x000fe200010e0602 */
[----:B------:R-:W-:Y:S01]  /*20350*/  ISETP.GE.AND P2, PT, R25, UR10, PT ;  /* 0x0000000a19007c0c */ /* 0x000fe2000bf46270 */
[----:B------:R-:W3:Y:S01]  /*20360*/  LDCU UR10, c[0x0][0x39c] ;  /* 0x00007380ff0a77ac */ /* 0x000ee20008000800 */
[C---:B------:R-:W-:Y:S01]  /*20370*/  PRMT R25, R20.reuse, 0x7772, RZ ;  /* 0x0000777214197816 */ /* 0x040fe200000000ff */
[----:B------:R-:W-:Y:S01]  /*20380*/  IMAD.X R7, R7, 0x1, R3, P6 ;  /* 0x0000000107077824 */ /* 0x000fe200030e0603 */
[----:B------:R-:W-:-:S03]  /*20390*/  PRMT R20, R20, 0x7773, RZ ;  /* 0x0000777314147816 */ /* 0x000fc600000000ff */
[----:B------:R-:W-:Y:S04]  /*203a0*/  @P5 STG.E.U8 desc[UR8][R4.64], R25 ;  /* 0x0000001904005986 */ /* 0x000fe8000c101108 */
[----:B------:R0:W-:Y:S01]  /*203b0*/  @P4 STG.E.U8 desc[UR8][R6.64], R20 ;  /* 0x0000001406004986 */ /* 0x0001e2000c101108 */
[----:B------:R-:W-:Y:S01]  /*203c0*/  ISETP.LT.AND P5, PT, R26, UR14, !P3 ;  /* 0x0000000e1a007c0c */ /* 0x000fe2000dfa1270 */
[----:B------:R-:W1:Y:S01]  /*203d0*/  LDCU UR14, c[0x0][0x398] ;  /* 0x00007300ff0e77ac */ /* 0x000e620008000800 */
[----:B--2---:R-:W-:Y:S01]  /*203e0*/  ISETP.LT.AND P4, PT, R27, UR18, !P3 ;  /* 0x000000121b007c0c */ /* 0x004fe2000df81270 */
[----:B------:R-:W2:Y:S01]  /*203f0*/  LDCU UR18, c[0x0][0x398] ;  /* 0x00007300ff1277ac */ /* 0x000ea20008000800 */
[----:B0-----:R-:W-:Y:S01]  /*20400*/  VIADD R20, R24, UR4 ;  /* 0x0000000418147c36 */ /* 0x001fe20008000000 */
[----:B------:R-:W-:Y:S01]  /*20410*/  PRMT R25, R21, 0x7771, RZ ;  /* 0x0000777115197816 */ /* 0x000fe200000000ff */
[----:B------:R-:W-:Y:S01]  /*20420*/  VIADD R24, R29, 0x15 ;  /* 0x000000151d187836 */ /* 0x000fe20000000000 */
[----:B------:R-:W0:Y:S02]  /*20430*/  LDCU UR4, c[0x0][0x3b8] ;  /* 0x00007700ff0477ac */ /* 0x000e240008000800 */
[----:B------:R-:W-:-:S02]  /*20440*/  SHF.R.S32.HI R7, RZ, 0x1f, R20 ;  /* 0x0000001fff077819 */ /* 0x000fc40000011414 */
[C---:B------:R-:W-:Y:S02]  /*20450*/  IADD3 R4, P3, PT, R20.reuse, R0, RZ ;  /* 0x0000000014047210 */ /* 0x040fe40007f7e0ff */
[----:B------:R-:W-:-:S03]  /*20460*/  IADD3 R6, P6, PT, R20, R28, RZ ;  /* 0x0000001c14067210 */ /* 0x000fc60007fde0ff */
[----:B------:R-:W-:Y:S01]  /*20470*/  IMAD.X R5, R7, 0x1, R2, P3 ;  /* 0x0000000107057824 */ /* 0x000fe200018e0602 */
[----:B---3--:R-:W-:Y:S01]  /*20480*/  ISETP.GE.AND P3, PT, R24, UR10, PT ;  /* 0x0000000a18007c0c */ /* 0x008fe2000bf66270 */
[----:B------:R-:W3:Y:S01]  /*20490*/  LDCU UR10, c[0x0][0x39c] ;  /* 0x00007380ff0a77ac */ /* 0x000ee20008000800 */
[----:B------:R-:W-:Y:S01]  /*204a0*/  PRMT R24, R21, 0x7770, RZ ;  /* 0x0000777015187816 */ /* 0x000fe200000000ff */
[----:B------:R-:W-:Y:S02]  /*204b0*/  IMAD.X R7, R7, 0x1, R3, P6 ;  /* 0x0000000107077824 */ /* 0x000fe400030e0603 */
[----:B-1----:R-:W-:Y:S01]  /*204c0*/  VIADD R20, R20, UR6 ;  /* 0x0000000614147c36 */ /* 0x002fe20008000000 */
[----:B------:R-:W1:Y:S01]  /*204d0*/  LDCU UR6, c[0x0][0x3b8] ;  /* 0x00007700ff0677ac */ /* 0x000e620008000800 */
[----:B------:R0:W-:Y:S01]  /*204e0*/  @P5 STG.E.U8 desc[UR8][R4.64], R24 ;  /* 0x0000001804005986 */ /* 0x0001e2000c101108 */
[----:B------:R-:W-:Y:S01]  /*204f0*/  ISETP.LT.AND P5, PT, R26, UR12, !P1 ;  /* 0x0000000c1a007c0c */ /* 0x000fe2000cfa1270 */
[----:B------:R-:W1:Y:S02]  /*20500*/  LDCU UR12, c[0x0][0x398] ;  /* 0x00007300ff0c77ac */ /* 0x000e640008000800 */
[----:B------:R2:W-:Y:S01]  /*20510*/  @P4 STG.E.U8 desc[UR8][R6.64], R25 ;  /* 0x0000001906004986 */ /* 0x0005e2000c101108 */
[----:B------:R-:W-:Y:S01]  /*20520*/  ISETP.LT.AND P4, PT, R27, UR16, !P1 ;  /* 0x000000101b007c0c */ /* 0x000fe2000cf81270 */
[----:B------:R-:W1:Y:S01]  /*20530*/  LDCU UR16, c[0x0][0x398] ;  /* 0x00007300ff1077ac */ /* 0x000e620008000800 */
[C---:B0-----:R-:W-:Y:S01]  /*20540*/  IADD3 R4, P1, PT, R20.reuse, R0, RZ ;  /* 0x0000000014047210 */ /* 0x041fe20007f3e0ff */
[----:B------:R-:W-:Y:S01]  /*20550*/  VIADD R24, R29, 0x16 ;  /* 0x000000161d187836 */ /* 0x000fe20000000000 */
[----:B--2---:R-:W-:Y:S01]  /*20560*/  SHF.R.S32.HI R7, RZ, 0x1f, R20 ;  /* 0x0000001fff077819 */ /* 0x004fe20000011414 */
[----:B------:R-:W2:Y:S01]  /*20570*/  LDL.LU R25, [R1+0x2c] ;  /* 0x00002c0001197983 */ /* 0x000ea20000300800 */
[----:B------:R-:W-:-:S03]  /*20580*/  IADD3 R6, P6, PT, R20, R28, RZ ;  /* 0x0000001c14067210 */ /* 0x000fc60007fde0ff */
[----:B------:R-:W-:Y:S01]  /*20590*/  IMAD.X R5, R7, 0x1, R2, P1 ;  /* 0x0000000107057824 */ /* 0x000fe200008e0602 */
[----:B---3--:R-:W-:Y:S01]  /*205a0*/  ISETP.GE.AND P1, PT, R24, UR10, PT ;  /* 0x0000000a18007c0c */ /* 0x008fe2000bf26270 */
[----:B------:R-:W0:Y:S01]  /*205b0*/  LDCU UR10, c[0x0][0x39c] ;  /* 0x00007380ff0a77ac */ /* 0x000e220008000800 */
[----:B------:R-:W-:Y:S01]  /*205c0*/  PRMT R24, R21, 0x7772, RZ ;  /* 0x0000777215187816 */ /* 0x000fe200000000ff */
[----:B------:R-:W-:Y:S01]  /*205d0*/  IMAD.X R7, R7, 0x1, R3, P6 ;  /* 0x0000000107077824 */ /* 0x000fe200030e0603 */
[----:B------:R-:W-:Y:S01]  /*205e0*/  PRMT R21, R21, 0x7773, RZ ;  /* 0x0000777315157816 */ /* 0x000fe200000000ff */
[----:B------:R-:W-:Y:S01]  /*205f0*/  VIADD R20, R20, UR4 ;  /* 0x0000000414147c36 */ /* 0x000fe20008000000 */
[----:B------:R-:W3:Y:S01]  /*20600*/  LDCU UR4, c[0x0][0x3b8] ;  /* 0x00007700ff0477ac */ /* 0x000ee20008000800 */
[----:B------:R0:W-:Y:S01]  /*20610*/  @P5 STG.E.U8 desc[UR8][R4.64], R24 ;  /* 0x0000001804005986 */ /* 0x0001e2000c101108 */
[----:B------:R-:W-:Y:S01]  /*20620*/  ISETP.LT.AND P5, PT, R26, UR14, !P2 ;  /* 0x0000000e1a007c0c */ /* 0x000fe2000d7a1270 */
[----:B------:R-:W1:Y:S02]  /*20630*/  LDCU UR14, c[0x0][0x398] ;  /* 0x00007300ff0e77ac */ /* 0x000e640008000800 */
[----:B------:R4:W-:Y:S01]  /*20640*/  @P4 STG.E.U8 desc[UR8][R6.64], R21 ;  /* 0x0000001506004986 */ /* 0x0009e2000c101108 */
[----:B------:R-:W-:Y:S01]  /*20650*/  ISETP.LT.AND P4, PT, R27, UR18, !P2 ;  /* 0x000000121b007c0c */ /* 0x000fe2000d781270 */
[----:B------:R-:W1:Y:S01]  /*20660*/  LDCU UR18, c[0x0][0x398] ;  /* 0x00007300ff1277ac */ /* 0x000e620008000800 */
[----:B0-----:R-:W-:-:S02]  /*20670*/  IADD3 R4, P2, PT, R20, R0, RZ ;  /* 0x0000000014047210 */ /* 0x001fc40007f5e0ff */
[----:B----4-:R-:W-:Y:S01]  /*20680*/  SHF.R.S32.HI R7, RZ, 0x1f, R20 ;  /* 0x0000001fff077819 */ /* 0x010fe20000011414 */
[----:B------:R-:W-:Y:S01]  /*20690*/  VIADD R21, R29, 0x17 ;  /* 0x000000171d157836 */ /* 0x000fe20000000000 */
[----:B------:R-:W-:-:S03]  /*206a0*/  IADD3 R6, P6, PT, R20, R28, RZ ;  /* 0x0000001c14067210 */ /* 0x000fc60007fde0ff */
[----:B------:R-:W-:Y:S01]  /*206b0*/  IMAD.X R5, R7, 0x1, R2, P2 ;  /* 0x0000000107057824 */ /* 0x000fe200010e0602 */
[----:B------:R-:W-:Y:S01]  /*206c0*/  ISETP.GE.AND P2, PT, R21, UR10, PT ;  /* 0x0000000a15007c0c */ /* 0x000fe2000bf46270 */
[----:B------:R-:W0:Y:S01]  /*206d0*/  LDCU UR10, c[0x0][0x39c] ;  /* 0x00007380ff0a77ac */ /* 0x000e220008000800 */
[C---:B------:R-:W-:Y:S01]  /*206e0*/  PRMT R21, R22.reuse, 0x7770, RZ ;  /* 0x0000777016157816 */ /* 0x040fe200000000ff */
[----:B------:R-:W-:Y:S01]  /*206f0*/  IMAD.X R7, R7, 0x1, R3, P6 ;  /* 0x0000000107077824 */ /* 0x000fe200030e0603 */
[----:B------:R-:W-:Y:S01]  /*20700*/  PRMT R24, R22, 0x7771, RZ ;  /* 0x0000777116187816 */ /* 0x000fe200000000ff */
[----:B-1----:R-:W-:Y:S01]  /*20710*/  VIADD R20, R20, UR6 ;  /* 0x0000000614147c36 */ /* 0x002fe20008000000 */
[----:B------:R-:W1:Y:S01]  /*20720*/  LDCU UR6, c[0x0][0x3b8] ;  /* 0x00007700ff0677ac */ /* 0x000e620008000800 */
[----:B------:R4:W-:Y:S01]  /*20730*/  @P5 STG.E.U8 desc[UR8][R4.64], R21 ;  /* 0x0000001504005986 */ /* 0x0009e2000c101108 */
[----:B------:R-:W-:Y:S01]  /*20740*/  ISETP.LT.AND P5, PT, R26, UR12, !P3 ;  /* 0x0000000c1a007c0c */ /* 0x000fe2000dfa1270 */
[----:B------:R-:W0:Y:S02]  /*20750*/  LDCU UR12, c[0x0][0x398] ;  /* 0x00007300ff0c77ac */ /* 0x000e240008000800 */
[----:B------:R3:W-:Y:S01]  /*20760*/  @P4 STG.E.U8 desc[UR8][R6.64], R24 ;  /* 0x0000001806004986 */ /* 0x0007e2000c101108 */
[----:B------:R-:W-:Y:S01]  /*20770*/  ISETP.LT.AND P4, PT, R27, UR16, !P3 ;  /* 0x000000101b007c0c */ /* 0x000fe2000df81270 */
[----:B------:R-:W1:Y:S01]  /*20780*/  LDCU UR16, c[0x0][0x398] ;  /* 0x00007300ff1077ac */ /* 0x000e620008000800 */
[C---:B----4-:R-:W-:Y:S01]  /*20790*/  IADD3 R4, P3, PT, R20.reuse, R0, RZ ;  /* 0x0000000014047210 */ /* 0x050fe20007f7e0ff */
[----:B------:R-:W-:Y:S01]  /*207a0*/  VIADD R21, R29, 0x18 ;  /* 0x000000181d157836 */ /* 0x000fe20000000000 */
[----:B---3--:R-:W-:Y:S01]  /*207b0*/  SHF.R.S32.HI R7, RZ, 0x1f, R20 ;  /* 0x0000001fff077819 */ /* 0x008fe20000011414 */
[----:B------:R-:W3:Y:S01]  /*207c0*/  LDL.LU R24, [R1+0x28] ;  /* 0x0000280001187983 */ /* 0x000ee20000300800 */
[----:B------:R-:W-:-:S03]  /*207d0*/  IADD3 R6, P6, PT, R20, R28, RZ ;  /* 0x0000001c14067210 */ /* 0x000fc60007fde0ff */
[----:B------:R-:W-:Y:S01]  /*207e0*/  IMAD.X R5, R7, 0x1, R2, P3 ;  /* 0x0000000107057824 */ /* 0x000fe200018e0602 */
[----:B0-----:R-:W-:Y:S01]  /*207f0*/  ISETP.GE.AND P3, PT, R21, UR10, PT ;  /* 0x0000000a15007c0c */ /* 0x001fe2000bf66270 */
[----:B------:R-:W0:Y:S01]  /*20800*/  LDCU UR10, c[0x0][0x39c] ;  /* 0x00007380ff0a77ac */ /* 0x000e220008000800 */
[C---:B------:R-:W-:Y:S01]  /*20810*/  PRMT R21, R22.reuse, 0x7772, RZ ;  /* 0x0000777216157816 */ /* 0x040fe200000000ff */
[----:B------:R-:W-:Y:S01]  /*20820*/  IMAD.X R7, R7, 0x1, R3, P6 ;  /* 0x0000000107077824 */ /* 0x000fe200030e0603 */
[----:B------:R-:W-:Y:S01]  /*20830*/  PRMT R22, R22, 0x7773, RZ ;  /* 0x0000777316167816 */ /* 0x000fe200000000ff */
[----:B------:R-:W-:Y:S01]  /*20840*/  VIADD R20, R20, UR4 ;  /* 0x0000000414147c36 */ /* 0x000fe20008000000 */
[----:B------:R-:W4:Y:S01]  /*20850*/  LDCU UR4, c[0x0][0x3b8] ;  /* 0x00007700ff0477ac */ /* 0x000f220008000800 */
[----:B------:R0:W-:Y:S01]  /*20860*/  @P5 STG.E.U8 desc[UR8][R4.64], R21 ;  /* 0x0000001504005986 */ /* 0x0001e2000c101108 */
[----:B------:R-:W-:Y:S01]  /*20870*/  ISETP.LT.AND P5, PT, R26, UR14, !P1 ;  /* 0x0000000e1a007c0c */ /* 0x000fe2000cfa1270 */
[----:B------:R-:W1:Y:S02]  /*20880*/  LDCU UR14, c[0x0][0x398] ;  /* 0x00007300ff0e77ac */ /* 0x000e640008000800 */
[----:B------:R4:W-:Y:S01]  /*20890*/  @P4 STG.E.U8 desc[UR8][R6.64], R22 ;  /* 0x0000001606004986 */ /* 0x0009e2000c101108 */
[----:B------:R-:W-:Y:S01]  /*208a0*/  ISETP.LT.AND P4, PT, R27, UR18, !P1 ;  /* 0x000000121b007c0c */ /* 0x000fe2000cf81270 */
[----:B------:R-:W1:Y:S01]  /*208b0*/  LDCU UR18, c[0x0][0x398] ;  /* 0x00007300ff1277ac */ /* 0x000e620008000800 */
[----:B0-----:R-:W-:Y:S01]  /*208c0*/  IADD3 R4, P1, PT, R20, R0, RZ ;  /* 0x0000000014047210 */ /* 0x001fe20007f3e0ff */
[----:B------:R-:W-:Y:S01]  /*208d0*/  VIADD R21, R29, 0x19 ;  /* 0x000000191d157836 */ /* 0x000fe20000000000 */
[----:B----4-:R-:W-:-:S02]  /*208e0*/  SHF.R.S32.HI R7, RZ, 0x1f, R20 ;  /* 0x0000001fff077819 */ /* 0x010fc40000011414 */
[----:B------:R-:W-:-:S03]  /*208f0*/  IADD3 R6, P6, PT, R20, R28, RZ ;  /* 0x0000001c14067210 */ /* 0x000fc60007fde0ff */
[----:B------:R-:W-:Y:S01]  /*20900*/  IMAD.X R5, R7, 0x1, R2, P1 ;  /* 0x0000000107057824 */ /* 0x000fe200008e0602 */
[----:B------:R-:W-:Y:S01]  /*20910*/  ISETP.GE.AND P1, PT, R21, UR10, PT ;  /* 0x0000000a15007c0c */ /* 0x000fe2000bf26270 */
[----:B------:R-:W0:Y:S01]  /*20920*/  LDCU UR10, c[0x0][0x39c] ;  /* 0x00007380ff0a77ac */ /* 0x000e220008000800 */
[----:B------:R-:W-:Y:S01]  /*20930*/  PRMT R21, R23, 0x7770, RZ ;  /* 0x0000777017157816 */ /* 0x000fe200000000ff */
        /* <DEDUP_REMOVED lines=9> */
[----:B------:R-:W0:Y:S01]  /*209d0*/  LDCU UR16, c[0x0][0x398] ;  /* 0x00007300ff1077ac */ /* 0x000e220008000800 */
[----:B----4-:R-:W-:Y:S01]  /*209e0*/  IADD3 R4, P2, PT, R20, R0, RZ ;  /* 0x0000000014047210 */ /* 0x010fe20007f5e0ff */
[----:B------:R-:W-:Y:S01]  /*209f0*/  VIADD R21, R29, 0x1a ;  /* 0x0000001a1d157836 */ /* 0x000fe20000000000 */
[----:B-1----:R-:W-:-:S02]  /*20a00*/  SHF.R.S32.HI R7, RZ, 0x1f, R20 ;  /* 0x0000001fff077819 */ /* 0x002fc40000011414 */
[----:B------:R-:W-:-:S03]  /*20a10*/  IADD3 R6, P6, PT, R20, R28, RZ ;  /* 0x0000001c14067210 */ /* 0x000fc60007fde0ff */
[----:B------:R-:W-:Y:S01]  /*20a20*/  IMAD.X R5, R7, 0x1, R2, P2 ;  /* 0x0000000107057824 */ /* 0x000fe200010e0602 */
[----:B0-----:R-:W-:Y:S01]  /*20a30*/  ISETP.GE.AND P2, PT, R21, UR10, PT ;  /* 0x0000000a15007c0c */ /* 0x001fe2000bf46270 */
[----:B------:R-:W0:Y:S01]  /*20a40*/  LDCU UR10, c[0x0][0x39c] ;  /* 0x00007380ff0a77ac */ /* 0x000e220008000800 */
[----:B------:R-:W-:Y:S01]  /*20a50*/  PRMT R21, R23, 0x7772, RZ ;  /* 0x0000777217157816 */ /* 0x000fe200000000ff */
[----:B------:R-:W-:Y:S01]  /*20a60*/  IMAD.X R7, R7, 0x1, R3, P6 ;  /* 0x0000000107077824 */ /* 0x000fe200030e0603 */
[----:B------:R-:W-:Y:S01]  /*20a70*/  PRMT R23, R23, 0x7773, RZ ;  /* 0x0000777317177816 */ /* 0x000fe200000000ff */
[----:B------:R-:W-:Y:S01]  /*20a80*/  VIADD R20, R20, UR4 ;  /* 0x0000000414147c36 */ /* 0x000fe20008000000 */
[----:B------:R-:W-:Y:S01]  /*20a90*/  PRMT R22, R16, 0x7771, RZ ;  /* 0x0000777110167816 */ /* 0x000fe200000000ff */
[----:B------:R1:W-:Y:S01]  /*20aa0*/  @P5 STG.E.U8 desc[UR8][R4.64], R21 ;  /* 0x0000001504005986 */ /* 0x0003e2000c101108 */
[----:B------:R-:W-:Y:S01]  /*20ab0*/  ISETP.LT.AND P5, PT, R26, UR14, !P3 ;  /* 0x0000000e1a007c0c */ /* 0x000fe2000dfa1270 */
[----:B------:R-:W4:Y:S02]  /*20ac0*/  LDCU UR4, c[0x0][0x3b8] ;  /* 0x00007700ff0477ac */ /* 0x000f240008000800 */
[----:B------:R0:W-:Y:S01]  /*20ad0*/  @P4 STG.E.U8 desc[UR8][R6.64], R23 ;  /* 0x0000001706004986 */ /* 0x0001e2000c101108 */
[----:B------:R-:W-:Y:S01]  /*20ae0*/  ISETP.LT.AND P4, PT, R27, UR18, !P3 ;  /* 0x000000121b007c0c */ /* 0x000fe2000df81270 */
[----:B------:R-:W4:Y:S01]  /*20af0*/  LDCU UR14, c[0x0][0x398] ;  /* 0x00007300ff0e77ac */ /* 0x000f220008000800 */
[----:B------:R-:W4:Y:S01]  /*20b00*/  LDCU UR18, c[0x0][0x398] ;  /* 0x00007300ff1277ac */ /* 0x000f220008000800 */
[C---:B-1----:R-:W-:Y:S01]  /*20b10*/  IADD3 R4, P3, PT, R20.reuse, R0, RZ ;  /* 0x0000000014047210 */ /* 0x042fe20007f7e0ff */
[----:B------:R-:W-:Y:S01]  /*20b20*/  VIADD R21, R29, 0x1b ;  /* 0x0000001b1d157836 */ /* 0x000fe20000000000 */
[----:B0-----:R-:W-:Y:S01]  /*20b30*/  SHF.R.S32.HI R7, RZ, 0x1f, R20 ;  /* 0x0000001fff077819 */ /* 0x001fe20000011414 */
[----:B------:R-:W2:Y:S01]  /*20b40*/  LDL.LU R23, [R1+0x24] ;  /* 0x0000240001177983 */ /* 0x000ea20000300800 */
[----:B------:R-:W-:-:S03]  /*20b50*/  IADD3 R6, P6, PT, R20, R28, RZ ;  /* 0x0000001c14067210 */ /* 0x000fc60007fde0ff */
[----:B------:R-:W-:Y:S01]  /*20b60*/  IMAD.X R5, R7, 0x1, R2, P3 ;  /* 0x0000000107057824 */ /* 0x000fe200018e0602 */
[----:B------:R-:W-:Y:S01]  /*20b70*/  ISETP.GE.AND P3, PT, R21, UR10, PT ;  /* 0x0000000a15007c0c */ /* 0x000fe2000bf66270 */
[----:B------:R-:W-:Y:S01]  /*20b80*/  IMAD.X R7, R7, 0x1, R3, P6 ;  /* 0x0000000107077824 */ /* 0x000fe200030e0603 */
[----:B------:R-:W-:Y:S01]  /*20b90*/  PRMT R21, R16, 0x7770, RZ ;  /* 0x0000777010157816 */ /* 0x000fe200000000ff */
[----:B------:R-:W0:Y:S04]  /*20ba0*/  LDCU UR10, c[0x0][0x39c] ;  /* 0x00007380ff0a77ac */ /* 0x000e280008000800 */
[----:B------:R-:W-:Y:S04]  /*20bb0*/  @P5 STG.E.U8 desc[UR8][R4.64], R21 ;  /* 0x0000001504005986 */ /* 0x000fe8000c101108 */
[----:B------:R1:W-:Y:S04]  /*20bc0*/  @P4 STG.E.U8 desc[UR8][R6.64], R22 ;  /* 0x0000001606004986 */ /* 0x0003e8000c101108 */
[----:B-1----:R-:W2:Y:S01]  /*20bd0*/  LDL.LU R22, [R1+0x20] ;  /* 0x0000200001167983 */ /* 0x002ea20000300800 */
[----:B------:R-:W-:Y:S01]  /*20be0*/  VIADD R20, R20, UR6 ;  /* 0x0000000614147c36 */ /* 0x000fe20008000000 */
[----:B------:R-:W-:Y:S01]  /*20bf0*/  ISETP.LT.AND P5, PT, R26, UR12, !P1 ;  /* 0x0000000c1a007c0c */ /* 0x000fe2000cfa1270 */
[----:B------:R-:W-:Y:S01]  /*20c00*/  VIADD R21, R29, 0x1c ;  /* 0x0000001c1d157836 */ /* 0x000fe20000000000 */
[----:B------:R-:W-:Y:S01]  /*20c10*/  ISETP.LT.AND P4, PT, R27, UR16, !P1 ;  /* 0x000000101b007c0c */ /* 0x000fe2000cf81270 */
[----:B------:R-:W1:Y:S01]  /*20c20*/  LDCU UR6, c[0x0][0x3b8] ;  /* 0x00007700ff0677ac */ /* 0x000e620008000800 */
[----:B------:R-:W-:-:S02]  /*20c30*/  SHF.R.S32.HI R7, RZ, 0x1f, R20 ;  /* 0x0000001fff077819 */ /* 0x000fc40000011414 */
[C---:B------:R-:W-:Y:S01]  /*20c40*/  IADD3 R4, P1, PT, R20.reuse, R0, RZ ;  /* 0x0000000014047210 */ /* 0x040fe20007f3e0ff */
[----:B------:R-:W1:Y:S01]  /*20c50*/  LDCU UR12, c[0x0][0x398] ;  /* 0x00007300ff0c77ac */ /* 0x000e620008000800 */
[----:B------:R-:W-:-:S03]  /*20c60*/  IADD3 R6, P6, PT, R20, R28, RZ ;  /* 0x0000001c14067210 */ /* 0x000fc60007fde0ff */
[----:B------:R-:W-:Y:S01]  /*20c70*/  IMAD.X R5, R7, 0x1, R2, P1 ;  /* 0x0000000107057824 */ /* 0x000fe200008e0602 */
[----:B0-----:R-:W-:Y:S01]  /*20c80*/  ISETP.GE.AND P1, PT, R21, UR10, PT ;  /* 0x0000000a15007c0c */ /* 0x001fe2000bf26270 */
[----:B------:R-:W0:Y:S01]  /*20c90*/  LDCU UR10, c[0x0][0x39c] ;  /* 0x00007380ff0a77ac */ /* 0x000e220008000800 */
[C---:B------:R-:W-:Y:S01]  /*20ca0*/  PRMT R21, R16.reuse, 0x7772, RZ ;  /* 0x0000777210157816 */ /* 0x040fe200000000ff */
[----:B------:R-:W-:Y:S01]  /*20cb0*/  IMAD.X R7, R7, 0x1, R3, P6 ;  /* 0x0000000107077824 */ /* 0x000fe200030e0603 */
[----:B------:R-:W-:Y:S01]  /*20cc0*/  PRMT R16, R16, 0x7773, RZ ;  /* 0x0000777310107816 */ /* 0x000fe200000000ff */
[----:B------:R-:W0:Y:S02]  /*20cd0*/  LDCU UR16, c[0x0][0x398] ;  /* 0x00007300ff1077ac */ /* 0x000e240008000800 */
[----:B------:R-:W-:Y:S04]  /*20ce0*/  @P5 STG.E.U8 desc[UR8][R4.64], R21 ;  /* 0x0000001504005986 */ /* 0x000fe8000c101108 */
[----:B------:R0:W-:Y:S01]  /*20cf0*/  @P4 STG.E.U8 desc[UR8][R6.64], R16 ;  /* 0x0000001006004986 */ /* 0x0001e2000c101108 */
[----:B----4-:R-:W-:Y:S01]  /*20d00*/  ISETP.LT.AND P5, PT, R26, UR14, !P2 ;  /* 0x0000000e1a007c0c */ /* 0x010fe2000d7a1270 */
[----:B------:R-:W4:Y:S01]  /*20d10*/  LDCU UR14, c[0x0][0x398] ;  /* 0x00007300ff0e77ac */ /* 0x000f220008000800 */
[----:B------:R-:W-:Y:S01]  /*20d20*/  ISETP.LT.AND P4, PT, R27, UR18, !P2 ;  /* 0x000000121b007c0c */ /* 0x000fe2000d781270 */
[----:B------:R-:W1:Y:S01]  /*20d30*/  LDCU UR18, c[0x0][0x398] ;  /* 0x00007300ff1277ac */ /* 0x000e620008000800 */
        /* <DEDUP_REMOVED lines=8> */
[----:B------:R-:W-:Y:S01]  /*20dc0*/  ISETP.GE.AND P2, PT, R20, UR10, PT ;  /* 0x0000000a14007c0c */ /* 0x000fe2000bf46270 */
[----:B------:R-:W0:Y:S01]  /*20dd0*/  LDCU UR10, c[0x0][0x39c] ;  /* 0x00007380ff0a77ac */ /* 0x000e220008000800 */
        /* <DEDUP_REMOVED lines=12> */
[----:B----4-:R-:W-:Y:S01]  /*20ea0*/  SHF.R.S32.HI R7, RZ, 0x1f, R16 ;  /* 0x0000001fff077819 */ /* 0x010fe20000011410 */
[----:B------:R-:W4:Y:S01]  /*20eb0*/  LDL.LU R21, [R1+0x30] ;  /* 0x0000300001157983 */ /* 0x000f220000300800 */
[----:B------:R-:W-:-:S03]  /*20ec0*/  IADD3 R6, P6, PT, R16, R28, RZ ;  /* 0x0000001c10067210 */ /* 0x000fc60007fde0ff */
[----:B------:R-:W-:Y:S01]  /*20ed0*/  IMAD.X R5, R7, 0x1, R2, P3 ;  /* 0x0000000107057824 */ /* 0x000fe200018e0602 */
[----:B------:R-:W-:Y:S01]  /*20ee0*/  ISETP.GE.AND P3, PT, R20, UR10, PT ;  /* 0x0000000a14007c0c */ /* 0x000fe2000bf66270 */
[----:B------:R-:W0:Y:S01]  /*20ef0*/  LDCU UR10, c[0x0][0x39c] ;  /* 0x00007380ff0a77ac */ /* 0x000e220008000800 */
[----:B------:R-:W-:Y:S01]  /*20f00*/  PRMT R20, R17, 0x7772, RZ ;  /* 0x0000777211147816 */ /* 0x000fe200000000ff */
[----:B------:R-:W-:Y:S01]  /*20f10*/  IMAD.X R7, R7, 0x1, R3, P6 ;  /* 0x0000000107077824 */ /* 0x000fe200030e0603 */
[----:B------:R-:W-:Y:S01]  /*20f20*/  PRMT R17, R17, 0x7773, RZ ;  /* 0x0000777311117816 */ /* 0x000fe200000000ff */
[----:B------:R-:W-:Y:S01]  /*20f30*/  VIADD R16, R16, UR4 ;  /* 0x0000000410107c36 */ /* 0x000fe20008000000 */
[----:B------:R-:W0:Y:S01]  /*20f40*/  LDCU UR4, c[0x0][0x3b8] ;  /* 0x00007700ff0477ac */ /* 0x000e220008000800 */
[----:B------:R1:W-:Y:S01]  /*20f50*/  @P5 STG.E.U8 desc[UR8][R4.64], R20 ;  /* 0x0000001404005986 */ /* 0x0003e2000c101108 */
[----:B------:R-:W-:Y:S01]  /*20f60*/  ISETP.LT.AND P5, PT, R26, UR14, !P1 ;  /* 0x0000000e1a007c0c */ /* 0x000fe2000cfa1270 */
[----:B------:R-:W0:Y:S02]  /*20f70*/  LDCU UR14, c[0x0][0x398] ;  /* 0x00007300ff0e77ac */ /* 0x000e240008000800 */
[----:B------:R0:W-:Y:S01]  /*20f80*/  @P4 STG.E.U8 desc[UR8][R6.64], R17 ;  /* 0x0000001106004986 */ /* 0x0001e2000c101108 */
[----:B------:R-:W-:Y:S01]  /*20f90*/  ISETP.LT.AND P4, PT, R27, UR18, !P1 ;  /* 0x000000121b007c0c */ /* 0x000fe2000cf81270 */
[----:B------:R-:W0:Y:S01]  /*20fa0*/  LDCU UR18, c[0x0][0x398] ;  /* 0x00007300ff1277ac */ /* 0x000e220008000800 */
[----:B-1----:R-:W-:-:S02]  /*20fb0*/  IADD3 R4, P1, PT, R16, R0, RZ ;  /* 0x0000000010047210 */ /* 0x002fc40007f3e0ff */
[----:B0-----:R-:W-:Y:S01]  /*20fc0*/  SHF.R.S32.HI R7, RZ, 0x1f, R16 ;  /* 0x0000001fff077819 */ /* 0x001fe20000011410 */
        /* <DEDUP_REMOVED lines=8> */
[----:B------:R-:W-:Y:S01]  /*21050*/  VIADD R16, R16, UR6 ;  /* 0x0000000610107c36 */ /* 0x000fe20008000000 */
[----:B------:R-:W1:Y:S01]  /*21060*/  LDCU UR6, c[0x0][0x3b8] ;  /* 0x00007700ff0677ac */ /* 0x000e620008000800 */
        /* <DEDUP_REMOVED lines=8> */
[----:B------:R-:W-:-:S02]  /*210f0*/  SHF.R.S32.HI R7, RZ, 0x1f, R16 ;  /* 0x0000001fff077819 */ /* 0x000fc40000011410 */
        /* <DEDUP_REMOVED lines=14> */
[----:B------:R-:W3:Y:S01]  /*211e0*/  LDCU UR18, c[0x0][0x398] ;  /* 0x00007300ff1277ac */ /* 0x000ee20008000800 */
[----:B-1----:R-:W-:Y:S01]  /*211f0*/  IADD3 R4, P3, PT, R16, R0, RZ ;  /* 0x0000000010047210 */ /* 0x002fe20007f7e0ff */
[----:B------:R-:W-:Y:S01]  /*21200*/  VIADD R17, R29, 0x21 ;  /* 0x000000211d117836 */ /* 0x000fe20000000000 */
[----:B0-----:R-:W-:-:S02]  /*21210*/  SHF.R.S32.HI R7, RZ, 0x1f, R16 ;  /* 0x0000001fff077819 */ /* 0x001fc40000011410 */
        /* <DEDUP_REMOVED lines=17> */
[----:B---3--:R-:W-:-:S02]  /*21330*/  SHF.R.S32.HI R7, RZ, 0x1f, R16 ;  /* 0x0000001fff077819 */ /* 0x008fc40000011410 */
        /* <DEDUP_REMOVED lines=22> */
[----:B------:R-:W-:Y:S02]  /*214a0*/  IMAD.X R7, R7, 0x1, R3, P6 ;  /* 0x0000000107077824 */ /* 0x000fe400030e0603 */
[----:B-1----:R-:W-:Y:S01]  /*214b0*/  VIADD R16, R16, UR6 ;  /* 0x0000000610107c36 */ /* 0x002fe20008000000 */
[----:B------:R-:W1:Y:S01]  /*214c0*/  LDCU UR6, c[0x0][0x3b8] ;  /* 0x00007700ff0677ac */ /* 0x000e620008000800 */
[C---:B--2---:R-:W-:Y:S02]  /*214d0*/  PRMT R17, R22.reuse, 0x7770, RZ ;  /* 0x0000777016117816 */ /* 0x044fe400000000ff */
[----:B------:R-:W-:-:S03]  /*214e0*/  PRMT R18, R22, 0x7771, RZ ;  /* 0x0000777116127816 */ /* 0x000fc600000000ff */
[----:B------:R2:W-:Y:S01]  /*214f0*/  @P5 STG.E.U8 desc[UR8][R4.64], R17 ;  /* 0x0000001104005986 */ /* 0x0005e2000c101108 */
[----:B------:R-:W-:Y:S01]  /*21500*/  ISETP.LT.AND P5, PT, R26, UR12, !P3 ;  /* 0x0000000c1a007c0c */ /* 0x000fe2000dfa1270 */
[----:B------:R-:W3:Y:S02]  /*21510*/  LDCU UR12, c[0x0][0x398] ;  /* 0x00007300ff0c77ac */ /* 0x000ee40008000800 */
[----:B------:R0:W-:Y:S01]  /*21520*/  @P4 STG.E.U8 desc[UR8][R6.64], R18 ;  /* 0x0000001206004986 */ /* 0x0001e2000c101108 */
[----:B------:R-:W-:Y:S01]  /*21530*/  ISETP.LT.AND P4, PT, R27, UR16, !P3 ;  /* 0x000000101b007c0c */ /* 0x000fe2000df81270 */
[----:B------:R-:W1:Y:S01]  /*21540*/  LDCU UR16, c[0x0][0x398] ;  /* 0x00007300ff1077ac */ /* 0x000e620008000800 */
[C---:B--2---:R-:W-:Y:S01]  /*21550*/  IADD3 R4, P3, PT, R16.reuse, R0, RZ ;  /* 0x0000000010047210 */ /* 0x044fe20007f7e0ff */
[----:B------:R-:W-:Y:S01]  /*21560*/  VIADD R17, R29, 0x24 ;  /* 0x000000241d117836 */ /* 0x000fe20000000000 */
[----:B0-----:R-:W-:Y:S02]  /*21570*/  SHF.R.S32.HI R7, RZ, 0x1f, R16 ;  /* 0x0000001fff077819 */ /* 0x001fe40000011410 */
        /* <DEDUP_REMOVED lines=8> */
[----:B------:R-:W2:Y:S01]  /*21600*/  LDCU UR4, c[0x0][0x3b8] ;  /* 0x00007700ff0477ac */ /* 0x000ea20008000800 */
        /* <DEDUP_REMOVED lines=24> */
[----:B---3--:R-:W-:Y:S01]  /*21790*/  IADD3 R4, P2, PT, R16, R0, RZ ;  /* 0x0000000010047210 */ /* 0x008fe20007f5e0ff */
[----:B------:R-:W-:Y:S01]  /*217a0*/  VIADD R17, R29, 0x26 ;  /* 0x000000261d117836 */ /* 0x000fe20000000000 */
[----:B--2---:R-:W-:-:S02]  /*217b0*/  SHF.R.S32.HI R7, RZ, 0x1f, R16 ;  /* 0x0000001fff077819 */ /* 0x004fc40000011410 */
[----:B------:R-:W-:-:S03]  /*217c0*/  IADD3 R6, P6, PT, R16, R28, RZ ;  /* 0x0000001c10067210 */ /* 0x000fc60007fde0ff */
[----:B------:R-:W-:Y:S01]  /*217d0*/  IMAD.X R5, R7, 0x1, R2, P2 ;  /* 0x0000000107057824 */ /* 0x000fe200010e0602 */
[----:B0-----:R-:W-:Y:S01]  /*217e0*/  ISETP.GE.AND P2, PT, R17, UR10, PT ;  /* 0x0000000a11007c0c */ /* 0x001fe2000bf46270 */
[----:B------:R-:W0:Y:S01]  /*217f0*/  LDCU UR10, c[0x0][0x39c] ;  /* 0x00007380ff0a77ac */ /* 0x000e220008000800 */
[C---:B------:R-:W-:Y:S02]  /*21800*/  PRMT R17, R23.reuse, 0x7772, RZ ;  /* 0x0000777217117816 */ /* 0x040fe400000000ff */
[----:B------:R-:W-:Y:S02]  /*21810*/  PRMT R18, R23, 0x7773, RZ ;  /* 0x0000777317127816 */ /* 0x000fe400000000ff */
[----:B------:R-:W2:Y:S01]  /*21820*/  LDL.LU R23, [R1+0x34] ;  /* 0x0000340001177983 */ /* 0x000ea20000300800 */
[----:B------:R-:W-:Y:S02]  /*21830*/  IMAD.X R7, R7, 0x1, R3, P6 ;  /* 0x0000000107077824 */ /* 0x000fe400030e0603 */
[----:B------:R-:W-:Y:S01]  /*21840*/  VIADD R16, R16, UR4 ;  /* 0x0000000410107c36 */ /* 0x000fe20008000000 */
[----:B------:R3:W-:Y:S01]  /*21850*/  @P5 STG.E.U8 desc[UR8][R4.64], R17 ;  /* 0x0000001104005986 */ /* 0x0007e2000c101108 */
[----:B------:R-:W-:Y:S01]  /*21860*/  ISETP.LT.AND P5, PT, R26, UR14, !P3 ;  /* 0x0000000e1a007c0c */ /* 0x000fe2000dfa1270 */
[----:B------:R-:W0:Y:S02]  /*21870*/  LDCU UR4, c[0x0][0x3b8] ;  /* 0x00007700ff0477ac */ /* 0x000e240008000800 */
[----:B------:R1:W-:Y:S01]  /*21880*/  @P4 STG.E.U8 desc[UR8][R6.64], R18 ;  /* 0x0000001206004986 */ /* 0x0003e2000c101108 */
[----:B------:R-:W-:Y:S01]  /*21890*/  ISETP.LT.AND P4, PT, R27, UR18, !P3 ;  /* 0x000000121b007c0c */ /* 0x000fe2000df81270 */
[----:B------:R-:W4:Y:S01]  /*218a0*/  LDCU UR14, c[0x0][0x398] ;  /* 0x00007300ff0e77ac */ /* 0x000f220008000800 */
[----:B------:R-:W4:Y:S01]  /*218b0*/  LDCU UR18, c[0x0][0x398] ;  /* 0x00007300ff1277ac */ /* 0x000f220008000800 */
[----:B---3--:R-:W-:Y:S01]  /*218c0*/  IADD3 R4, P3, PT, R16, R0, RZ ;  /* 0x0000000010047210 */ /* 0x008fe20007f7e0ff */
[----:B------:R-:W-:Y:S01]  /*218d0*/  VIADD R17, R29, 0x27 ;  /* 0x000000271d117836 */ /* 0x000fe20000000000 */
[----:B-1----:R-:W-:-:S02]  /*218e0*/  SHF.R.S32.HI R7, RZ, 0x1f, R16 ;  /* 0x0000001fff077819 */ /* 0x002fc40000011410 */
        /* <DEDUP_REMOVED lines=17> */
[----:B----4-:R-:W-:-:S02]  /*21a00*/  SHF.R.S32.HI R7, RZ, 0x1f, R16 ;  /* 0x0000001fff077819 */ /* 0x010fc40000011410 */
[----:B------:R-:W-:-:S03]  /*21a10*/  IADD3 R6, P6, PT, R16, R28, RZ ;  /* 0x0000001c10067210 */ /* 0x000fc60007fde0ff */
[----:B------:R-:W-:Y:S01]  /*21a20*/  IMAD.X R5, R7, 0x1, R2, P1 ;  /* 0x0000000107057824 */ /* 0x000fe200008e0602 */
[----:B0-----:R-:W-:Y:S01]  /*21a30*/  ISETP.GE.AND P1, PT, R17, UR10, PT ;  /* 0x0000000a11007c0c */ /* 0x001fe2000bf26270 */
[----:B------:R-:W0:Y:S01]  /*21a40*/  LDCU UR10, c[0x0][0x39c] ;  /* 0x00007380ff0a77ac */ /* 0x000e220008000800 */
[C---:B------:R-:W-:Y:S02]  /*21a50*/  PRMT R17, R24.reuse, 0x7772, RZ ;  /* 0x0000777218117816 */ /* 0x040fe400000000ff */
[----:B------:R-:W-:Y:S02]  /*21a60*/  PRMT R18, R24, 0x7773, RZ ;  /* 0x0000777318127816 */ /* 0x000fe400000000ff */
[----:B------:R-:W3:Y:S01]  /*21a70*/  LDL.LU R24, [R1+0x38] ;  /* 0x0000380001187983 */ /* 0x000ee20000300800 */
[----:B------:R-:W-:Y:S02]  /*21a80*/  IMAD.X R7, R7, 0x1, R3, P6 ;  /* 0x0000000107077824 */ /* 0x000fe400030e0603 */
[----:B------:R-:W-:Y:S01]  /*21a90*/  VIADD R16, R16, UR4 ;  /* 0x0000000410107c36 */ /* 0x000fe20008000000 */
[----:B------:R4:W-:Y:S01]  /*21aa0*/  @P5 STG.E.U8 desc[UR8][R4.64], R17 ;  /* 0x0000001104005986 */ /* 0x0009e2000c101108 */
[----:B------:R-:W-:Y:S01]  /*21ab0*/  ISETP.LT.AND P5, PT, R26, UR14, !P2 ;  /* 0x0000000e1a007c0c */ /* 0x000fe2000d7a1270 */
[----:B------:R-:W0:Y:S02]  /*21ac0*/  LDCU UR4, c[0x0][0x3b8] ;  /* 0x00007700ff0477ac */ /* 0x000e240008000800 */
[----:B------:R1:W-:Y:S01]  /*21ad0*/  @P4 STG.E.U8 desc[UR8][R6.64], R18 ;  /* 0x0000001206004986 */ /* 0x0003e2000c101108 */
[----:B------:R-:W-:Y:S01]  /*21ae0*/  ISETP.LT.AND P4, PT, R27, UR18, !P2 ;  /* 0x000000121b007c0c */ /* 0x000fe2000d781270 */
[----:B------:R-:W0:Y:S01]  /*21af0*/  LDCU UR14, c[0x0][0x398] ;  /* 0x00007300ff0e77ac */ /* 0x000e220008000800 */
        /* <DEDUP_REMOVED lines=22> */
[----:B------:R-:W-:-:S03]  /*21c60*/  PRMT R18, R25, 0x7773, RZ ;  /* 0x0000777319127816 */ /* 0x000fc600000000ff */
[----:B------:R-:W-:Y:S01]  /*21c70*/  IMAD.X R5, R7, 0x1, R2, P3 ;  /* 0x0000000107057824 */ /* 0x000fe200018e0602 */
[----:B0-----:R-:W-:Y:S01]  /*21c80*/  ISETP.GE.AND P3, PT, R17, UR10, PT ;  /* 0x0000000a11007c0c */ /* 0x001fe2000bf66270 */
[----:B------:R-:W0:Y:S01]  /*21c90*/  LDCU UR10, c[0x0][0x39c] ;  /* 0x00007380ff0a77ac */ /* 0x000e220008000800 */
[----:B------:R-:W-:Y:S02]  /*21ca0*/  PRMT R17, R25, 0x7772, RZ ;  /* 0x0000777219117816 */ /* 0x000fe400000000ff */
[----:B------:R-:W4:Y:S01]  /*21cb0*/  LDL.LU R25, [R1+0x3c] ;  /* 0x00003c0001197983 */ /* 0x000f220000300800 */
[C---:B------:R-:W-:Y:S01]  /*21cc0*/  IADD3 R6, P6, PT, R16.reuse, R28, RZ ;  /* 0x0000001c10067210 */ /* 0x040fe20007fde0ff */
[----:B------:R-:W-:Y:S01]  /*21cd0*/  VIADD R16, R16, UR4 ;  /* 0x0000000410107c36 */ /* 0x000fe20008000000 */
[----:B------:R-:W1:Y:S01]  /*21ce0*/  LDCU UR4, c[0x0][0x3b8] ;  /* 0x00007700ff0477ac */ /* 0x000e620008000800 */
[----:B------:R0:W-:Y:S02]  /*21cf0*/  @P5 STG.E.U8 desc[UR8][R4.64], R17 ;  /* 0x0000001104005986 */ /* 0x0001e4000c101108 */
[----:B------:R-:W-:Y:S01]  /*21d00*/  IMAD.X R7, R7, 0x1, R3, P6 ;  /* 0x0000000107077824 */ /* 0x000fe200030e0603 */
[----:B------:R-:W-:Y:S01]  /*21d10*/  ISETP.LT.AND P5, PT, R26, UR14, !P1 ;  /* 0x0000000e1a007c0c */ /* 0x000fe2000cfa1270 */
[----:B------:R-:W1:Y:S01]  /*21d20*/  LDCU UR14, c[0x0][0x398] ;  /* 0x00007300ff0e77ac */ /* 0x000e620008000800 */
[----:B------:R-:W4:Y:S04]  /*21d30*/  LDL.LU R22, [R1+0x40] ;  /* 0x0000400001167983 */ /* 0x000f280000300800 */
[----:B------:R1:W-:Y:S01]  /*21d40*/  @P4 STG.E.U8 desc[UR8][R6.64], R18 ;  /* 0x0000001206004986 */ /* 0x0003e2000c101108 */
[----:B------:R-:W-:Y:S01]  /*21d50*/  ISETP.LT.AND P4, PT, R27, UR18, !P1 ;  /* 0x000000121b007c0c */ /* 0x000fe2000cf81270 */
[----:B------:R-:W1:Y:S01]  /*21d60*/  LDCU UR18, c[0x0][0x398] ;  /* 0x00007300ff1277ac */ /* 0x000e620008000800 */
[----:B0-----:R-:W-:Y:S01]  /*21d70*/  IADD3 R4, P1, PT, R16, R0, RZ ;  /* 0x0000000010047210 */ /* 0x001fe20007f3e0ff */
[----:B------:R-:W-:Y:S01]  /*21d80*/  VIADD R17, R29, 0x2b ;  /* 0x0000002b1d117836 */ /* 0x000fe20000000000 */
[----:B-1----:R-:W-:-:S02]  /*21d90*/  SHF.R.S32.HI R7, RZ, 0x1f, R16 ;  /* 0x0000001fff077819 */ /* 0x002fc40000011410 */
        /* <DEDUP_REMOVED lines=32> */
[----:B------:R-:W2:Y:S01]  /*21fa0*/  LDCU UR18, c[0x0][0x398] ;  /* 0x00007300ff1277ac */ /* 0x000ea20008000800 */
[----:B-1----:R-:W-:Y:S01]  /*21fb0*/  IADD3 R4, P3, PT, R16, R0, RZ ;  /* 0x0000000010047210 */ /* 0x002fe20007f7e0ff */
[----:B------:R-:W-:Y:S01]  /*21fc0*/  VIADD R17, R29, 0x2d ;  /* 0x0000002d1d117836 */ /* 0x000fe20000000000 */
[----:B0-----:R-:W-:-:S02]  /*21fd0*/  SHF.R.S32.HI R7, RZ, 0x1f, R16 ;  /* 0x0000001fff077819 */ /* 0x001fc40000011410 */
[----:B------:R-:W-:-:S03]  /*21fe0*/  IADD3 R6, P6, PT, R16, R28, RZ ;  /* 0x0000001c10067210 */ /* 0x000fc60007fde0ff */
[----:B------:R-:W-:Y:S01]  /*21ff0*/  IMAD.X R5, R7, 0x1, R2, P3 ;  /* 0x0000000107057824 */ /* 0x000fe200018e0602 */
[----:B------:R-:W-:Y:S01]  /*22000*/  ISETP.GE.AND P3, PT, R17, UR10, PT ;  /* 0x0000000a11007c0c */ /* 0x000fe2000bf66270 */
[----:B------:R-:W0:Y:S01]  /*22010*/  LDCU UR10, c[0x0][0x39c] ;  /* 0x00007380ff0a77ac */ /* 0x000e220008000800 */
[----:B------:R-:W-:Y:S02]  /*22020*/  IMAD.X R7, R7, 0x1, R3, P6 ;  /* 0x0000000107077824 */ /* 0x000fe400030e0603 */
[----:B------:R-:W-:Y:S01]  /*22030*/  VIADD R16, R16, UR6 ;  /* 0x0000000610107c36 */ /* 0x000fe20008000000 */
[----:B------:R-:W1:Y:S01]  /*22040*/  LDCU UR6, c[0x0][0x3b8] ;  /* 0x00007700ff0677ac */ /* 0x000e620008000800 */
[C---:B--2---:R-:W-:Y:S02]  /*22050*/  PRMT R17, R23.reuse, 0x7770, RZ ;  /* 0x0000777017117816 */ /* 0x044fe400000000ff */
        /* <DEDUP_REMOVED lines=24> */
[----:B------:R-:W3:Y:S01]  /*221e0*/  LDCU UR14, c[0x0][0x398] ;  /* 0x00007300ff0e77ac */ /* 0x000ee20008000800 */
        /* <DEDUP_REMOVED lines=8> */
[C---:B---3--:R-:W-:Y:S01]  /*22270*/  PRMT R17, R24.reuse, 0x7770, RZ ;  /* 0x0000777018117816 */ /* 0x048fe200000000ff */
        /* <DEDUP_REMOVED lines=29> */
[----:B-1----:R-:W-:Y:S01]  /*22450*/  IADD3 R4, P1, PT, R16, R0, RZ ;  /* 0x0000000010047210 */ /* 0x002fe20007f3e0ff */
[----:B------:R-:W-:Y:S01]  /*22460*/  VIADD R17, R29, 0x31 ;  /* 0x000000311d117836 */ /* 0x000fe20000000000 */
[----:B0-----:R-:W-:-:S02]  /*22470*/  SHF.R.S32.HI R7, RZ, 0x1f, R16 ;  /* 0x0000001fff077819 */ /* 0x001fc40000011410 */
[----:B------:R-:W-:-:S03]  /*22480*/  IADD3 R6, P6, PT, R16, R28, RZ ;  /* 0x0000001c10067210 */ /* 0x000fc60007fde0ff */
[----:B------:R-:W-:Y:S01]  /*22490*/  IMAD.X R5, R7, 0x1, R2, P1 ;  /* 0x0000000107057824 */ /* 0x000fe200008e0602 */
[----:B------:R-:W-:Y:S01]  /*224a0*/  ISETP.GE.AND P1, PT, R17, UR10, PT ;  /* 0x0000000a11007c0c */ /* 0x000fe2000bf26270 */
[----:B------:R-:W0:Y:S01]  /*224b0*/  LDCU UR10, c[0x0][0x39c] ;  /* 0x00007380ff0a77ac */ /* 0x000e220008000800 */
[----:B----4-:R-:W-:Y:S01]  /*224c0*/  PRMT R17, R25, 0x7770, RZ ;  /* 0x0000777019117816 */ /* 0x010fe200000000ff */
        /* <DEDUP_REMOVED lines=539> */
[----:B------:R-:W2:Y:S01]  /*24680*/  LDL.LU R23, [R1+0x84] ;  /* 0x0000840001177983 */ /* 0x000ea20000300800 */
[----:B------:R-:W1:Y:S03]  /*24690*/  LDCU UR4, c[0x0][0x3b8] ;  /* 0x00007700ff0477ac */ /* 0x000e660008000800 */
        /* <DEDUP_REMOVED lines=31> */
[C---:B------:R-:W-:Y:S02]  /*24890*/  PRMT R17, R24.reuse, 0x7772, RZ ;  /* 0x0000777218117816 */ /* 0x040fe400000000ff */
[----:B------:R-:W-:Y:S02]  /*248a0*/  PRMT R18, R24, 0x7773, RZ ;  /* 0x0000777318127816 */ /* 0x000fe400000000ff */
[----:B------:R-:W3:Y:S01]  /*248b0*/  LDL.LU R24, [R1+0x88] ;  /* 0x0000880001187983 */ /* 0x000ee20000300800 */
[----:B------:R-:W-:Y:S02]  /*248c0*/  IMAD.X R7, R7, 0x1, R3, P6 ;  /* 0x0000000107077824 */ /* 0x000fe400030e0603 */
[----:B-1----:R-:W-:Y:S01]  /*248d0*/  VIADD R16, R16, UR4 ;  /* 0x0000000410107c36 */ /* 0x002fe20008000000 */
        /* <DEDUP_REMOVED lines=40> */
[----:B------:R-:W4:Y:S01]  /*24b60*/  LDL.LU R20, [R1+0x90] ;  /* 0x0000900001147983 */ /* 0x000f220000300800 */
[----:B------:R-:W1:Y:S03]  /*24b70*/  LDCU UR14, c[0x0][0x398] ;  /* 0x00007300ff0e77ac */ /* 0x000e660008000800 */
        /* <DEDUP_REMOVED lines=32> */
[----:B------:R-:W4:Y:S01]  /*24d80*/  LDL.LU R22, [R1+0x94] ;  /* 0x0000940001167983 */ /* 0x000f220000300800 */
[----:B------:R-:W0:Y:S03]  /*24d90*/  LDCU UR4, c[0x0][0x3b8] ;  /* 0x00007700ff0477ac */ /* 0x000e260008000800 */
        /* <DEDUP_REMOVED lines=15> */
[----:B------:R-:W1:Y:S03]  /*24e90*/  LDCU UR6, c[0x0][0x3b8] ;  /* 0x00007700ff0677ac */ /* 0x000e660008000800 */
[----:B------:R-:W-:Y:S01]  /*24ea0*/  VIADD R19, R16, UR4 ;  /* 0x0000000410137c36 */ /* 0x000fe20008000000 */
[----:B------:R-:W0:Y:S01]  /*24eb0*/  LDCU UR4, c[0x0][0x3b8] ;  /* 0x00007700ff0477ac */ /* 0x000e220008000800 */
[----:B--2---:R-:W-:-:S02]  /*24ec0*/  PRMT R17, R23, 0x7770, RZ ;  /* 0x0000777017117816 */ /* 0x004fc400000000ff */
        /* <DEDUP_REMOVED lines=13> */
[----:B------:R-:W-:Y:S01]  /*24fa0*/  IMAD.X R7, R7, 0x1, R3, P6 ;  /* 0x0000000107077824 */ /* 0x000fe200030e0603 */
[C---:B------:R-:W-:Y:S01]  /*24fb0*/  PRMT R17, R23.reuse, 0x7772, RZ ;  /* 0x0000777217117816 */ /* 0x040fe200000000ff */
[----:B------:R-:W0:Y:S01]  /*24fc0*/  LDCU UR10, c[0x0][0x39c] ;  /* 0x00007380ff0a77ac */ /* 0x000e220008000800 */
[----:B------:R-:W-:-:S03]  /*24fd0*/  PRMT R21, R23, 0x7773, RZ ;  /* 0x0000777317157816 */ /* 0x000fc600000000ff */
[----:B------:R1:W-:Y:S01]  /*24fe0*/  @P5 STG.E.U8 desc[UR8][R4.64], R17 ;  /* 0x0000001104005986 */ /* 0x0003e2000c101108 */
[----:B------:R-:W-:Y:S01]  /*24ff0*/  ISETP.LT.AND P5, PT, R26, UR14, !P3 ;  /* 0x0000000e1a007c0c */ /* 0x000fe2000dfa1270 */
[----:B------:R-:W-:Y:S01]  /*25000*/  VIADD R18, R29, 0x57 ;  /* 0x000000571d127836 */ /* 0x000fe20000000000 */
[----:B------:R-:W-:Y:S01]  /*25010*/  SHF.R.S32.HI R16, RZ, 0x1f, R19 ;  /* 0x0000001fff107819 */ /* 0x000fe20000011413 */
[----:B------:R2:W-:Y:S01]  /*25020*/  @P4 STG.E.U8 desc[UR8][R6.64], R21 ;  /* 0x0000001506004986 */ /* 0x0005e2000c101108 */
[----:B------:R-:W-:Y:S01]  /*25030*/  ISETP.LT.AND P4, PT, R27, UR18, !P3 ;  /* 0x000000121b007c0c */ /* 0x000fe2000df81270 */
[----:B------:R-:W0:Y:S01]  /*25040*/  LDCU UR14, c[0x0][0x398] ;  /* 0x00007300ff0e77ac */ /* 0x000e220008000800 */
[----:B------:R-:W0:Y:S01]  /*25050*/  LDCU UR18, c[0x0][0x398] ;  /* 0x00007300ff1277ac */ /* 0x000e220008000800 */
[----:B-1----:R-:W-:-:S05]  /*25060*/  IADD3 R4, P3, PT, R19, R0, RZ ;  /* 0x0000000013047210 */ /* 0x002fca0007f7e0ff */
[----:B------:R-:W-:Y:S01]  /*25070*/  IMAD.X R5, R16, 0x1, R2, P3 ;  /* 0x0000000110057824 */ /* 0x000fe200018e0602 */
[C---:B--2---:R-:W-:Y:S01]  /*25080*/  IADD3 R6, P6, PT, R19.reuse, R28, RZ ;  /* 0x0000001c13067210 */ /* 0x044fe20007fde0ff */
[----:B------:R-:W-:Y:S01]  /*25090*/  VIADD R17, R19, UR6 ;  /* 0x0000000613117c36 */ /* 0x000fe20008000000 */
[C---:B---3--:R-:W-:Y:S02]  /*250a0*/  PRMT R21, R24.reuse, 0x7770, RZ ;  /* 0x0000777018157816 */ /* 0x048fe400000000ff */
[----:B------:R-:W-:Y:S01]  /*250b0*/  PRMT R23, R24, 0x7771, RZ ;  /* 0x0000777118177816 */ /* 0x000fe200000000ff */
[----:B------:R-:W-:Y:S01]  /*250c0*/  IMAD.X R7, R16, 0x1, R3, P6 ;  /* 0x0000000110077824 */ /* 0x000fe200030e0603 */
[----:B------:R-:W-:Y:S01]  /*250d0*/  PRMT R19, R24, 0x7772, RZ ;  /* 0x0000777218137816 */ /* 0x000fe200000000ff */
[----:B------:R1:W-:Y:S01]  /*250e0*/  @P5 STG.E.U8 desc[UR8][R4.64], R21 ;  /* 0x0000001504005986 */ /* 0x0003e2000c101108 */
[----:B0-----:R-:W-:Y:S01]  /*250f0*/  ISETP.GE.AND P3, PT, R18, UR10, PT ;  /* 0x0000000a12007c0c */ /* 0x001fe2000bf66270 */
[----:B------:R-:W0:Y:S01]  /*25100*/  LDCU UR10, c[0x0][0x39c] ;  /* 0x00007380ff0a77ac */ /* 0x000e220008000800 */
[----:B------:R-:W-:Y:S01]  /*25110*/  ISETP.LT.AND P5, PT, R26, UR12, !P1 ;  /* 0x0000000c1a007c0c */ /* 0x000fe2000cfa1270 */
[----:B------:R-:W2:Y:S01]  /*25120*/  LDCU UR6, c[0x0][0x3b8] ;  /* 0x00007700ff0677ac */ /* 0x000ea20008000800 */
[----:B-1----:R-:W-:Y:S01]  /*25130*/  PRMT R21, R24, 0x7773, RZ ;  /* 0x0000777318157816 */ /* 0x002fe200000000ff */
[----:B------:R1:W-:Y:S01]  /*25140*/  @P4 STG.E.U8 desc[UR8][R6.64], R23 ;  /* 0x0000001706004986 */ /* 0x0003e2000c101108 */
[----:B------:R-:W-:Y:S01]  /*25150*/  SHF.R.S32.HI R16, RZ, 0x1f, R17 ;  /* 0x0000001fff107819 */ /* 0x000fe20000011411 */
[----:B------:R-:W-:Y:S01]  /*25160*/  VIADD R18, R29, 0x58 ;  /* 0x000000581d127836 */ /* 0x000fe20000000000 */
[----:B------:R-:W3:Y:S01]  /*25170*/  LDCU UR12, c[0x0][0x398] ;  /* 0x00007300ff0c77ac */ /* 0x000ee20008000800 */
[----:B------:R-:W4:Y:S01]  /*25180*/  LDL.LU R24, [R1+0x98] ;  /* 0x0000980001187983 */ /* 0x000f220000300800 */
[----:B------:R-:W-:-:S02]  /*25190*/  ISETP.LT.AND P4, PT, R27, UR16, !P1 ;  /* 0x000000101b007c0c */ /* 0x000fc4000cf81270 */
[C---:B------:R-:W-:Y:S01]  /*251a0*/  IADD3 R4, P1, PT, R17.reuse, R0, RZ ;  /* 0x0000000011047210 */ /* 0x040fe20007f3e0ff */
[----:B------:R-:W2:Y:S01]  /*251b0*/  LDCU UR16, c[0x0][0x398] ;  /* 0x00007300ff1077ac */ /* 0x000ea20008000800 */
[----:B-1----:R-:W-:-:S03]  /*251c0*/  IADD3 R6, P6, PT, R17, R28, RZ ;  /* 0x0000001c11067210 */ /* 0x002fc60007fde0ff */
[C---:B------:R-:W-:Y:S02]  /*251d0*/  IMAD.X R5, R16.reuse, 0x1, R2, P1 ;  /* 0x0000000110057824 */ /* 0x040fe400008e0602 */
[----:B------:R-:W-:-:S03]  /*251e0*/  IMAD.X R7, R16, 0x1, R3, P6 ;  /* 0x0000000110077824 */ /* 0x000fc600030e0603 */
[----:B------:R1:W-:Y:S01]  /*251f0*/  @P5 STG.E.U8 desc[UR8][R4.64], R19 ;  /* 0x0000001304005986 */ /* 0x0003e2000c101108 */
[----:B------:R-:W-:Y:S01]  /*25200*/  VIADD R17, R17, UR4 ;  /* 0x0000000411117c36 */ /* 0x000fe20008000000 */
[----:B------:R-:W-:Y:S02]  /*25210*/  ISETP.LT.AND P5, PT, R26, UR14, !P2 ;  /* 0x0000000e1a007c0c */ /* 0x000fe4000d7a1270 */
[----:B0-----:R-:W-:Y:S01]  /*25220*/  ISETP.GE.AND P1, PT, R18, UR10, PT ;  /* 0x0000000a12007c0c */ /* 0x001fe2000bf26270 */
[----:B------:R0:W-:Y:S01]  /*25230*/  @P4 STG.E.U8 desc[UR8][R6.64], R21 ;  /* 0x0000001506004986 */ /* 0x0001e2000c101108 */
[----:B------:R-:W-:Y:S01]  /*25240*/  ISETP.LT.AND P4, PT, R27, UR18, !P2 ;  /* 0x000000121b007c0c */ /* 0x000fe2000d781270 */
[----:B------:R-:W2:Y:S01]  /*25250*/  LDCU UR10, c[0x0][0x39c] ;  /* 0x00007380ff0a77ac */ /* 0x000ea20008000800 */
[----:B------:R-:W-:Y:S01]  /*25260*/  SHF.R.S32.HI R18, RZ, 0x1f, R17 ;  /* 0x0000001fff127819 */ /* 0x000fe20000011411 */
[----:B------:R-:W-:Y:S01]  /*25270*/  VIADD R16, R29, 0x59 ;  /* 0x000000591d107836 */ /* 0x000fe20000000000 */
[----:B------:R-:W2:Y:S01]  /*25280*/  LDCU UR4, c[0x0][0x3b8] ;  /* 0x00007700ff0477ac */ /* 0x000ea20008000800 */
[C---:B-1----:R-:W-:Y:S01]  /*25290*/  IADD3 R4, P2, PT, R17.reuse, R0, RZ ;  /* 0x0000000011047210 */ /* 0x042fe20007f5e0ff */
[----:B------:R-:W1:Y:S01]  /*252a0*/  LDCU UR14, c[0x0][0x398] ;  /* 0x00007300ff0e77ac */ /* 0x000e620008000800 */
[----:B0-----:R-:W-:-:S03]  /*252b0*/  IADD3 R6, P6, PT, R17, R28, RZ ;  /* 0x0000001c11067210 */ /* 0x001fc60007fde0ff */
[C---:B------:R-:W-:Y:S01]  /*252c0*/  IMAD.X R5, R18.reuse, 0x1, R2, P2 ;  /* 0x0000000112057824 */ /* 0x040fe200010e0602 */
[----:B------:R-:W0:Y:S01]  /*252d0*/  LDCU UR18, c[0x0][0x398] ;  /* 0x00007300ff1277ac */ /* 0x000e220008000800 */
[----:B------:R-:W-:Y:S01]  /*252e0*/  IMAD.X R7, R18, 0x1, R3, P6 ;  /* 0x0000000112077824 */ /* 0x000fe200030e0603 */
[C---:B----4-:R-:W-:Y:S02]  /*252f0*/  PRMT R21, R25.reuse, 0x7770, RZ ;  /* 0x0000777019157816 */ /* 0x050fe400000000ff */
[----:B------:R-:W-:-:S03]  /*25300*/  PRMT R19, R25, 0x7771, RZ ;  /* 0x0000777119137816 */ /* 0x000fc600000000ff */
[----:B------:R4:W-:Y:S04]  /*25310*/  @P5 STG.E.U8 desc[UR8][R4.64], R21 ;  /* 0x0000001504005986 */ /* 0x0009e8000c101108 */
[----:B------:R0:W-:Y:S01]  /*25320*/  @P4 STG.E.U8 desc[UR8][R6.64], R19 ;  /* 0x0000001306004986 */ /* 0x0001e2000c101108 */
[C---:B----4-:R-:W-:Y:S02]  /*25330*/  PRMT R21, R25.reuse, 0x7772, RZ ;  /* 0x0000777219157816 */ /* 0x050fe400000000ff */
[----:B0-----:R-:W-:Y:S02]  /*25340*/  PRMT R19, R25, 0x7773, RZ ;  /* 0x0000777319137816 */ /* 0x001fe400000000ff */
[----:B------:R-:W4:Y:S01]  /*25350*/  LDL.LU R25, [R1+0x9c] ;  /* 0x00009c0001197983 */ /* 0x000f220000300800 */
[----:B--2---:R-:W-:Y:S01]  /*25360*/  ISETP.GE.AND P2, PT, R16, UR10, PT ;  /* 0x0000000a10007c0c */ /* 0x004fe2000bf46270 */
[----:B------:R-:W0:Y:S01]  /*25370*/  LDCU UR10, c[0x0][0x39c] ;  /* 0x00007380ff0a77ac */ /* 0x000e220008000800 */
[----:B------:R-:W-:Y:S01]  /*25380*/  VIADD R17, R17, UR6 ;  /* 0x0000000611117c36 */ /* 0x000fe20008000000 */
[----:B---3--:R-:W-:-:S02]  /*25390*/  ISETP.LT.AND P5, PT, R26, UR12, !P3 ;  /* 0x0000000c1a007c0c */ /* 0x008fc4000dfa1270 */
[----:B------:R-:W-:Y:S01]  /*253a0*/  ISETP.LT.AND P4, PT, R27, UR16, !P3 ;  /* 0x000000101b007c0c */ /* 0x000fe2000df81270 */
[----:B------:R-:W-:Y:S01]  /*253b0*/  VIADD R16, R29, 0x5a ;  /* 0x0000005a1d107836 */ /* 0x000fe20000000000 */
[----:B------:R-:W-:Y:S01]  /*253c0*/  SHF.R.S32.HI R18, RZ, 0x1f, R17 ;  /* 0x0000001fff127819 */ /* 0x000fe20000011411 */
[----:B------:R-:W2:Y:S01]  /*253d0*/  LDCU UR6, c[0x0][0x3b8] ;  /* 0x00007700ff0677ac */ /* 0x000ea20008000800 */
[C---:B------:R-:W-:Y:S02]  /*253e0*/  IADD3 R4, P3, PT, R17.reuse, R0, RZ ;  /* 0x0000000011047210 */ /* 0x040fe40007f7e0ff */
[----:B------:R-:W-:Y:S01]  /*253f0*/  IADD3 R6, P6, PT, R17, R28, RZ ;  /* 0x0000001c11067210 */ /* 0x000fe20007fde0ff */
[----:B------:R-:W3:Y:S02]  /*25400*/  LDCU UR12, c[0x0][0x398] ;  /* 0x00007300ff0c77ac */ /* 0x000ee40008000800 */
[----:B------:R-:W-:Y:S01]  /*25410*/  IMAD.X R5, R18, 0x1, R2, P3 ;  /* 0x0000000112057824 */ /* 0x000fe200018e0602 */
[----:B------:R-:W2:Y:S01]  /*25420*/  LDCU UR16, c[0x0][0x398] ;  /* 0x00007300ff1077ac */ /* 0x000ea20008000800 */
[----:B0-----:R-:W-:Y:S01]  /*25430*/  ISETP.GE.AND P3, PT, R16, UR10, PT ;  /* 0x0000000a10007c0c */ /* 0x001fe2000bf66270 */
[----:B------:R-:W0:Y:S01]  /*25440*/  LDCU UR10, c[0x0][0x39c] ;  /* 0x00007380ff0a77ac */ /* 0x000e220008000800 */
[----:B------:R-:W-:-:S02]  /*25450*/  IMAD.X R7, R18, 0x1, R3, P6 ;  /* 0x0000000112077824 */ /* 0x000fc400030e0603 */
[----:B------:R-:W-:Y:S01]  /*25460*/  VIADD R17, R17, UR4 ;  /* 0x0000000411117c36 */ /* 0x000fe20008000000 */
[----:B------:R2:W-:Y:S01]  /*25470*/  @P5 STG.E.U8 desc[UR8][R4.64], R21 ;  /* 0x0000001504005986 */ /* 0x0005e2000c101108 */
[----:B-1----:R-:W-:Y:S01]  /*25480*/  ISETP.LT.AND P5, PT, R26, UR14, !P1 ;  /* 0x0000000e1a007c0c */ /* 0x002fe2000cfa1270 */
[----:B------:R-:W-:Y:S01]  /*25490*/  VIADD R16, R29, 0x5b ;  /* 0x0000005b1d107836 */ /* 0x000fe20000000000 */
[----:B------:R-:W1:Y:S01]  /*254a0*/  LDCU UR4, c[0x0][0x3b8] ;  /* 0x00007700ff0477ac */ /* 0x000e620008000800 */
[----:B------:R0:W-:Y:S01]  /*254b0*/  @P4 STG.E.U8 desc[UR8][R6.64], R19 ;  /* 0x0000001306004986 */ /* 0x0001e2000c101108 */
[----:B------:R-:W-:Y:S02]  /*254c0*/  ISETP.LT.AND P4, PT, R27, UR18, !P1 ;  /* 0x000000121b007c0c */ /* 0x000fe4000cf81270 */
[----:B------:R-:W-:Y:S01]  /*254d0*/  SHF.R.S32.HI R18, RZ, 0x1f, R17 ;  /* 0x0000001fff127819 */ /* 0x000fe20000011411 */
[----:B------:R-:W1:Y:S01]  /*254e0*/  LDCU UR14, c[0x0][0x398] ;  /* 0x00007300ff0e77ac */ /* 0x000e620008000800 */
[C---:B--2---:R-:W-:Y:S01]  /*254f0*/  IADD3 R4, P1, PT, R17.reuse, R0, RZ ;  /* 0x0000000011047210 */ /* 0x044fe20007f3e0ff */
[----:B------:R-:W2:Y:S04]  /*25500*/  LDCU UR18, c[0x0][0x398] ;  /* 0x00007300ff1277ac */ /* 0x000ea80008000800 */
[----:B------:R-:W-:Y:S01]  /*25510*/  IMAD.X R5, R18, 0x1, R2, P1 ;  /* 0x0000000112057824 */ /* 0x000fe200008e0602 */
[----:B0-----:R-:W-:Y:S01]  /*25520*/  ISETP.GE.AND P1, PT, R16, UR10, PT ;  /* 0x0000000a10007c0c */ /* 0x001fe2000bf26270 */
[----:B------:R-:W0:Y:S01]  /*25530*/  LDCU UR10, c[0x0][0x39c] ;  /* 0x00007380ff0a77ac */ /* 0x000e220008000800 */
[----:B------:R-:W-:-:S02]  /*25540*/  IADD3 R6, P6, PT, R17, R28, RZ ;  /* 0x0000001c11067210 */ /* 0x000fc40007fde0ff */
[C---:B------:R-:W-:Y:S02]  /*25550*/  PRMT R21, R20.reuse, 0x7770, RZ ;  /* 0x0000777014157816 */ /* 0x040fe400000000ff */
[----:B------:R-:W-:Y:S01]  /*25560*/  PRMT R19, R20, 0x7771, RZ ;  /* 0x0000777114137816 */ /* 0x000fe200000000ff */
[----:B------:R-:W-:Y:S02]  /*25570*/  IMAD.X R7, R18, 0x1, R3, P6 ;  /* 0x0000000112077824 */ /* 0x000fe400030e0603 */
[----:B------:R-:W-:Y:S01]  /*25580*/  VIADD R17, R17, UR6 ;  /* 0x0000000611117c36 */ /* 0x000fe20008000000 */
[----:B------:R0:W-:Y:S01]  /*25590*/  @P5 STG.E.U8 desc[UR8][R4.64], R21 ;  /* 0x0000001504005986 */ /* 0x0001e2000c101108 */
[----:B---3--:R-:W-:Y:S01]  /*255a0*/  ISETP.LT.AND P5, PT, R26, UR12, !P2 ;  /* 0x0000000c1a007c0c */ /* 0x008fe2000d7a1270 */
[----:B------:R-:W-:Y:S01]  /*255b0*/  VIADD R16, R29, 0x5c ;  /* 0x0000005c1d107836 */ /* 0x000fe20000000000 */
[----:B------:R-:W3:Y:S01]  /*255c0*/  LDCU UR6, c[0x0][0x3b8] ;  /* 0x00007700ff0677ac */ /* 0x000ee20008000800 */
[----:B------:R1:W-:Y:S01]  /*255d0*/  @P4 STG.E.U8 desc[UR8][R6.64], R19 ;  /* 0x0000001306004986 */ /* 0x0003e2000c101108 */
[----:B------:R-:W-:-:S02]  /*255e0*/  ISETP.LT.AND P4, PT, R27, UR16, !P2 ;  /* 0x000000101b007c0c */ /* 0x000fc4000d781270 */
[----:B------:R-:W-:Y:S01]  /*255f0*/  SHF.R.S32.HI R18, RZ, 0x1f, R17 ;  /* 0x0000001fff127819 */ /* 0x000fe20000011411 */
[----:B------:R-:W2:Y:S01]  /*25600*/  LDCU UR12, c[0x0][0x398] ;  /* 0x00007300ff0c77ac */ /* 0x000ea20008000800 */
[C---:B0-----:R-:W-:Y:S01]  /*25610*/  IADD3 R4, P2, PT, R17.reuse, R0, RZ ;  /* 0x0000000011047210 */ /* 0x041fe20007f5e0ff */
[----:B------:R-:W0:Y:S04]  /*25620*/  LDCU UR16, c[0x0][0x398] ;  /* 0x00007300ff1077ac */ /* 0x000e280008000800 */
[----:B------:R-:W-:Y:S01]  /*25630*/  IMAD.X R5, R18, 0x1, R2, P2 ;  /* 0x0000000112057824 */ /* 0x000fe200010e0602 */
[----:B------:R-:W-:Y:S01]  /*25640*/  ISETP.GE.AND P2, PT, R16, UR10, PT ;  /* 0x0000000a10007c0c */ /* 0x000fe2000bf46270 */
[----:B------:R-:W0:Y:S01]  /*25650*/  LDCU UR10, c[0x0][0x39c] ;  /* 0x00007380ff0a77ac */ /* 0x000e220008000800 */
[----:B-1----:R-:W-:-:S02]  /*25660*/  IADD3 R6, P6, PT, R17, R28, RZ ;  /* 0x0000001c11067210 */ /* 0x002fc40007fde0ff */
[C---:B------:R-:W-:Y:S02]  /*25670*/  PRMT R21, R20.reuse, 0x7772, RZ ;  /* 0x0000777214157816 */ /* 0x040fe400000000ff */
[----:B------:R-:W-:Y:S01]  /*25680*/  PRMT R19, R20, 0x7773, RZ ;  /* 0x0000777314137816 */ /* 0x000fe200000000ff */
[----:B------:R-:W-:Y:S02]  /*25690*/  IMAD.X R7, R18, 0x1, R3, P6 ;  /* 0x0000000112077824 */ /* 0x000fe400030e0603 */
[----:B------:R-:W-:Y:S01]  /*256a0*/  VIADD R17, R17, UR4 ;  /* 0x0000000411117c36 */ /* 0x000fe20008000000 */
[----:B------:R1:W-:Y:S01]  /*256b0*/  @P5 STG.E.U8 desc[UR8][R4.64], R21 ;  /* 0x0000001504005986 */ /* 0x0003e2000c101108 */
[----:B------:R-:W-:Y:S01]  /*256c0*/  ISETP.LT.AND P5, PT, R26, UR14, !P3 ;  /* 0x0000000e1a007c0c */ /* 0x000fe2000dfa1270 */
[----:B------:R-:W-:Y:S01]  /*256d0*/  VIADD R16, R29, 0x5d ;  /* 0x0000005d1d107836 */ /* 0x000fe20000000000 */
[----:B------:R-:W3:Y:S01]  /*256e0*/  LDCU UR4, c[0x0][0x3b8] ;  /* 0x00007700ff0477ac */ /* 0x000ee20008000800 */
[----:B------:R0:W-:Y:S01]  /*256f0*/  @P4 STG.E.U8 desc[UR8][R6.64], R19 ;  /* 0x0000001306004986 */ /* 0x0001e2000c101108 */
[----:B--2---:R-:W-:-:S02]  /*25700*/  ISETP.LT.AND P4, PT, R27, UR18, !P3 ;  /* 0x000000121b007c0c */ /* 0x004fc4000df81270 */
[----:B------:R-:W-:Y:S01]  /*25710*/  SHF.R.S32.HI R18, RZ, 0x1f, R17 ;  /* 0x0000001fff127819 */ /* 0x000fe20000011411 */
[----:B------:R-:W2:Y:S01]  /*25720*/  LDCU UR14, c[0x0][0x398] ;  /* 0x00007300ff0e77ac */ /* 0x000ea20008000800 */
[C---:B-1----:R-:W-:Y:S01]  /*25730*/  IADD3 R4, P3, PT, R17.reuse, R0, RZ ;  /* 0x0000000011047210 */ /* 0x042fe20007f7e0ff */
[----:B------:R-:W1:Y:S04]  /*25740*/  LDCU UR18, c[0x0][0x398] ;  /* 0x00007300ff1277ac */ /* 0x000e680008000800 */
[----:B------:R-:W-:Y:S01]  /*25750*/  IMAD.X R5, R18, 0x1, R2, P3 ;  /* 0x0000000112057824 */ /* 0x000fe200018e0602 */
[----:B0-----:R-:W-:Y:S01]  /*25760*/  ISETP.GE.AND P3, PT, R16, UR10, PT ;  /* 0x0000000a10007c0c */ /* 0x001fe2000bf66270 */
[----:B------:R-:W0:Y:S01]  /*25770*/  LDCU UR10, c[0x0][0x39c] ;  /* 0x00007380ff0a77ac */ /* 0x000e220008000800 */
[----:B------:R-:W-:-:S02]  /*25780*/  IADD3 R6, P6, PT, R17, R28, RZ ;  /* 0x0000001c11067210 */ /* 0x000fc40007fde0ff */
[C---:B------:R-:W-:Y:S02]  /*25790*/  PRMT R21, R22.reuse, 0x7770, RZ ;  /* 0x0000777016157816 */ /* 0x040fe400000000ff */
[----:B------:R-:W-:Y:S01]  /*257a0*/  PRMT R19, R22, 0x7771, RZ ;  /* 0x0000777116137816 */ /* 0x000fe200000000ff */
[----:B------:R-:W-:Y:S02]  /*257b0*/  IMAD.X R7, R18, 0x1, R3, P6 ;  /* 0x0000000112077824 */ /* 0x000fe400030e0603 */
[----:B---3--:R-:W-:Y:S01]  /*257c0*/  VIADD R17, R17, UR6 ;  /* 0x0000000611117c36 */ /* 0x008fe20008000000 */
[----:B------:R3:W-:Y:S01]  /*257d0*/  @P5 STG.E.U8 desc[UR8][R4.64], R21 ;  /* 0x0000001504005986 */ /* 0x0007e2000c101108 */
[----:B------:R-:W-:Y:S01]  /*257e0*/  ISETP.LT.AND P5, PT, R26, UR12, !P1 ;  /* 0x0000000c1a007c0c */ /* 0x000fe2000cfa1270 */
[----:B------:R-:W-:Y:S01]  /*257f0*/  VIADD R16, R29, 0x5e ;  /* 0x0000005e1d107836 */ /* 0x000fe20000000000 */
[----:B------:R-:W1:Y:S01]  /*25800*/  LDCU UR6, c[0x0][0x3b8] ;  /* 0x00007700ff0677ac */ /* 0x000e620008000800 */
[----:B------:R0:W-:Y:S01]  /*25810*/  @P4 STG.E.U8 desc[UR8][R6.64], R19 ;  /* 0x0000001306004986 */ /* 0x0001e2000c101108 */
[----:B------:R-:W-:-:S02]  /*25820*/  ISETP.LT.AND P4, PT, R27, UR16, !P1 ;  /* 0x000000101b007c0c */ /* 0x000fc4000cf81270 */
[----:B------:R-:W-:Y:S01]  /*25830*/  SHF.R.S32.HI R18, RZ, 0x1f, R17 ;  /* 0x0000001fff127819 */ /* 0x000fe20000011411 */
[----:B------:R-:W1:Y:S01]  /*25840*/  LDCU UR12, c[0x0][0x398] ;  /* 0x00007300ff0c77ac */ /* 0x000e620008000800 */
[C---:B---3--:R-:W-:Y:S01]  /*25850*/  IADD3 R4, P1, PT, R17.reuse, R0, RZ ;  /* 0x0000000011047210 */ /* 0x048fe20007f3e0ff */
[----:B------:R-:W3:Y:S04]  /*25860*/  LDCU UR16, c[0x0][0x398] ;  /* 0x00007300ff1077ac */ /* 0x000ee80008000800 */
        /* <DEDUP_REMOVED lines=9> */
[----:B--2---:R-:W-:Y:S01]  /*25900*/  ISETP.LT.AND P5, PT, R26, UR14, !P2 ;  /* 0x0000000e1a007c0c */ /* 0x004fe2000d7a1270 */
[----:B------:R-:W-:Y:S01]  /*25910*/  VIADD R16, R29, 0x5f ;  /* 0x0000005f1d107836 */ /* 0x000fe20000000000 */
[----:B------:R-:W2:Y:S01]  /*25920*/  LDCU UR4, c[0x0][0x3b8] ;  /* 0x00007700ff0477ac */ /* 0x000ea20008000800 */
[----:B------:R3:W-:Y:S01]  /*25930*/  @P4 STG.E.U8 desc[UR8][R6.64], R19 ;  /* 0x0000001306004986 */ /* 0x0007e2000c101108 */
[----:B-1----:R-:W-:-:S02]  /*25940*/  ISETP.LT.AND P4, PT, R27, UR18, !P2 ;  /* 0x000000121b007c0c */ /* 0x002fc4000d781270 */
[----:B------:R-:W-:Y:S01]  /*25950*/  SHF.R.S32.HI R18, RZ, 0x1f, R17 ;  /* 0x0000001fff127819 */ /* 0x000fe20000011411 */
[----:B------:R-:W1:Y:S01]  /*25960*/  LDCU UR14, c[0x0][0x398] ;  /* 0x00007300ff0e77ac */ /* 0x000e620008000800 */
[C---:B0-----:R-:W-:Y:S01]  /*25970*/  IADD3 R4, P2, PT, R17.reuse, R0, RZ ;  /* 0x0000000011047210 */ /* 0x041fe20007f5e0ff */
[----:B------:R-:W0:Y:S04]  /*25980*/  LDCU UR18, c[0x0][0x398] ;  /* 0x00007300ff1277ac */ /* 0x000e280008000800 */
[----:B------:R-:W-:Y:S01]  /*25990*/  IMAD.X R5, R18, 0x1, R2, P2 ;  /* 0x0000000112057824 */ /* 0x000fe200010e0602 */
[----:B------:R-:W-:Y:S01]  /*259a0*/  ISETP.GE.AND P2, PT, R16, UR10, PT ;  /* 0x0000000a10007c0c */ /* 0x000fe2000bf46270 */
[----:B------:R-:W0:Y:S01]  /*259b0*/  LDCU UR10, c[0x0][0x39c] ;  /* 0x00007380ff0a77ac */ /* 0x000e220008000800 */
[C---:B---3--:R-:W-:Y:S01]  /*259c0*/  IADD3 R6, P6, PT, R17.reuse, R28, RZ ;  /* 0x0000001c11067210 */ /* 0x048fe20007fde0ff */
[----:B------:R-:W-:-:S02]  /*259d0*/  VIADD R17, R17, UR6 ;  /* 0x0000000611117c36 */ /* 0x000fc40008000000 */
[----:B------:R-:W-:Y:S01]  /*259e0*/  VIADD R16, R29, 0x60 ;  /* 0x000000601d107836 */ /* 0x000fe20000000000 */
[----:B------:R-:W3:Y:S01]  /*259f0*/  LDCU UR6, c[0x0][0x3b8] ;  /* 0x00007700ff0677ac */ /* 0x000ee20008000800 */
[----:B------:R-:W-:Y:S01]  /*25a00*/  IMAD.X R7, R18, 0x1, R3, P6 ;  /* 0x0000000112077824 */ /* 0x000fe200030e0603 */
[----:B------:R-:W-:Y:S02]  /*25a10*/  SHF.R.S32.HI R18, RZ, 0x1f, R17 ;  /* 0x0000001fff127819 */ /* 0x000fe40000011411 */
[C---:B------:R-:W-:Y:S02]  /*25a20*/  PRMT R21, R24.reuse, 0x7770, RZ ;  /* 0x0000777018157816 */ /* 0x040fe400000000ff */
[----:B------:R-:W-:-:S03]  /*25a30*/  PRMT R19, R24, 0x7771, RZ ;  /* 0x0000777118137816 */ /* 0x000fc600000000ff */
[----:B------:R0:W-:Y:S01]  /*25a40*/  @P5 STG.E.U8 desc[UR8][R4.64], R21 ;  /* 0x0000001504005986 */ /* 0x0001e2000c101108 */
[----:B------:R-:W-:Y:S01]  /*25a50*/  ISETP.LT.AND P5, PT, R26, UR12, !P3 ;  /* 0x0000000c1a007c0c */ /* 0x000fe2000dfa1270 */
[----:B------:R-:W1:Y:S02]  /*25a60*/  LDCU UR12, c[0x0][0x398] ;  /* 0x00007300ff0c77ac */ /* 0x000e640008000800 */
[----:B------:R1:W-:Y:S01]  /*25a70*/  @P4 STG.E.U8 desc[UR8][R6.64], R19 ;  /* 0x0000001306004986 */ /* 0x0003e2000c101108 */
[----:B------:R-:W-:Y:S01]  /*25a80*/  ISETP.LT.AND P4, PT, R27, UR16, !P3 ;  /* 0x000000101b007c0c */ /* 0x000fe2000df81270 */
[----:B------:R-:W2:Y:S01]  /*25a90*/  LDCU UR16, c[0x0][0x398] ;  /* 0x00007300ff1077ac */ /* 0x000ea20008000800 */
[----:B0-----:R-:W-:-:S05]  /*25aa0*/  IADD3 R4, P3, PT, R17, R0, RZ ;  /* 0x0000000011047210 */ /* 0x001fca0007f7e0ff */
[----:B------:R-:W-:Y:S01]  /*25ab0*/  IMAD.X R5, R18, 0x1, R2, P3 ;  /* 0x0000000112057824 */ /* 0x000fe200018e0602 */
[----:B------:R-:W-:Y:S01]  /*25ac0*/  ISETP.GE.AND P3, PT, R16, UR10, PT ;  /* 0x0000000a10007c0c */ /* 0x000fe2000bf66270 */
[----:B------:R-:W0:Y:S01]  /*25ad0*/  LDCU UR10, c[0x0][0x39c] ;  /* 0x00007380ff0a77ac */ /* 0x000e220008000800 */
[C---:B-1----:R-:W-:Y:S02]  /*25ae0*/  IADD3 R6, P6, PT, R17.reuse, R28, RZ ;  /* 0x0000001c11067210 */ /* 0x042fe40007fde0ff */
[C---:B------:R-:W-:Y:S02]  /*25af0*/  PRMT R21, R24.reuse, 0x7772, RZ ;  /* 0x0000777218157816 */ /* 0x040fe400000000ff */
[----:B------:R-:W-:Y:S01]  /*25b00*/  PRMT R19, R24, 0x7773, RZ ;  /* 0x0000777318137816 */ /* 0x000fe200000000ff */
[----:B------:R-:W-:Y:S01]  /*25b10*/  IMAD.X R7, R18, 0x1, R3, P6 ;  /* 0x0000000112077824 */ /* 0x000fe200030e0603 */
[----:B------:R-:W4:Y:S01]  /*25b20*/  LDL.LU R24, [R1+0x430] ;  /* 0x0004300001187983 */ /* 0x000f220000300800 */
[----:B--2---:R-:W-:Y:S01]  /*25b30*/  VIADD R17, R17, UR4 ;  /* 0x0000000411117c36 */ /* 0x004fe20008000000 */
[----:B------:R-:W1:Y:S02]  /*25b40*/  LDCU UR4, c[0x0][0x3b8] ;  /* 0x00007700ff0477ac */ /* 0x000e640008000800 */
[----:B------:R2:W-:Y:S01]  /*25b50*/  @P5 STG.E.U8 desc[UR8][R4.64], R21 ;  /* 0x0000001504005986 */ /* 0x0005e2000c101108 */
[----:B------:R-:W-:Y:S01]  /*25b60*/  ISETP.LT.AND P5, PT, R26, UR14, !P1 ;  /* 0x0000000e1a007c0c */ /* 0x000fe2000cfa1270 */
[----:B------:R-:W-:Y:S01]  /*25b70*/  VIADD R16, R29, 0x61 ;  /* 0x000000611d107836 */ /* 0x000fe20000000000 */
[----:B------:R-:W-:Y:S01]  /*25b80*/  SHF.R.S32.HI R18, RZ, 0x1f, R17 ;  /* 0x0000001fff127819 */ /* 0x000fe20000011411 */
[----:B------:R0:W-:Y:S01]  /*25b90*/  @P4 STG.E.U8 desc[UR8][R6.64], R19 ;  /* 0x0000001306004986 */ /* 0x0001e2000c101108 */
[----:B------:R-:W-:Y:S01]  /*25ba0*/  ISETP.LT.AND P4, PT, R27, UR18, !P1 ;  /* 0x000000121b007c0c */ /* 0x000fe2000cf81270 */
[----:B------:R-:W1:Y:S01]  /*25bb0*/  LDCU UR14, c[0x0][0x398] ;  /* 0x00007300ff0e77ac */ /* 0x000e620008000800 */
[----:B------:R-:W1:Y:S01]  /*25bc0*/  LDCU UR18, c[0x0][0x398] ;  /* 0x00007300ff1277ac */ /* 0x000e620008000800 */
[----:B--2---:R-:W-:-:S05]  /*25bd0*/  IADD3 R4, P1, PT, R17, R0, RZ ;  /* 0x0000000011047210 */ /* 0x004fca0007f3e0ff */
[----:B------:R-:W-:Y:S01]  /*25be0*/  IMAD.X R5, R18, 0x1, R2, P1 ;  /* 0x0000000112057824 */ /* 0x000fe200008e0602 */
[----:B0-----:R-:W-:Y:S01]  /*25bf0*/  ISETP.GE.AND P1, PT, R16, UR10, PT ;  /* 0x0000000a10007c0c */ /* 0x001fe2000bf26270 */
[----:B------:R-:W0:Y:S01]  /*25c00*/  LDCU UR10, c[0x0][0x39c] ;  /* 0x00007380ff0a77ac */ /* 0x000e220008000800 */
[C---:B------:R-:W-:Y:S01]  /*25c10*/  IADD3 R6, P6, PT, R17.reuse, R28, RZ ;  /* 0x0000001c11067210 */ /* 0x040fe20007fde0ff */
[----:B---3--:R-:W-:Y:S01]  /*25c20*/  VIADD R17, R17, UR6 ;  /* 0x0000000611117c36 */ /* 0x008fe20008000000 */
[----:B----4-:R-:W-:-:S03]  /*25c30*/  PRMT R21, R25, 0x7770, RZ ;  /* 0x0000777019157816 */ /* 0x010fc600000000ff */
[----:B------:R-:W-:Y:S01]  /*25c40*/  IMAD.X R7, R18, 0x1, R3, P6 ;  /* 0x0000000112077824 */ /* 0x000fe200030e0603 */
[----:B------:R-:W-:Y:S01]  /*25c50*/  PRMT R19, R25, 0x7771, RZ ;  /* 0x0000777119137816 */ /* 0x000fe200000000ff */
[----:B------:R-:W-:Y:S01]  /*25c60*/  VIADD R16, R29, 0x62 ;  /* 0x000000621d107836 */ /* 0x000fe20000000000 */
[----:B------:R-:W-:Y:S01]  /*25c70*/  PRMT R23, R25, 0x7773, RZ ;  /* 0x0000777319177816 */ /* 0x000fe200000000ff */
[----:B------:R2:W-:Y:S01]  /*25c80*/  @P5 STG.E.U8 desc[UR8][R4.64], R21 ;  /* 0x0000001504005986 */ /* 0x0005e2000c101108 */
[----:B------:R-:W-:Y:S01]  /*25c90*/  ISETP.LT.AND P5, PT, R26, UR12, !P2 ;  /* 0x0000000c1a007c0c */ /* 0x000fe2000d7a1270 */
[----:B------:R-:W3:Y:S02]  /*25ca0*/  LDCU UR6, c[0x0][0x3b8] ;  /* 0x00007700ff0677ac */ /* 0x000ee40008000800 */
[----:B------:R4:W-:Y:S01]  /*25cb0*/  @P4 STG.E.U8 desc[UR8][R6.64], R19 ;  /* 0x0000001306004986 */ /* 0x0009e2000c101108 */
[----:B------:R-:W-:Y:S01]  /*25cc0*/  ISETP.LT.AND P4, PT, R27, UR16, !P2 ;  /* 0x000000101b007c0c */ /* 0x000fe2000d781270 */
[----:B------:R-:W3:Y:S01]  /*25cd0*/  LDCU UR12, c[0x0][0x398] ;  /* 0x00007300ff0c77ac */ /* 0x000ee20008000800 */
[----:B------:R-:W-:Y:S01]  /*25ce0*/  SHF.R.S32.HI R18, RZ, 0x1f, R17 ;  /* 0x0000001fff127819 */ /* 0x000fe20000011411 */
[----:B------:R-:W3:Y:S01]  /*25cf0*/  LDCU UR16, c[0x0][0x398] ;  /* 0x00007300ff1077ac */ /* 0x000ee20008000800 */
[----:B--2---:R-:W-:-:S05]  /*25d00*/  IADD3 R4, P2, PT, R17, R0, RZ ;  /* 0x0000000011047210 */ /* 0x004fca0007f5e0ff */
[----:B------:R-:W-:Y:S01]  /*25d10*/  IMAD.X R5, R18, 0x1, R2, P2 ;  /* 0x0000000112057824 */ /* 0x000fe200010e0602 */
[----:B0-----:R-:W-:Y:S01]  /*25d20*/  ISETP.GE.AND P2, PT, R16, UR10, PT ;  /* 0x0000000a10007c0c */ /* 0x001fe2000bf46270 */
[----:B------:R-:W0:Y:S01]  /*25d30*/  LDCU UR10, c[0x0][0x39c] ;  /* 0x00007380ff0a77ac */ /* 0x000e220008000800 */
[----:B----4-:R-:W-:Y:S02]  /*25d40*/  IADD3 R6, P6, PT, R17, R28, RZ ;  /* 0x0000001c11067210 */ /* 0x010fe40007fde0ff */
[----:B------:R-:W-:Y:S01]  /*25d50*/  PRMT R21, R25, 0x7772, RZ ;  /* 0x0000777219157816 */ /* 0x000fe200000000ff */
[----:B-1----:R-:W-:Y:S02]  /*25d60*/  VIADD R19, R17, UR4 ;  /* 0x0000000411137c36 */ /* 0x002fe40008000000 */
[----:B------:R-:W-:Y:S01]  /*25d70*/  IMAD.X R7, R18, 0x1, R3, P6 ;  /* 0x0000000112077824 */ /* 0x000fe200030e0603 */
[----:B------:R-:W-:Y:S01]  /*25d80*/  PRMT R25, R12, 0x7770, RZ ;  /* 0x000077700c197816 */ /* 0x000fe200000000ff */
[----:B------:R1:W-:Y:S01]  /*25d90*/  @P5 STG.E.U8 desc[UR8][R4.64], R21 ;  /* 0x0000001504005986 */ /* 0x0003e2000c101108 */
[----:B------:R-:W-:Y:S01]  /*25da0*/  ISETP.LT.AND P5, PT, R26, UR14, !P3 ;  /* 0x0000000e1a007c0c */ /* 0x000fe2000dfa1270 */
[----:B------:R-:W-:Y:S01]  /*25db0*/  VIADD R18, R29, 0x63 ;  /* 0x000000631d127836 */ /* 0x000fe20000000000 */
[----:B------:R-:W-:Y:S01]  /*25dc0*/  SHF.R.S32.HI R22, RZ, 0x1f, R19 ;  /* 0x0000001fff167819 */ /* 0x000fe20000011413 */
[----:B------:R2:W-:Y:S01]  /*25dd0*/  @P4 STG.E.U8 desc[UR8][R6.64], R23 ;  /* 0x0000001706004986 */ /* 0x0005e2000c101108 */
[----:B------:R-:W-:Y:S01]  /*25de0*/  ISETP.LT.AND P4, PT, R27, UR18, !P3 ;  /* 0x000000121b007c0c */ /* 0x000fe2000df81270 */
[----:B------:R-:W4:Y:S01]  /*25df0*/  LDCU UR4, c[0x0][0x3b8] ;  /* 0x00007700ff0477ac */ /* 0x000f220008000800 */
[----:B------:R-:W-:-:S02]  /*25e00*/  IADD3 R16, P3, PT, R19, R0, RZ ;  /* 0x0000000013107210 */ /* 0x000fc40007f7e0ff */
[C---:B------:R-:W-:Y:S01]  /*25e10*/  IADD3 R20, P6, PT, R19.reuse, R28, RZ ;  /* 0x0000001c13147210 */ /* 0x040fe20007fde0ff */
[----:B------:R-:W4:Y:S02]  /*25e20*/  LDCU UR14, c[0x0][0x398] ;  /* 0x00007300ff0e77ac */ /* 0x000f240008000800 */
[----:B------:R-:W-:Y:S01]  /*25e30*/  IMAD.X R17, R22, 0x1, R2, P3 ;  /* 0x0000000116117824 */ /* 0x000fe200018e0602 */
[----:B0-----:R-:W-:Y:S01]  /*25e40*/  ISETP.GE.AND P3, PT, R18, UR10, PT ;  /* 0x0000000a12007c0c */ /* 0x001fe2000bf66270 */
[----:B------:R-:W0:Y:S01]  /*25e50*/  LDCU UR10, c[0x0][0x39c] ;  /* 0x00007380ff0a77ac */ /* 0x000e220008000800 */
[----:B-1----:R-:W-:Y:S01]  /*25e60*/  IMAD.X R21, R22, 0x1, R3, P6 ;  /* 0x0000000116157824 */ /* 0x002fe200030e0603 */
[----:B--2---:R-:W-:Y:S01]  /*25e70*/  PRMT R23, R12, 0x7771, RZ ;  /* 0x000077710c177816 */ /* 0x004fe200000000ff */
[----:B---3--:R-:W-:Y:S01]  /*25e80*/  VIADD R7, R19, UR6 ;  /* 0x0000000613077c36 */ /* 0x008fe20008000000 */
[----:B------:R1:W-:Y:S01]  /*25e90*/  @P5 STG.E.U8 desc[UR8][R16.64], R25 ;  /* 0x0000001910005986 */ /* 0x0003e2000c101108 */
[----:B------:R-:W-:Y:S01]  /*25ea0*/  ISETP.LT.AND P5, PT, R26, UR12, !P1 ;  /* 0x0000000c1a007c0c */ /* 0x000fe2000cfa1270 */
[----:B------:R-:W2:Y:S02]  /*25eb0*/  LDCU UR18, c[0x0][0x398] ;  /* 0x00007300ff1277ac */ /* 0x000ea40008000800 */
[----:B------:R3:W-:Y:S01]  /*25ec0*/  @P4 STG.E.U8 desc[UR8][R20.64], R23 ;  /* 0x0000001714004986 */ /* 0x0007e2000c101108 */
[----:B------:R-:W-:Y:S01]  /*25ed0*/  ISETP.LT.AND P4, PT, R27, UR16, !P1 ;  /* 0x000000101b007c0c */ /* 0x000fe2000cf81270 */
[----:B------:R-:W-:Y:S01]  /*25ee0*/  VIADD R6, R29, 0x64 ;  /* 0x000000641d067836 */ /* 0x000fe20000000000 */
[----:B------:R-:W-:Y:S01]  /*25ef0*/  SHF.R.S32.HI R19, RZ, 0x1f, R7 ;  /* 0x0000001fff137819 */ /* 0x000fe20000011407 */
[----:B------:R-:W2:Y:S01]  /*25f00*/  LDCU UR6, c[0x0][0x3b8] ;  /* 0x00007700ff0677ac */ /* 0x000ea20008000800 */
[----:B------:R-:W-:-:S02]  /*25f10*/  IADD3 R4, P1, PT, R7, R0, RZ ;  /* 0x0000000007047210 */ /* 0x000fc40007f3e0ff */
[----:B------:R-:W-:Y:S01]  /*25f20*/  IADD3 R18, P6, PT, R7, R28, RZ ;  /* 0x0000001c07127210 */ /* 0x000fe20007fde0ff */
[----:B------:R-:W4:Y:S02]  /*25f30*/  LDCU UR12, c[0x0][0x398] ;  /* 0x00007300ff0c77ac */ /* 0x000f240008000800 */
[C---:B------:R-:W-:Y:S01]  /*25f40*/  IMAD.X R5, R19.reuse, 0x1, R2, P1 ;  /* 0x0000000113057824 */ /* 0x040fe200008e0602 */
[----:B0-----:R-:W-:Y:S01]  /*25f50*/  ISETP.GE.AND P1, PT, R6, UR10, PT ;  /* 0x0000000a06007c0c */ /* 0x001fe2000bf26270 */
[----:B------:R-:W0:Y:S01]  /*25f60*/  LDCU UR10, c[0x0][0x39c] ;  /* 0x00007380ff0a77ac */ /* 0x000e220008000800 */
[C---:B-1----:R-:W-:Y:S01]  /*25f70*/  PRMT R17, R12.reuse, 0x7772, RZ ;  /* 0x000077720c117816 */ /* 0x042fe200000000ff */
[----:B------:R-:W-:Y:S01]  /*25f80*/  IMAD.X R19, R19, 0x1, R3, P6 ;  /* 0x0000000113137824 */ /* 0x000fe200030e0603 */
[----:B---3--:R-:W-:Y:S01]  /*25f90*/  PRMT R23, R12, 0x7773, RZ ;  /* 0x000077730c177816 */ /* 0x008fe200000000ff */
[----:B----4-:R-:W-:Y:S01]  /*25fa0*/  VIADD R21, R7, UR4 ;  /* 0x0000000407157c36 */ /* 0x010fe20008000000 */
[----:B------:R-:W1:Y:S01]  /*25fb0*/  LDCU UR16, c[0x0][0x398] ;  /* 0x00007300ff1077ac */ /* 0x000e620008000800 */
[----:B------:R3:W-:Y:S01]  /*25fc0*/  @P5 STG.E.U8 desc[UR8][R4.64], R17 ;  /* 0x0000001104005986 */ /* 0x0007e2000c101108 */
[----:B------:R-:W-:Y:S01]  /*25fd0*/  ISETP.LT.AND P5, PT, R26, UR14, !P2 ;  /* 0x0000000e1a007c0c */ /* 0x000fe2000d7a1270 */
[----:B------:R-:W-:Y:S01]  /*25fe0*/  VIADD R12, R29, 0x65 ;  /* 0x000000651d0c7836 */ /* 0x000fe20000000000 */
[----:B------:R-:W-:Y:S01]  /*25ff0*/  SHF.R.S32.HI R20, RZ, 0x1f, R21 ;  /* 0x0000001fff147819 */ /* 0x000fe20000011415 */
[----:B------:R4:W-:Y:S01]  /*26000*/  @P4 STG.E.U8 desc[UR8][R18.64], R23 ;  /* 0x0000001712004986 */ /* 0x0009e2000c101108 */
[----:B--2---:R-:W-:Y:S01]  /*26010*/  ISETP.LT.AND P4, PT, R27, UR18, !P2 ;  /* 0x000000121b007c0c */ /* 0x004fe2000d781270 */
[----:B------:R-:W2:Y:S01]  /*26020*/  LDCU UR4, c[0x0][0x3b8] ;  /* 0x00007700ff0477ac */ /* 0x000ea20008000800 */
[----:B------:R-:W-:-:S02]  /*26030*/  IADD3 R6, P2, PT, R21, R0, RZ ;  /* 0x0000000015067210 */ /* 0x000fc40007f5e0ff */
[----:B------:R-:W-:Y:S01]  /*26040*/  IADD3 R16, P6, PT, R21, R28, RZ ;  /* 0x0000001c15107210 */ /* 0x000fe20007fde0ff */
[----:B------:R-:W2:Y:S02]  /*26050*/  LDCU UR14, c[0x0][0x398] ;  /* 0x00007300ff0e77ac */ /* 0x000ea40008000800 */
[--C-:B------:R-:W-:Y:S01]  /*26060*/  IMAD.X R7, R20, 0x1, R2.reuse, P2 ;  /* 0x0000000114077824 */ /* 0x100fe200010e0602 */
[----:B0-----:R-:W-:Y:S01]  /*26070*/  ISETP.GE.AND P2, PT, R12, UR10, PT ;  /* 0x0000000a0c007c0c */ /* 0x001fe2000bf46270 */
[----:B------:R-:W0:Y:S01]  /*26080*/  LDCU UR10, c[0x0][0x39c] ;  /* 0x00007380ff0a77ac */ /* 0x000e220008000800 */
[----:B---3--:R-:W-:Y:S01]  /*26090*/  IMAD.X R17, R20, 0x1, R3, P6 ;  /* 0x0000000114117824 */ /* 0x008fe200030e0603 */
[C---:B----4-:R-:W-:Y:S02]  /*260a0*/  PRMT R23, R13.reuse, 0x7770, RZ ;  /* 0x000077700d177816 */ /* 0x050fe400000000ff */
[----:B------:R-:W-:Y:S01]  /*260b0*/  PRMT R19, R13, 0x7771, RZ ;  /* 0x000077710d137816 */ /* 0x000fe200000000ff */
[----:B------:R-:W-:Y:S01]  /*260c0*/  VIADD R21, R21, UR6 ;  /* 0x0000000615157c36 */ /* 0x000fe20008000000 */
[----:B------:R-:W3:Y:S01]  /*260d0*/  LDCU UR18, c[0x0][0x398] ;  /* 0x00007300ff1277ac */ /* 0x000ee20008000800 */
[----:B------:R4:W-:Y:S01]  /*260e0*/  @P5 STG.E.U8 desc[UR8][R6.64], R23 ;  /* 0x0000001706005986 */ /* 0x0009e2000c101108 */
[----:B------:R-:W-:Y:S01]  /*260f0*/  ISETP.LT.AND P5, PT, R26, UR12, !P3 ;  /* 0x0000000c1a007c0c */ /* 0x000fe2000dfa1270 */
[----:B------:R-:W-:Y:S01]  /*26100*/  VIADD R12, R29, 0x66 ;  /* 0x000000661d0c7836 */ /* 0x000fe20000000000 */
[----:B------:R-:W-:Y:S01]  /*26110*/  SHF.R.S32.HI R18, RZ, 0x1f, R21 ;  /* 0x0000001fff127819 */ /* 0x000fe20000011415 */
[----:B------:R2:W-:Y:S01]  /*26120*/  @P4 STG.E.U8 desc[UR8][R16.64], R19 ;  /* 0x0000001310004986 */ /* 0x0005e2000c101108 */
[----:B-1----:R-:W-:Y:S01]  /*26130*/  ISETP.LT.AND P4, PT, R27, UR16, !P3 ;  /* 0x000000101b007c0c */ /* 0x002fe2000df81270 */
[----:B------:R-:W1:Y:S01]  /*26140*/  LDCU UR6, c[0x0][0x3b8] ;  /* 0x00007700ff0677ac */ /* 0x000e620008000800 */
[C---:B------:R-:W-:Y:S01]  /*26150*/  IADD3 R4, P3, PT, R21.reuse, R0, RZ ;  /* 0x0000000015047210 */ /* 0x040fe20007f7e0ff */
[----:B------:R-:W1:Y:S04]  /*26160*/  LDCU UR12, c[0x0][0x398] ;  /* 0x00007300ff0c77ac */ /* 0x000e680008000800 */
[----:B------:R-:W-:Y:S01]  /*26170*/  IMAD.X R5, R18, 0x1, R2, P3 ;  /* 0x0000000112057824 */ /* 0x000fe200018e0602 */
[----:B0-----:R-:W-:Y:S01]  /*26180*/  ISETP.GE.AND P3, PT, R12, UR10, PT ;  /* 0x0000000a0c007c0c */ /* 0x001fe2000bf66270 */
[----:B------:R-:W0:Y:S01]  /*26190*/  LDCU UR10, c[0x0][0x39c] ;  /* 0x00007380ff0a77ac */ /* 0x000e220008000800 */
[----:B----4-:R-:W-:-:S02]  /*261a0*/  IADD3 R6, P6, PT, R21, R28, RZ ;  /* 0x0000001c15067210 */ /* 0x010fc40007fde0ff */
[C---:B--2---:R-:W-:Y:S02]  /*261b0*/  PRMT R19, R13.reuse, 0x7772, RZ ;  /* 0x000077720d137816 */ /* 0x044fe400000000ff */
[----:B------:R-:W-:Y:S01]  /*261c0*/  PRMT R17, R13, 0x7773, RZ ;  /* 0x000077730d117816 */ /* 0x000fe200000000ff */
[----:B------:R-:W-:Y:S01]  /*261d0*/  IMAD.X R7, R18, 0x1, R3, P6 ;  /* 0x0000000112077824 */ /* 0x000fe200030e0603 */
[----:B------:R-:W2:Y:S01]  /*261e0*/  LDCU UR16, c[0x0][0x398] ;  /* 0x00007300ff1077ac */ /* 0x000ea20008000800 */
[----:B------:R-:W-:Y:S01]  /*261f0*/  VIADD R21, R21, UR4 ;  /* 0x0000000415157c36 */ /* 0x000fe20008000000 */
[----:B------:R4:W-:Y:S01]  /*26200*/  @P5 STG.E.U8 desc[UR8][R4.64], R19 ;  /* 0x0000001304005986 */ /* 0x0009e2000c101108 */
[----:B------:R-:W-:Y:S01]  /*26210*/  ISETP.LT.AND P5, PT, R26, UR14, !P1 ;  /* 0x0000000e1a007c0c */ /* 0x000fe2000cfa1270 */
[----:B------:R-:W-:Y:S01]  /*26220*/  VIADD R16, R29, 0x67 ;  /* 0x000000671d107836 */ /* 0x000fe20000000000 */
[----:B------:R-:W2:Y:S01]  /*26230*/  LDCU UR4, c[0x0][0x3b8] ;  /* 0x00007700ff0477ac */ /* 0x000ea20008000800 */
[----:B------:R1:W-:Y:S01]  /*26240*/  @P4 STG.E.U8 desc[UR8][R6.64], R17 ;  /* 0x0000001106004986 */ /* 0x0003e2000c101108 */
[----:B---3--:R-:W-:-:S02]  /*26250*/  ISETP.LT.AND P4, PT, R27, UR18, !P1 ;  /* 0x000000121b007c0c */ /* 0x008fc4000cf81270 */
[----:B------:R-:W-:Y:S01]  /*26260*/  SHF.R.S32.HI R18, RZ, 0x1f, R21 ;  /* 0x0000001fff127819 */ /* 0x000fe20000011415 */
[----:B------:R-:W3:Y:S01]  /*26270*/  LDCU UR14, c[0x0][0x398] ;  /* 0x00007300ff0e77ac */ /* 0x000ee20008000800 */
[C---:B------:R-:W-:Y:S02]  /*26280*/  IADD3 R12, P1, PT, R21.reuse, R0, RZ ;  /* 0x00000000150c7210 */ /* 0x040fe40007f3e0ff */
[C---:B----4-:R-:W-:Y:S01]  /*26290*/  IADD3 R4, P6, PT, R21.reuse, R28, RZ ;  /* 0x0000001c15047210 */ /* 0x050fe20007fde0ff */
[----:B------:R-:W4:Y:S02]  /*262a0*/  LDCU UR18, c[0x0][0x398] ;  /* 0x00007300ff1277ac */ /* 0x000f240008000800 */
[----:B------:R-:W-:Y:S01]  /*262b0*/  IMAD.X R13, R18, 0x1, R2, P1 ;  /* 0x00000001120d7824 */ /* 0x000fe200008e0602 */
[----:B0-----:R-:W-:Y:S01]  /*262c0*/  ISETP.GE.AND P1, PT, R16, UR10, PT ;  /* 0x0000000a10007c0c */ /* 0x001fe2000bf26270 */
[----:B------:R-:W0:Y:S01]  /*262d0*/  LDCU UR10, c[0x0][0x39c] ;  /* 0x00007380ff0a77ac */ /* 0x000e220008000800 */
[----:B------:R-:W-:Y:S01]  /*262e0*/  PRMT R19, R14, 0x7770, RZ ;  /* 0x000077700e137816 */ /* 0x000fe200000000ff */
[----:B------:R-:W-:Y:S01]  /*262f0*/  IMAD.X R5, R18, 0x1, R3, P6 ;  /* 0x0000000112057824 */ /* 0x000fe200030e0603 */
[----:B-1----:R-:W-:Y:S01]  /*26300*/  PRMT R17, R14, 0x7771, RZ ;  /* 0x000077710e117816 */ /* 0x002fe200000000ff */
[----:B------:R-:W-:Y:S01]  /*26310*/  VIADD R21, R21, UR6 ;  /* 0x0000000615157c36 */ /* 0x000fe20008000000 */
        /* <DEDUP_REMOVED lines=8> */
[C---:B------:R-:W-:Y:S01]  /*263a0*/  IADD3 R6, P2, PT, R21.reuse, R0, RZ ;  /* 0x0000000015067210 */ /* 0x040fe20007f5e0ff */
[----:B------:R-:W2:Y:S01]  /*263b0*/  LDCU UR12, c[0x0][0x39c] ;  /* 0x00007380ff0c77ac */ /* 0x000ea20008000800 */
[----:B0-----:R-:W-:-:S03]  /*263c0*/  IADD3 R12, P6, PT, R21, R28, RZ ;  /* 0x0000001c150c7210 */ /* 0x001fc60007fde0ff */
[--C-:B------:R-:W-:Y:S01]  /*263d0*/  IMAD.X R7, R18, 0x1, R2.reuse, P2 ;  /* 0x0000000112077824 */ /* 0x100fe200010e0602 */
[----:B------:R-:W-:Y:S01]  /*263e0*/  ISETP.GE.AND P2, PT, R16, UR10, PT ;  /* 0x0000000a10007c0c */ /* 0x000fe2000bf46270 */
[----:B------:R-:W0:Y:S01]  /*263f0*/  LDCU UR10, c[0x0][0x39c] ;  /* 0x00007380ff0a77ac */ /* 0x000e220008000800 */
[----:B------:R-:W-:Y:S01]  /*26400*/  PRMT R19, R14, 0x7772, RZ ;  /* 0x000077720e137816 */ /* 0x000fe200000000ff */
[----:B------:R-:W-:Y:S01]  /*26410*/  IMAD.X R13, R18, 0x1, R3, P6 ;  /* 0x00000001120d7824 */ /* 0x000fe200030e0603 */
[----:B-1----:R-:W-:Y:S01]  /*26420*/  PRMT R17, R14, 0x7773, RZ ;  /* 0x000077730e117816 */ /* 0x002fe200000000ff */
[----:B------:R-:W-:Y:S01]  /*26430*/  VIADD R21, R21, UR4 ;  /* 0x0000000415157c36 */ /* 0x000fe20008000000 */
[----:B------:R-:W1:Y:S01]  /*26440*/  LDCU UR4, c[0x0][0x3b8] ;  /* 0x00007700ff0477ac */ /* 0x000e620008000800 */
[----:B------:R0:W-:Y:S01]  /*26450*/  @P5 STG.E.U8 desc[UR8][R6.64], R19 ;  /* 0x0000001306005986 */ /* 0x0001e2000c101108 */
[----:B---3--:R-:W-:Y:S02]  /*26460*/  ISETP.LT.AND P5, PT, R26, UR14, !P3 ;  /* 0x0000000e1a007c0c */ /* 0x008fe4000dfa1270 */
[----:B------:R-:W-:Y:S01]  /*26470*/  SHF.R.S32.HI R16, RZ, 0x1f, R21 ;  /* 0x0000001fff107819 */ /* 0x000fe20000011415 */
[----:B------:R3:W-:Y:S01]  /*26480*/  @P4 STG.E.U8 desc[UR8][R12.64], R17 ;  /* 0x000000110c004986 */ /* 0x0007e2000c101108 */
[----:B----4-:R-:W-:Y:S01]  /*26490*/  ISETP.LT.AND P4, PT, R27, UR18, !P3 ;  /* 0x000000121b007c0c */ /* 0x010fe2000df81270 */
[----:B------:R-:W-:Y:S01]  /*264a0*/  VIADD R14, R29, 0x69 ;  /* 0x000000691d0e7836 */ /* 0x000fe20000000000 */
[C---:B------:R-:W-:Y:S01]  /*264b0*/  IADD3 R4, P3, PT, R21.reuse, R0, RZ ;  /* 0x0000000015047210 */ /* 0x040fe20007f7e0ff */
[----:B------:R-:W4:Y:S01]  /*264c0*/  LDCU UR14, c[0x0][0x398] ;  /* 0x00007300ff0e77ac */ /* 0x000f220008000800 */
[C---:B0-----:R-:W-:Y:S01]  /*264d0*/  IADD3 R6, P6, PT, R21.reuse, R28, RZ ;  /* 0x0000001c15067210 */ /* 0x041fe20007fde0ff */
[----:B------:R-:W-:Y:S01]  /*264e0*/  VIADD R21, R21, UR6 ;  /* 0x0000000615157c36 */ /* 0x000fe20008000000 */
[C---:B------:R-:W-:Y:S01]  /*264f0*/  PRMT R19, R15.reuse, 0x7770, RZ ;  /* 0x000077700f137816 */ /* 0x040fe200000000ff */
[C-C-:B------:R-:W-:Y:S01]  /*26500*/  IMAD.X R5, R16.reuse, 0x1, R2.reuse, P3 ;  /* 0x0000000110057824 */ /* 0x140fe200018e0602 */
[----:B---3--:R-:W-:Y:S01]  /*26510*/  PRMT R17, R15, 0x7771, RZ ;  /* 0x000077710f117816 */ /* 0x008fe200000000ff */
[----:B------:R-:W-:Y:S01]  /*26520*/  IMAD.X R7, R16, 0x1, R3, P6 ;  /* 0x0000000110077824 */ /* 0x000fe200030e0603 */
[----:B------:R-:W-:Y:S01]  /*26530*/  ISETP.GE.AND P3, PT, R14, UR10, PT ;  /* 0x0000000a0e007c0c */ /* 0x000fe2000bf66270 */
[----:B------:R-:W-:Y:S01]  /*26540*/  VIADD R13, R29, 0x6a ;  /* 0x0000006a1d0d7836 */ /* 0x000fe20000000000 */
[----:B------:R-:W-:Y:S01]  /*26550*/  SHF.R.S32.HI R14, RZ, 0x1f, R21 ;  /* 0x0000001fff0e7819 */ /* 0x000fe20000011415 */
[----:B------:R0:W-:Y:S01]  /*26560*/  @P5 STG.E.U8 desc[UR8][R4.64], R19 ;  /* 0x0000001304005986 */ /* 0x0001e2000c101108 */
[----:B------:R-:W-:Y:S01]  /*26570*/  IADD3 R12, P6, PT, R21, R0, RZ ;  /* 0x00000000150c7210 */ /* 0x000fe20007fde0ff */
[----:B------:R-:W3:Y:S01]  /*26580*/  LDCU UR10, c[0x0][0x39c] ;  /* 0x00007380ff0a77ac */ /* 0x000ee20008000800 */
[----:B--2---:R-:W-:Y:S01]  /*26590*/  ISETP.LT.AND P5, PT, R26, UR16, !P1 ;  /* 0x000000101a007c0c */ /* 0x004fe2000cfa1270 */
[----:B------:R2:W-:Y:S01]  /*265a0*/  @P4 STG.E.U8 desc[UR8][R6.64], R17 ;  /* 0x0000001106004986 */ /* 0x0005e2000c101108 */
[----:B------:R-:W-:Y:S01]  /*265b0*/  ISETP.LT.AND P1, PT, R27, UR20, !P1 ;  /* 0x000000141b007c0c */ /* 0x000fe2000cf21270 */
[----:B------:R-:W3:Y:S01]  /*265c0*/  LDCU UR16, c[0x0][0x398] ;  /* 0x00007300ff1077ac */ /* 0x000ee20008000800 */
[----:B------:R-:W-:Y:S01]  /*265d0*/  ISETP.GE.AND P4, PT, R13, UR12, PT ;  /* 0x0000000c0d007c0c */ /* 0x000fe2000bf86270 */
[----:B------:R-:W-:Y:S01]  /*265e0*/  IMAD.X R13, R14, 0x1, R2, P6 ;  /* 0x000000010e0d7824 */ /* 0x000fe200030e0602 */
[----:B------:R-:W3:Y:S01]  /*265f0*/  LDCU UR6, c[0x0][0x3b8] ;  /* 0x00007700ff0677ac */ /* 0x000ee20008000800 */
[C---:B0-----:R-:W-:Y:S01]  /*26600*/  IADD3 R4, P6, PT, R21.reuse, R28, RZ ;  /* 0x0000001c15047210 */ /* 0x041fe20007fde0ff */
[----:B-1----:R-:W-:Y:S01]  /*26610*/  VIADD R21, R21, UR4 ;  /* 0x0000000415157c36 */ /* 0x002fe20008000000 */
[----:B------:R-:W0:Y:S01]  /*26620*/  LDCU UR12, c[0x0][0x398] ;  /* 0x00007300ff0c77ac */ /* 0x000e220008000800 */
[----:B--2---:R-:W-:-:S02]  /*26630*/  PRMT R7, R15, 0x7772, RZ ;  /* 0x000077720f077816 */ /* 0x004fc400000000ff */
[----:B------:R-:W-:Y:S01]  /*26640*/  IMAD.X R5, R14, 0x1, R3, P6 ;  /* 0x000000010e057824 */ /* 0x000fe200030e0603 */
[----:B------:R-:W-:Y:S01]  /*26650*/  PRMT R17, R15, 0x7773, RZ ;  /* 0x000077730f117816 */ /* 0x000fe200000000ff */
[----:B------:R-:W-:Y:S01]  /*26660*/  VIADD R6, R29, 0x6b ;  /* 0x0000006b1d067836 */ /* 0x000fe20000000000 */
[----:B------:R-:W-:Y:S01]  /*26670*/  PRMT R19, R8, 0x7770, RZ ;  /* 0x0000777008137816 */ /* 0x000fe200000000ff */
[----:B------:R-:W-:Y:S01]  /*26680*/  @P5 STG.E.U8 desc[UR8][R12.64], R7 ;  /* 0x000000070c005986 */ /* 0x000fe2000c101108 */
[----:B------:R-:W-:Y:S01]  /*26690*/  SHF.R.S32.HI R16, RZ, 0x1f, R21 ;  /* 0x0000001fff107819 */ /* 0x000fe20000011415 */
[----:B------:R-:W1:Y:S02]  /*266a0*/  LDCU UR4, c[0x0][0x3b8] ;  /* 0x00007700ff0477ac */ /* 0x000e640008000800 */
[----:B------:R2:W-:Y:S01]  /*266b0*/  @P1 STG.E.U8 desc[UR8][R4.64], R17 ;  /* 0x0000001104001986 */ /* 0x0005e2000c101108 */
[----:B------:R-:W-:Y:S01]  /*266c0*/  IADD3 R14, P1, PT, R21, R0, RZ ;  /* 0x00000000150e7210 */ /* 0x000fe20007f3e0ff */
[----:B------:R-:W0:Y:S01]  /*266d0*/  LDCU UR18, c[0x0][0x398] ;  /* 0x00007300ff1277ac */ /* 0x000e220008000800 */
[----:B----4-:R-:W-:-:S02]  /*266e0*/  ISETP.LT.AND P5, PT, R26, UR14, !P2 ;  /* 0x0000000e1a007c0c */ /* 0x010fc4000d7a1270 */
[----:B---3--:R-:W-:Y:S01]  /*266f0*/  ISETP.LT.AND P2, PT, R27, UR16, !P2 ;  /* 0x000000101b007c0c */ /* 0x008fe2000d741270 */
[----:B------:R-:W-:Y:S01]  /*26700*/  IMAD.X R15, R16, 0x1, R2, P1 ;  /* 0x00000001100f7824 */ /* 0x000fe200008e0602 */
[----:B------:R-:W3:Y:S01]  /*26710*/  LDCU UR14, c[0x0][0x398] ;  /* 0x00007300ff0e77ac */ /* 0x000ee20008000800 */
[----:B------:R-:W-:Y:S02]  /*26720*/  ISETP.GE.AND P1, PT, R6, UR10, PT ;  /* 0x0000000a06007c0c */ /* 0x000fe4000bf26270 */
[C---:B------:R-:W-:Y:S01]  /*26730*/  IADD3 R6, P6, PT, R21.reuse, R28, RZ ;  /* 0x0000001c15067210 */ /* 0x040fe20007fde0ff */
[----:B------:R-:W4:Y:S01]  /*26740*/  LDCU UR10, c[0x0][0x39c] ;  /* 0x00007380ff0a77ac */ /* 0x000f220008000800 */
[----:B--2---:R-:W-:Y:S01]  /*26750*/  PRMT R17, R8, 0x7771, RZ ;  /* 0x0000777108117816 */ /* 0x004fe200000000ff */
[----:B------:R-:W-:Y:S02]  /*26760*/  VIADD R21, R21, UR6 ;  /* 0x0000000615157c36 */ /* 0x000fe40008000000 */
[----:B------:R-:W-:Y:S01]  /*26770*/  IMAD.X R7, R16, 0x1, R3, P6 ;  /* 0x0000000110077824 */ /* 0x000fe200030e0603 */
[----:B------:R2:W-:Y:S01]  /*26780*/  @P5 STG.E.U8 desc[UR8][R14.64], R19 ;  /* 0x000000130e005986 */ /* 0x0005e2000c101108 */
[----:B------:R-:W-:Y:S01]  /*26790*/  VIADD R4, R29, 0x6c ;  /* 0x0000006c1d047836 */ /* 0x000fe20000000000 */
[----:B------:R-:W-:Y:S01]  /*267a0*/  SHF.R.S32.HI R5, RZ, 0x1f, R21 ;  /* 0x0000001fff057819 */ /* 0x000fe20000011415 */
[----:B------:R-:W4:Y:S01]  /*267b0*/  LDCU UR16, c[0x0][0x398] ;  /* 0x00007300ff1077ac */ /* 0x000f220008000800 */
[----:B------:R1:W-:Y:S01]  /*267c0*/  @P2 STG.E.U8 desc[UR8][R6.64], R17 ;  /* 0x0000001106002986 */ /* 0x0003e2000c101108 */
[----:B------:R-:W-:-:S02]  /*267d0*/  IADD3 R12, P2, PT, R21, R0, RZ ;  /* 0x00000000150c7210 */ /* 0x000fc40007f5e0ff */
[----:B0-----:R-:W-:Y:S01]  /*267e0*/  ISETP.LT.AND P5, PT, R26, UR12, !P3 ;  /* 0x0000000c1a007c0c */ /* 0x001fe2000dfa1270 */
[----:B------:R-:W0:Y:S01]  /*267f0*/  LDCU UR12, c[0x0][0x398] ;  /* 0x00007300ff0c77ac */ /* 0x000e220008000800 */
[----:B---3--:R-:W-:Y:S01]  /*26800*/  ISETP.LT.AND P3, PT, R27, UR14, !P3 ;  /* 0x0000000e1b007c0c */ /* 0x008fe2000df61270 */
[----:B------:R-:W-:Y:S01]  /*26810*/  IMAD.X R13, R5, 0x1, R2, P2 ;  /* 0x00000001050d7824 */ /* 0x000fe200010e0602 */
[----:B--2---:R-:W-:Y:S01]  /*26820*/  PRMT R15, R8, 0x7772, RZ ;  /* 0x00007772080f7816 */ /* 0x004fe200000000ff */
[----:B------:R-:W2:Y:S01]  /*26830*/  LDCU UR6, c[0x0][0x3b8] ;  /* 0x00007700ff0677ac */ /* 0x000ea20008000800 */
[----:B----4-:R-:W-:Y:S02]  /*26840*/  ISETP.GE.AND P2, PT, R4, UR10, PT ;  /* 0x0000000a04007c0c */ /* 0x010fe4000bf46270 */
[C---:B------:R-:W-:Y:S01]  /*26850*/  IADD3 R4, P6, PT, R21.reuse, R28, RZ ;  /* 0x0000001c15047210 */ /* 0x040fe20007fde0ff */
[----:B------:R-:W3:Y:S01]  /*26860*/  LDCU UR10, c[0x0][0x39c] ;  /* 0x00007380ff0a77ac */ /* 0x000ee20008000800 */
[----:B-1----:R-:W-:Y:S01]  /*26870*/  PRMT R17, R8, 0x7773, RZ ;  /* 0x0000777308117816 */ /* 0x002fe200000000ff */
[----:B------:R-:W-:-:S02]  /*26880*/  VIADD R21, R21, UR4 ;  /* 0x0000000415157c36 */ /* 0x000fc40008000000 */
[----:B------:R-:W-:Y:S01]  /*26890*/  IMAD.X R5, R5, 0x1, R3, P6 ;  /* 0x0000000105057824 */ /* 0x000fe200030e0603 */
[----:B------:R1:W-:Y:S01]  /*268a0*/  @P5 STG.E.U8 desc[UR8][R12.64], R15 ;  /* 0x0000000f0c005986 */ /* 0x0003e2000c101108 */
[----:B------:R-:W-:Y:S01]  /*268b0*/  VIADD R8, R29, 0x6d ;  /* 0x0000006d1d087836 */ /* 0x000fe20000000000 */
[----:B------:R-:W-:Y:S01]  /*268c0*/  SHF.R.S32.HI R14, RZ, 0x1f, R21 ;  /* 0x0000001fff0e7819 */ /* 0x000fe20000011415 */
[----:B------:R-:W4:Y:S01]  /*268d0*/  LDCU UR14, c[0x0][0x398] ;  /* 0x00007300ff0e77ac */ /* 0x000f220008000800 */
[----:B------:R1:W-:Y:S01]  /*268e0*/  @P3 STG.E.U8 desc[UR8][R4.64], R17 ;  /* 0x0000001104003986 */ /* 0x0003e2000c101108 */
[----:B------:R-:W-:Y:S02]  /*268f0*/  IADD3 R6, P3, PT, R21, R0, RZ ;  /* 0x0000000015067210 */ /* 0x000fe40007f7e0ff */
[----:B------:R-:W-:Y:S01]  /*26900*/  ISETP.LT.AND P5, PT, R26, UR16, !P4 ;  /* 0x000000101a007c0c */ /* 0x000fe2000e7a1270 */
[----:B------:R-:W4:Y:S02]  /*26910*/  LDCU UR16, c[0x0][0x398] ;  /* 0x00007300ff1077ac */ /* 0x000f240008000800 */
[----:B------:R-:W-:Y:S01]  /*26920*/  IMAD.X R7, R14, 0x1, R2, P3 ;  /* 0x000000010e077824 */ /* 0x000fe200018e0602 */
[----:B------:R-:W4:Y:S01]  /*26930*/  LDCU UR4, c[0x0][0x3b8] ;  /* 0x00007700ff0477ac */ /* 0x000f220008000800 */
[----:B---3--:R-:W-:Y:S01]  /*26940*/  ISETP.GE.AND P3, PT, R8, UR10, PT ;  /* 0x0000000a08007c0c */ /* 0x008fe2000bf66270 */
[----:B------:R-:W3:Y:S01]  /*26950*/  LDCU UR10, c[0x0][0x39c] ;  /* 0x00007380ff0a77ac */ /* 0x000ee20008000800 */
[----:B0-----:R-:W-:-:S02]  /*26960*/  ISETP.LT.AND P4, PT, R27, UR12, !P4 ;  /* 0x0000000c1b007c0c */ /* 0x001fc4000e781270 */
[C---:B-1----:R-:W-:Y:S01]  /*26970*/  IADD3 R12, P6, PT, R21.reuse, R28, RZ ;  /* 0x0000001c150c7210 */ /* 0x042fe20007fde0ff */
[----:B--2---:R-:W-:Y:S01]  /*26980*/  VIADD R21, R21, UR6 ;  /* 0x0000000615157c36 */ /* 0x004fe20008000000 */
[C---:B------:R-:W-:Y:S02]  /*26990*/  PRMT R15, R9.reuse, 0x7770, RZ ;  /* 0x00007770090f7816 */ /* 0x040fe400000000ff */
[----:B------:R-:W-:Y:S01]  /*269a0*/  PRMT R17, R9, 0x7771, RZ ;  /* 0x0000777109117816 */ /* 0x000fe200000000ff */
[----:B------:R-:W-:Y:S01]  /*269b0*/  IMAD.X R13, R14, 0x1, R3, P6 ;  /* 0x000000010e0d7824 */ /* 0x000fe200030e0603 */
[----:B------:R-:W-:Y:S01]  /*269c0*/  SHF.R.S32.HI R14, RZ, 0x1f, R21 ;  /* 0x0000001fff0e7819 */ /* 0x000fe20000011415 */
[----:B------:R-:W-:Y:S01]  /*269d0*/  VIADD R8, R29, 0x6e ;  /* 0x0000006e1d087836 */ /* 0x000fe20000000000 */
[----:B------:R-:W-:Y:S01]  /*269e0*/  IADD3 R4, P6, PT, R21, R0, RZ ;  /* 0x0000000015047210 */ /* 0x000fe20007fde0ff */
[----:B------:R0:W-:Y:S01]  /*269f0*/  @P5 STG.E.U8 desc[UR8][R6.64], R15 ;  /* 0x0000000f06005986 */ /* 0x0001e2000c101108 */
[----:B----4-:R-:W-:Y:S01]  /*26a00*/  ISETP.LT.AND P5, PT, R26, UR14, !P1 ;  /* 0x0000000e1a007c0c */ /* 0x010fe2000cfa1270 */
[----:B------:R-:W1:Y:S02]  /*26a10*/  LDCU UR12, c[0x0][0x398] ;  /* 0x00007300ff0c77ac */ /* 0x000e640008000800 */
[----:B------:R2:W-:Y:S01]  /*26a20*/  @P4 STG.E.U8 desc[UR8][R12.64], R17 ;  /* 0x000000110c004986 */ /* 0x0005e2000c101108 */
[----:B------:R-:W-:Y:S01]  /*26a30*/  ISETP.LT.AND P4, PT, R27, UR16, !P1 ;  /* 0x000000101b007c0c */ /* 0x000fe2000cf81270 */
[--C-:B------:R-:W-:Y:S01]  /*26a40*/  IMAD.X R5, R14, 0x1, R2.reuse, P6 ;  /* 0x000000010e057824 */ /* 0x100fe200030e0602 */
[----:B---3--:R-:W-:Y:S01]  /*26a50*/  ISETP.GE.AND P1, PT, R8, UR10, PT ;  /* 0x0000000a08007c0c */ /* 0x008fe2000bf26270 */
[----:B------:R-:W3:Y:S01]  /*26a60*/  LDCU UR10, c[0x0][0x39c] ;  /* 0x00007380ff0a77ac */ /* 0x000ee20008000800 */
[----:B0-----:R-:W-:Y:S01]  /*26a70*/  IADD3 R6, P6, PT, R21, R28, RZ ;  /* 0x0000001c15067210 */ /* 0x001fe20007fde0ff */
[----:B------:R-:W0:Y:S01]  /*26a80*/  LDCU UR6, c[0x0][0x3b8] ;  /* 0x00007700ff0677ac */ /* 0x000e220008000800 */
[----:B------:R-:W-:Y:S01]  /*26a90*/  PRMT R15, R9, 0x7772, RZ ;  /* 0x00007772090f7816 */ /* 0x000fe200000000ff */
[----:B------:R-:W-:Y:S01]  /*26aa0*/  VIADD R21, R21, UR4 ;  /* 0x0000000415157c36 */ /* 0x000fe20008000000 */
[----:B--2---:R-:W-:Y:S01]  /*26ab0*/  PRMT R13, R9, 0x7773, RZ ;  /* 0x00007773090d7816 */ /* 0x004fe200000000ff */
[----:B------:R-:W-:Y:S01]  /*26ac0*/  IMAD.X R7, R14, 0x1, R3, P6 ;  /* 0x000000010e077824 */ /* 0x000fe200030e0603 */
[----:B------:R-:W2:Y:S01]  /*26ad0*/  LDCU UR14, c[0x0][0x398] ;  /* 0x00007300ff0e77ac */ /* 0x000ea20008000800 */
[----:B------:R4:W-:Y:S01]  /*26ae0*/  @P5 STG.E.U8 desc[UR8][R4.64], R15 ;  /* 0x0000000f04005986 */ /* 0x0009e2000c101108 */
[----:B------:R-:W-:Y:S01]  /*26af0*/  SHF.R.S32.HI R14, RZ, 0x1f, R21 ;  /* 0x0000001fff0e7819 */ /* 0x000fe20000011415 */
[----:B------:R-:W-:Y:S01]  /*26b00*/  VIADD R12, R29, 0x6f ;  /* 0x0000006f1d0c7836 */ /* 0x000fe20000000000 */
[----:B------:R-:W0:Y:S01]  /*26b10*/  LDCU UR16, c[0x0][0x398] ;  /* 0x00007300ff1077ac */ /* 0x000e220008000800 */
[----:B------:R2:W-:Y:S01]  /*26b20*/  @P4 STG.E.U8 desc[UR8][R6.64], R13 ;  /* 0x0000000d06004986 */ /* 0x0005e2000c101108 */
[----:B------:R-:W-:Y:S01]  /*26b30*/  IADD3 R8, P4, PT, R21, R0, RZ ;  /* 0x0000000015087210 */ /* 0x000fe20007f9e0ff */
[----:B------:R-:W0:Y:S04]  /*26b40*/  LDCU UR4, c[0x0][0x3b8] ;  /* 0x00007700ff0477ac */ /* 0x000e280008000800 */
[----:B------:R-:W-:Y:S01]  /*26b50*/  IMAD.X R9, R14, 0x1, R2, P4 ;  /* 0x000000010e097824 */ /* 0x000fe200020e0602 */
[----:B---3--:R-:W-:Y:S01]  /*26b60*/  ISETP.GE.AND P4, PT, R12, UR10, PT ;  /* 0x0000000a0c007c0c */ /* 0x008fe2000bf86270 */
[----:B------:R-:W3:Y:S01]  /*26b70*/  LDCU UR10, c[0x0][0x39c] ;  /* 0x00007380ff0a77ac */ /* 0x000ee20008000800 */
[----:B-1----:R-:W-:-:S02]  /*26b80*/  ISETP.LT.AND P5, PT, R26, UR12, !P2 ;  /* 0x0000000c1a007c0c */ /* 0x002fc4000d7a1270 */
[C---:B----4-:R-:W-:Y:S01]  /*26b90*/  PRMT R15, R10.reuse, 0x7770, RZ ;  /* 0x000077700a0f7816 */ /* 0x050fe200000000ff */
[----:B--2---:R-:W-:Y:S01]  /*26ba0*/  VIADD R6, R29, 0x70 ;  /* 0x000000701d067836 */ /* 0x004fe20000000000 */
[----:B------:R-:W-:Y:S01]  /*26bb0*/  ISETP.LT.AND P2, PT, R27, UR14, !P2 ;  /* 0x0000000e1b007c0c */ /* 0x000fe2000d741270 */
[----:B------:R-:W1:Y:S01]  /*26bc0*/  LDCU UR14, c[0x0][0x398] ;  /* 0x00007300ff0e77ac */ /* 0x000e620008000800 */
[C---:B------:R-:W-:Y:S01]  /*26bd0*/  IADD3 R4, P6, PT, R21.reuse, R28, RZ ;  /* 0x0000001c15047210 */ /* 0x040fe20007fde0ff */
[----:B0-----:R-:W-:Y:S01]  /*26be0*/  VIADD R21, R21, UR6 ;  /* 0x0000000615157c36 */ /* 0x001fe20008000000 */
[----:B------:R-:W-:Y:S01]  /*26bf0*/  PRMT R7, R10, 0x7771, RZ ;  /* 0x000077710a077816 */ /* 0x000fe200000000ff */
[----:B------:R-:W0:Y:S02]  /*26c00*/  LDCU UR12, c[0x0][0x39c] ;  /* 0x00007380ff0c77ac */ /* 0x000e240008000800 */
[----:B------:R-:W-:Y:S02]  /*26c10*/  IMAD.X R5, R14, 0x1, R3, P6 ;  /* 0x000000010e057824 */ /* 0x000fe400030e0603 */
[----:B------:R2:W-:Y:S01]  /*26c20*/  @P5 STG.E.U8 desc[UR8][R8.64], R15 ;  /* 0x0000000f08005986 */ /* 0x0005e2000c101108 */
[----:B------:R-:W4:Y:S01]  /*26c30*/  LDCU UR6, c[0x0][0x3b8] ;  /* 0x00007700ff0677ac */ /* 0x000f220008000800 */
[----:B---3--:R-:W-:Y:S01]  /*26c40*/  ISETP.GE.AND P5, PT, R6, UR10, PT ;  /* 0x0000000a06007c0c */ /* 0x008fe2000bfa6270 */
[----:B------:R-:W3:Y:S01]  /*26c50*/  LDCU UR10, c[0x0][0x398] ;  /* 0x00007300ff0a77ac */ /* 0x000ee20008000800 */
[----:B------:R-:W-:Y:S01]  /*26c60*/  ISETP.LT.AND P6, PT, R26, UR16, !P3 ;  /* 0x000000101a007c0c */ /* 0x000fe2000dfc1270 */
[----:B------:R-:W-:Y:S01]  /*26c70*/  @P2 STG.E.U8 desc[UR8][R4.64], R7 ;  /* 0x0000000704002986 */ /* 0x000fe2000c101108 */
[----:B------:R-:W-:Y:S01]  /*26c80*/  SHF.R.S32.HI R14, RZ, 0x1f, R21 ;  /* 0x0000001fff0e7819 */ /* 0x000fe20000011415 */
[----:B------:R-:W0:Y:S01]  /*26c90*/  LDCU UR16, c[0x0][0x398] ;  /* 0x00007300ff1077ac */ /* 0x000e220008000800 */
[----:B------:R-:W-:Y:S01]  /*26ca0*/  IADD3 R12, P2, PT, R21, R0, RZ ;  /* 0x00000000150c7210 */ /* 0x000fe20007f5e0ff */
[----:B------:R-:W4:Y:S01]  /*26cb0*/  LDS.128 R4, [R24] ;  /* 0x0000000018047984 */ /* 0x000f220000000c00 */
[----:B------:R-:W-:-:S03]  /*26cc0*/  ISETP.LT.AND P3, PT, R27, UR18, !P3 ;  /* 0x000000121b007c0c */ /* 0x000fc6000df61270 */
[--C-:B------:R-:W-:Y:S01]  /*26cd0*/  IMAD.X R13, R14, 0x1, R2.reuse, P2 ;  /* 0x000000010e0d7824 */ /* 0x100fe200010e0602 */
[C---:B--2---:R-:W-:Y:S01]  /*26ce0*/  IADD3 R8, P2, PT, R21.reuse, R28, RZ ;  /* 0x0000001c15087210 */ /* 0x044fe20007f5e0ff */
[----:B------:R-:W-:Y:S01]  /*26cf0*/  VIADD R21, R21, UR4 ;  /* 0x0000000415157c36 */ /* 0x000fe20008000000 */
[C---:B------:R-:W-:Y:S01]  /*26d00*/  PRMT R17, R10.reuse, 0x7772, RZ ;  /* 0x000077720a117816 */ /* 0x040fe200000000ff */
[----:B------:R-:W2:Y:S01]  /*26d10*/  LDCU UR4, c[0x0][0x3b8] ;  /* 0x00007700ff0477ac */ /* 0x000ea20008000800 */
[----:B------:R-:W-:Y:S01]  /*26d20*/  PRMT R19, R10, 0x7773, RZ ;  /* 0x000077730a137816 */ /* 0x000fe200000000ff */
[----:B------:R-:W-:Y:S01]  /*26d30*/  IMAD.X R9, R14, 0x1, R3, P2 ;  /* 0x000000010e097824 */ /* 0x000fe200010e0603 */
[----:B------:R-:W-:Y:S01]  /*26d40*/  SHF.R.S32.HI R16, RZ, 0x1f, R21 ;  /* 0x0000001fff107819 */ /* 0x000fe20000011415 */
[----:B------:R2:W-:Y:S01]  /*26d50*/  @P6 STG.E.U8 desc[UR8][R12.64], R17 ;  /* 0x000000110c006986 */ /* 0x0005e2000c101108 */
[----:B------:R-:W-:Y:S01]  /*26d60*/  IADD3 R14, P2, PT, R21, R0, RZ ;  /* 0x00000000150e7210 */ /* 0x000fe20007f5e0ff */
[----:B------:R-:W-:Y:S01]  /*26d70*/  VIADD R10, R29, 0x71 ;  /* 0x000000711d0a7836 */ /* 0x000fe20000000000 */
[----:B-1----:R-:W-:Y:S01]  /*26d80*/  ISETP.LT.AND P6, PT, R26, UR14, !P1 ;  /* 0x0000000e1a007c0c */ /* 0x002fe2000cfc1270 */
[----:B------:R1:W-:Y:S01]  /*26d90*/  @P3 STG.E.U8 desc[UR8][R8.64], R19 ;  /* 0x0000001308003986 */ /* 0x0003e2000c101108 */
[----:B---3--:R-:W-:Y:S01]  /*26da0*/  ISETP.LT.AND P1, PT, R27, UR10, !P1 ;  /* 0x0000000a1b007c0c */ /* 0x008fe2000cf21270 */
[----:B------:R-:W3:Y:S01]  /*26db0*/  LDCU UR10, c[0x0][0x39c] ;  /* 0x00007380ff0a77ac */ /* 0x000ee20008000800 */
[----:B------:R-:W-:Y:S01]  /*26dc0*/  IMAD.X R15, R16, 0x1, R2, P2 ;  /* 0x00000001100f7824 */ /* 0x000fe200010e0602 */
[----:B0-----:R-:W-:Y:S01]  /*26dd0*/  ISETP.GE.AND P2, PT, R10, UR12, PT ;  /* 0x0000000c0a007c0c */ /* 0x001fe2000bf46270 */
[----:B------:R-:W0:Y:S01]  /*26de0*/  LDCU UR12, c[0x0][0x398] ;  /* 0x00007300ff0c77ac */ /* 0x000e220008000800 */
[----:B--2---:R-:W-:Y:S01]  /*26df0*/  PRMT R17, R11, 0x7770, RZ ;  /* 0x000077700b117816 */ /* 0x004fe200000000ff */
[----:B------:R-:W2:Y:S01]  /*26e00*/  LDCU UR14, c[0x0][0x398] ;  /* 0x00007300ff0e77ac */ /* 0x000ea20008000800 */
[C---:B-1----:R-:W-:Y:S01]  /*26e10*/  IADD3 R8, P3, PT, R21.reuse, R28, RZ ;  /* 0x0000001c15087210 */ /* 0x042fe20007f7e0ff */
[----:B----4-:R-:W-:-:S03]  /*26e20*/  VIADD R21, R21, UR6 ;  /* 0x0000000615157c36 */ /* 0x010fc60008000000 */
[----:B------:R1:W-:Y:S01]  /*26e30*/  @P6 STG.E.U8 desc[UR8][R14.64], R17 ;  /* 0x000000110e006986 */ /* 0x0003e2000c101108 */
[----:B------:R-:W-:Y:S01]  /*26e40*/  ISETP.LT.AND P6, PT, R26, UR16, !P4 ;  /* 0x000000101a007c0c */ /* 0x000fe2000e7c1270 */
[----:B------:R-:W-:Y:S01]  /*26e50*/  VIADD R10, R29, 0x72 ;  /* 0x000000721d0a7836 */ /* 0x000fe20000000000 */
[----:B------:R-:W-:Y:S01]  /*26e60*/  PRMT R23, R11, 0x7771, RZ ;  /* 0x000077710b177816 */ /* 0x000fe200000000ff */
[----:B------:R-:W-:Y:S01]  /*26e70*/  IMAD.X R9, R16, 0x1, R3, P3 ;  /* 0x0000000110097824 */ /* 0x000fe200018e0603 */
[----:B------:R-:W-:Y:S01]  /*26e80*/  SHF.R.S32.HI R16, RZ, 0x1f, R21 ;  /* 0x0000001fff107819 */ /* 0x000fe20000011415 */
[----:B------:R-:W4:Y:S01]  /*26e90*/  LDCU UR6, c[0x0][0x3b8] ;  /* 0x00007700ff0677ac */ /* 0x000f220008000800 */
[----:B------:R-:W-:-:S05]  /*26ea0*/  IADD3 R12, P3, PT, R21, R0, RZ ;  /* 0x00000000150c7210 */ /* 0x000fca0007f7e0ff */
[----:B------:R-:W-:Y:S01]  /*26eb0*/  IMAD.X R13, R16, 0x1, R2, P3 ;  /* 0x00000001100d7824 */ /* 0x000fe200018e0602 */
[----:B---3--:R-:W-:Y:S01]  /*26ec0*/  ISETP.GE.AND P3, PT, R10, UR10, PT ;  /* 0x0000000a0a007c0c */ /* 0x008fe2000bf66270 */
[----:B------:R-:W3:Y:S01]  /*26ed0*/  LDCU UR10, c[0x0][0x39c] ;  /* 0x00007380ff0a77ac */ /* 0x000ee20008000800 */
[----:B-1----:R-:W-:Y:S01]  /*26ee0*/  PRMT R17, R11, 0x7772, RZ ;  /* 0x000077720b117816 */ /* 0x002fe200000000ff */
[----:B------:R1:W-:Y:S01]  /*26ef0*/  @P1 STG.E.U8 desc[UR8][R8.64], R23 ;  /* 0x0000001708001986 */ /* 0x0003e2000c101108 */
[----:B0-----:R-:W-:Y:S01]  /*26f00*/  ISETP.LT.AND P4, PT, R27, UR12, !P4 ;  /* 0x0000000c1b007c0c */ /* 0x001fe2000e781270 */
[----:B------:R-:W0:Y:S01]  /*26f10*/  LDCU UR12, c[0x0][0x398] ;  /* 0x00007300ff0c77ac */ /* 0x000e220008000800 */
[----:B--2---:R-:W-:Y:S01]  /*26f20*/  ISETP.LT.AND P1, PT, R26, UR14, !P5 ;  /* 0x0000000e1a007c0c */ /* 0x004fe2000ef21270 */
[----:B------:R4:W-:Y:S01]  /*26f30*/  @P6 STG.E.U8 desc[UR8][R12.64], R17 ;  /* 0x000000110c006986 */ /* 0x0009e2000c101108 */
[----:B------:R-:W2:Y:S01]  /*26f40*/  LDCU UR14, c[0x0][0x398] ;  /* 0x00007300ff0e77ac */ /* 0x000ea20008000800 */
[----:B------:R-:W-:Y:S01]  /*26f50*/  VIADD R15, R21, UR4 ;  /* 0x00000004150f7c36 */ /* 0x000fe20008000000 */
[----:B------:R-:W-:Y:S01]  /*26f60*/  PRMT R19, R11, 0x7773, RZ ;  /* 0x000077730b137816 */ /* 0x000fe200000000ff */
[----:B------:R-:W-:Y:S01]  /*26f70*/  VIADD R14, R29, 0x73 ;  /* 0x000000731d0e7836 */ /* 0x000fe20000000000 */
[----:B------:R-:W2:Y:S01]  /*26f80*/  LDCU UR4, c[0x0][0x3b8] ;  /* 0x00007700ff0477ac */ /* 0x000ea20008000800 */
[----:B-1----:R-:W-:-:S02]  /*26f90*/  IADD3 R8, P6, PT, R21, R28, RZ ;  /* 0x0000001c15087210 */ /* 0x002fc40007fde0ff */
[----:B------:R-:W-:-:S03]  /*26fa0*/  SHF.R.S32.HI R18, RZ, 0x1f, R15 ;  /* 0x0000001fff127819 */ /* 0x000fc6000001140f */
[----:B------:R-:W-:Y:S01]  /*26fb0*/  IMAD.X R9, R16, 0x1, R3, P6 ;  /* 0x0000000110097824 */ /* 0x000fe200030e0603 */
[----:B------:R-:W-:Y:S02]  /*26fc0*/  IADD3 R10, P6, PT, R15, R0, RZ ;  /* 0x000000000f0a7210 */ /* 0x000fe40007fde0ff */
[----:B------:R-:W-:Y:S02]  /*26fd0*/  PRMT R21, R4, 0x7770, RZ ;  /* 0x0000777004157816 */ /* 0x000fe400000000ff */
[----:B------:R1:W-:Y:S01]  /*26fe0*/  @P4 STG.E.U8 desc[UR8][R8.64], R19 ;  /* 0x0000001308004986 */ /* 0x0003e2000c101108 */
[----:B---3--:R-:W-:Y:S01]  /*26ff0*/  ISETP.GE.AND P4, PT, R14, UR10, PT ;  /* 0x0000000a0e007c0c */ /* 0x008fe2000bf86270 */
[----:B------:R-:W-:Y:S01]  /*27000*/  IMAD.X R11, R18, 0x1, R2, P6 ;  /* 0x00000001120b7824 */ /* 0x000fe200030e0602 */
[----:B------:R-:W3:Y:S01]  /*27010*/  LDCU UR10, c[0x0][0x39c] ;  /* 0x00007380ff0a77ac */ /* 0x000ee20008000800 */
[----:B0-----:R-:W-:Y:S02]  /*27020*/  ISETP.LT.AND P5, PT, R27, UR12, !P5 ;  /* 0x0000000c1b007c0c */ /* 0x001fe4000efa1270 */
[----:B--2---:R-:W-:Y:S01]  /*27030*/  ISETP.LT.AND P6, PT, R26, UR14, !P2 ;  /* 0x0000000e1a007c0c */ /* 0x004fe2000d7c1270 */
[----:B------:R-:W0:Y:S01]  /*27040*/  LDCU UR12, c[0x0][0x398] ;  /* 0x00007300ff0c77ac */ /* 0x000e220008000800 */
[----:B------:R2:W-:Y:S01]  /*27050*/  @P1 STG.E.U8 desc[UR8][R10.64], R21 ;  /* 0x000000150a001986 */ /* 0x0005e2000c101108 */
[C---:B------:R-:W-:Y:S01]  /*27060*/  IADD3 R14, P1, PT, R15.reuse, R28, RZ ;  /* 0x0000001c0f0e7210 */ /* 0x040fe20007f3e0ff */
[----:B----4-:R-:W-:Y:S01]  /*27070*/  VIADD R17, R15, UR6 ;  /* 0x000000060f117c36 */ /* 0x010fe20008000000 */
[----:B------:R-:W4:Y:S01]  /*27080*/  LDCU UR14, c[0x0][0x398] ;  /* 0x00007300ff0e77ac */ /* 0x000f220008000800 */
[----:B-1----:R-:W-:-:S02]  /*27090*/  VIADD R8, R29, 0x74 ;  /* 0x000000741d087836 */ /* 0x002fc40000000000 */
[----:B------:R-:W-:Y:S01]  /*270a0*/  IMAD.X R15, R18, 0x1, R3, P1 ;  /* 0x00000001120f7824 */ /* 0x000fe200008e0603 */
[----:B------:R-:W-:Y:S01]  /*270b0*/  SHF.R.S32.HI R16, RZ, 0x1f, R17 ;  /* 0x0000001fff107819 */ /* 0x000fe20000011411 */
[----:B------:R-:W1:Y:S01]  /*270c0*/  LDCU UR6, c[0x0][0x3b8] ;  /* 0x00007700ff0677ac */ /* 0x000e620008000800 */
[C---:B------:R-:W-:Y:S02]  /*270d0*/  IADD3 R12, P1, PT, R17.reuse, R0, RZ ;  /* 0x00000000110c7210 */ /* 0x040fe40007f3e0ff */
[C---:B------:R-:W-:Y:S02]  /*270e0*/  PRMT R9, R4.reuse, 0x7771, RZ ;  /* 0x0000777104097816 */ /* 0x040fe400000000ff */
[----:B------:R-:W-:Y:S01]  /*270f0*/  PRMT R23, R4, 0x7772, RZ ;  /* 0x0000777204177816 */ /* 0x000fe200000000ff */
[----:B------:R-:W-:Y:S01]  /*27100*/  IMAD.X R13, R16, 0x1, R2, P1 ;  /* 0x00000001100d7824 */ /* 0x000fe200008e0602 */
[----:B---3--:R-:W-:Y:S01]  /*27110*/  ISETP.GE.AND P1, PT, R8, UR10, PT ;  /* 0x0000000a08007c0c */ /* 0x008fe2000bf26270 */
[----:B------:R-:W3:Y:S01]  /*27120*/  LDCU UR10, c[0x0][0x398] ;  /* 0x00007300ff0a77ac */ /* 0x000ee20008000800 */
[----:B------:R1:W-:Y:S01]  /*27130*/  @P5 STG.E.U8 desc[UR8][R14.64], R9 ;  /* 0x000000090e005986 */ /* 0x0003e2000c101108 */
[C---:B--2---:R-:W-:Y:S01]  /*27140*/  IADD3 R10, P5, PT, R17.reuse, R28, RZ ;  /* 0x0000001c110a7210 */ /* 0x044fe20007fbe0ff */
[----:B------:R-:W-:Y:S01]  /*27150*/  VIADD R19, R17, UR4 ;  /* 0x0000000411137c36 */ /* 0x000fe20008000000 */
[----:B0-----:R-:W-:Y:S01]  /*27160*/  ISETP.LT.AND P2, PT, R27, UR12, !P2 ;  /* 0x0000000c1b007c0c */ /* 0x001fe2000d741270 */
[----:B------:R0:W-:Y:S01]  /*27170*/  @P6 STG.E.U8 desc[UR8][R12.64], R23 ;  /* 0x000000170c006986 */ /* 0x0001e2000c101108 */
[----:B------:R-:W2:Y:S01]  /*27180*/  LDCU UR12, c[0x0][0x398] ;  /* 0x00007300ff0c77ac */ /* 0x000ea20008000800 */
[----:B----4-:R-:W-:Y:S01]  /*27190*/  ISETP.LT.AND P6, PT, R26, UR14, !P3 ;  /* 0x0000000e1a007c0c */ /* 0x010fe2000dfc1270 */
[----:B------:R-:W-:Y:S01]  /*271a0*/  IMAD.X R11, R16, 0x1, R3, P5 ;  /* 0x00000001100b7824 */ /* 0x000fe200028e0603 */
[----:B------:R-:W-:Y:S01]  /*271b0*/  SHF.R.S32.HI R18, RZ, 0x1f, R19 ;  /* 0x0000001fff127819 */ /* 0x000fe20000011413 */
[----:B------:R-:W4:Y:S01]  /*271c0*/  LDCU UR4, c[0x0][0x3b8] ;  /* 0x00007700ff0477ac */ /* 0x000f220008000800 */
[----:B------:R-:W-:-:S02]  /*271d0*/  IADD3 R8, P5, PT, R19, R0, RZ ;  /* 0x0000000013087210 */ /* 0x000fc40007fbe0ff */
[----:B------:R-:W-:Y:S02]  /*271e0*/  PRMT R21, R4, 0x7773, RZ ;  /* 0x0000777304157816 */ /* 0x000fe400000000ff */
[----:B------:R-:W-:Y:S01]  /*271f0*/  PRMT R17, R5, 0x7770, RZ ;  /* 0x0000777005117816 */ /* 0x000fe200000000ff */
[----:B-1----:R-:W-:Y:S02]  /*27200*/  IMAD.X R9, R18, 0x1, R2, P5 ;  /* 0x0000000112097824 */ /* 0x002fe400028e0602 */
[----:B------:R-:W-:Y:S01]  /*27210*/  VIADD R15, R19, UR6 ;  /* 0x00000006130f7c36 */ /* 0x000fe20008000000 */
[----:B------:R-:W1:Y:S01]  /*27220*/  LDCU UR6, c[0x0][0x398] ;  /* 0x00007300ff0677ac */ /* 0x000e620008000800 */
[----:B------:R4:W-:Y:S01]  /*27230*/  @P2 STG.E.U8 desc[UR8][R10.64], R21 ;  /* 0x000000150a002986 */ /* 0x0009e2000c101108 */
[----:B---3--:R-:W-:Y:S01]  /*27240*/  ISETP.LT.AND P3, PT, R27, UR10, !P3 ;  /* 0x0000000a1b007c0c */ /* 0x008fe2000df61270 */
[----:B------:R-:W-:Y:S01]  /*27250*/  VIADD R4, R29, 0x75 ;  /* 0x000000751d047836 */ /* 0x000fe20000000000 */
[----:B------:R-:W3:Y:S01]  /*27260*/  LDCU UR10, c[0x0][0x398] ;  /* 0x00007300ff0a77ac */ /* 0x000ee20008000800 */
[----:B------:R1:W-:Y:S01]  /*27270*/  @P6 STG.E.U8 desc[UR8][R8.64], R17 ;  /* 0x0000001108006986 */ /* 0x0003e2000c101108 */
[----:B0-----:R-:W-:-:S02]  /*27280*/  IADD3 R12, P6, PT, R19, R28, RZ ;  /* 0x0000001c130c7210 */ /* 0x001fc40007fde0ff */
[----:B--2---:R-:W-:Y:S01]  /*27290*/  ISETP.LT.AND P2, PT, R26, UR12, !P4 ;  /* 0x0000000c1a007c0c */ /* 0x004fe2000e741270 */
[----:B------:R-:W0:Y:S01]  /*272a0*/  LDCU UR12, c[0x0][0x398] ;  /* 0x00007300ff0c77ac */ /* 0x000e220008000800 */
[----:B------:R-:W-:Y:S01]  /*272b0*/  ISETP.GE.AND P5, PT, R4, UR5, PT ;  /* 0x0000000504007c0c */ /* 0x000fe2000bfa6270 */
[----:B------:R-:W-:Y:S01]  /*272c0*/  IMAD.X R13, R18, 0x1, R3, P6 ;  /* 0x00000001120d7824 */ /* 0x000fe200030e0603 */
[----:B------:R-:W-:Y:S01]  /*272d0*/  SHF.R.S32.HI R4, RZ, 0x1f, R15 ;  /* 0x0000001fff047819 */ /* 0x000fe2000001140f */
[----:B------:R-:W2:Y:S01]  /*272e0*/  LDCU UR5, c[0x0][0x3b8] ;  /* 0x00007700ff0577ac */ /* 0x000ea20008000800 */
[----:B----4-:R-:W-:Y:S02]  /*272f0*/  IADD3 R10, P6, PT, R15, R0, RZ ;  /* 0x000000000f0a7210 */ /* 0x010fe40007fde0ff */
[----:B------:R-:W-:Y:S01]  /*27300*/  PRMT R21, R5, 0x7771, RZ ;  /* 0x0000777105157816 */ /* 0x000fe200000000ff */
[----:B-1----:R-:W-:Y:S01]  /*27310*/  VIADD R8, R29, 0x76 ;  /* 0x000000761d087836 */ /* 0x002fe20000000000 */
[----:B------:R-:W-:Y:S01]  /*27320*/  PRMT R19, R5, 0x7772, RZ ;  /* 0x0000777205137816 */ /* 0x000fe200000000ff */
[----:B------:R-:W-:-:S02]  /*27330*/  IMAD.X R11, R4, 0x1, R2, P6 ;  /* 0x00000001040b7824 */ /* 0x000fc400030e0602 */
[----:B------:R1:W-:Y:S01]  /*27340*/  @P3 STG.E.U8 desc[UR8][R12.64], R21 ;  /* 0x000000150c003986 */ /* 0x0003e2000c101108 */
[----:B------:R-:W-:Y:S01]  /*27350*/  ISETP.GE.AND P3, PT, R8, UR7, PT ;  /* 0x0000000708007c0c */ /* 0x000fe2000bf66270 */
[----:B------:R-:W4:Y:S01]  /*27360*/  LDCU UR7, c[0x0][0x398] ;  /* 0x00007300ff0777ac */ /* 0x000f220008000800 */
[----:B------:R-:W-:Y:S01]  /*27370*/  ISETP.LT.AND P6, PT, R26, UR6, !P1 ;  /* 0x000000061a007c0c */ /* 0x000fe2000cfc1270 */
[----:B------:R0:W-:Y:S01]  /*27380*/  @P2 STG.E.U8 desc[UR8][R10.64], R19 ;  /* 0x000000130a002986 */ /* 0x0001e2000c101108 */
[C---:B------:R-:W-:Y:S01]  /*27390*/  IADD3 R8, P2, PT, R15.reuse, R28, RZ ;  /* 0x0000001c0f087210 */ /* 0x040fe20007f5e0ff */
[----:B------:R-:W2:Y:S01]  /*273a0*/  LDCU UR6, c[0x0][0x398] ;  /* 0x00007300ff0677ac */ /* 0x000ea20008000800 */
[----:B------:R-:W-:Y:S01]  /*273b0*/  VIADD R17, R15, UR4 ;  /* 0x000000040f117c36 */ /* 0x000fe20008000000 */
[----:B---3--:R-:W-:Y:S02]  /*273c0*/  ISETP.LT.AND P4, PT, R27, UR10, !P4 ;  /* 0x0000000a1b007c0c */ /* 0x008fe4000e781270 */
[----:B------:R-:W-:Y:S01]  /*273d0*/  IMAD.X R9, R4, 0x1, R3, P2 ;  /* 0x0000000104097824 */ /* 0x000fe200010e0603 */
[----:B------:R-:W3:Y:S01]  /*273e0*/  LDCU UR4, c[0x0][0x3b8] ;  /* 0x00007700ff0477ac */ /* 0x000ee20008000800 */
[----:B------:R-:W-:-:S02]  /*273f0*/  SHF.R.S32.HI R15, RZ, 0x1f, R17 ;  /* 0x0000001fff0f7819 */ /* 0x000fc40000011411 */
[----:B------:R-:W-:Y:S01]  /*27400*/  IADD3 R4, P2, PT, R17, R0, RZ ;  /* 0x0000000011047210 */ /* 0x000fe20007f5e0ff */
[----:B------:R-:W3:Y:S01]  /*27410*/  LDCU UR10, c[0x0][0x398] ;  /* 0x00007300ff0a77ac */ /* 0x000ee20008000800 */
[----:B-1----:R-:W-:Y:S02]  /*27420*/  PRMT R13, R5, 0x7773, RZ ;  /* 0x00007773050d7816 */ /* 0x002fe400000000ff */
[----:B0-----:R-:W-:Y:S01]  /*27430*/  PRMT R19, R6, 0x7770, RZ ;  /* 0x0000777006137816 */ /* 0x001fe200000000ff */
[----:B------:R-:W-:Y:S01]  /*27440*/  IMAD.X R5, R15, 0x1, R2, P2 ;  /* 0x000000010f057824 */ /* 0x000fe200010e0602 */
[----:B----4-:R-:W-:Y:S01]  /*27450*/  ISETP.LT.AND P1, PT, R27, UR7, !P1 ;  /* 0x000000071b007c0c */ /* 0x010fe2000cf21270 */
[----:B------:R-:W-:Y:S01]  /*27460*/  @P4 STG.E.U8 desc[UR8][R8.64], R13 ;  /* 0x0000000d08004986 */ /* 0x000fe2000c101108 */
[----:B------:R-:W0:Y:S03]  /*27470*/  LDCU UR7, c[0x0][0x398] ;  /* 0x00007300ff0777ac */ /* 0x000e260008000800 */
[----:B------:R1:W-:Y:S01]  /*27480*/  @P6 STG.E.U8 desc[UR8][R4.64], R19 ;  /* 0x0000001304006986 */ /* 0x0003e2000c101108 */
[----:B--2---:R-:W-:Y:S01]  /*27490*/  ISETP.LT.AND P6, PT, R26, UR6, !P5 ;  /* 0x000000061a007c0c */ /* 0x004fe2000efc1270 */
[----:B------:R-:W2:Y:S01]  /*274a0*/  LDCU UR6, c[0x0][0x398] ;  /* 0x00007300ff0677ac */ /* 0x000ea20008000800 */
[C---:B------:R-:W-:Y:S01]  /*274b0*/  IADD3 R14, P4, PT, R17.reuse, R28, RZ ;  /* 0x0000001c110e7210 */ /* 0x040fe20007f9e0ff */
[----:B------:R-:W-:-:S02]  /*274c0*/  VIADD R11, R17, UR5 ;  /* 0x00000005110b7c36 */ /* 0x000fc40008000000 */
[----:B------:R-:W-:Y:S01]  /*274d0*/  VIADD R10, R29, 0x77 ;  /* 0x000000771d0a7836 */ /* 0x000fe20000000000 */
[----:B------:R-:W-:Y:S01]  /*274e0*/  PRMT R21, R6, 0x7771, RZ ;  /* 0x0000777106157816 */ /* 0x000fe200000000ff */
[----:B------:R-:W-:Y:S01]  /*274f0*/  IMAD.X R15, R15, 0x1, R3, P4 ;  /* 0x000000010f0f7824 */ /* 0x000fe200020e0603 */
[----:B------:R-:W-:Y:S01]  /*27500*/  SHF.R.S32.HI R16, RZ, 0x1f, R11 ;  /* 0x0000001fff107819 */ /* 0x000fe2000001140b */
[----:B------:R-:W4:Y:S01]  /*27510*/  LDCU UR5, c[0x0][0x3b8] ;  /* 0x00007700ff0577ac */ /* 0x000f220008000800 */
[----:B------:R-:W-:Y:S02]  /*27520*/  IADD3 R12, P4, PT, R11, R0, RZ ;  /* 0x000000000b0c7210 */ /* 0x000fe40007f9e0ff */
[----:B------:R-:W-:Y:S01]  /*27530*/  ISETP.GE.AND P2, PT, R10, UR11, PT ;  /* 0x0000000b0a007c0c */ /* 0x000fe2000bf46270 */
[----:B------:R-:W-:Y:S01]  /*27540*/  VIADD R10, R29, 0x78 ;  /* 0x000000781d0a7836 */ /* 0x000fe20000000000 */
[----:B-1----:R-:W-:Y:S01]  /*27550*/  PRMT R19, R6, 0x7772, RZ ;  /* 0x0000777206137816 */ /* 0x002fe200000000ff */
[----:B------:R-:W-:Y:S01]  /*27560*/  IMAD.X R13, R16, 0x1, R2, P4 ;  /* 0x00000001100d7824 */ /* 0x000fe200020e0602 */
[----:B------:R1:W-:Y:S01]  /*27570*/  @P1 STG.E.U8 desc[UR8][R14.64], R21 ;  /* 0x000000150e001986 */ /* 0x0003e2000c101108 */
[C---:B------:R-:W-:Y:S01]  /*27580*/  IADD3 R4, P1, PT, R11.reuse, R28, RZ ;  /* 0x0000001c0b047210 */ /* 0x040fe20007f3e0ff */
[----:B---3--:R-:W-:Y:S01]  /*27590*/  VIADD R17, R11, UR4 ;  /* 0x000000040b117c36 */ /* 0x008fe20008000000 */
[----:B------:R-:W-:Y:S01]  /*275a0*/  ISETP.GE.AND P4, PT, R10, UR13, PT ;  /* 0x0000000d0a007c0c */ /* 0x000fe2000bf86270 */
[----:B------:R4:W-:Y:S01]  /*275b0*/  @P6 STG.E.U8 desc[UR8][R12.64], R19 ;  /* 0x000000130c006986 */ /* 0x0009e2000c101108 */
[----:B0-----:R-:W-:Y:S01]  /*275c0*/  ISETP.LT.AND P5, PT, R27, UR7, !P5 ;  /* 0x000000071b007c0c */ /* 0x001fe2000efa1270 */
[----:B------:R-:W0:Y:S01]  /*275d0*/  LDCU UR7, c[0x0][0x398] ;  /* 0x00007300ff0777ac */ /* 0x000e220008000800 */
[----:B--2---:R-:W-:Y:S01]  /*275e0*/  ISETP.LT.AND P6, PT, R26, UR6, !P3 ;  /* 0x000000061a007c0c */ /* 0x004fe2000dfc1270 */
[----:B------:R-:W2:Y:S01]  /*275f0*/  LDS.128 R8, [R24+0x400] ;  /* 0x0004000018087984 */ /* 0x000ea20000000c00 */
[----:B------:R-:W-:Y:S01]  /*27600*/  IMAD.X R5, R16, 0x1, R3, P1 ;  /* 0x0000000110057824 */ /* 0x000fe200008e0603 */
[----:B------:R-:W-:Y:S01]  /*27610*/  SHF.R.S32.HI R18, RZ, 0x1f, R17 ;  /* 0x0000001fff127819 */ /* 0x000fe20000011411 */
[----:B------:R-:W3:Y:S01]  /*27620*/  LDCU UR4, c[0x0][0x3b8] ;  /* 0x00007700ff0477ac */ /* 0x000ee20008000800 */
[----:B-1----:R-:W-:-:S02]  /*27630*/  IADD3 R14, P1, PT, R17, R0, RZ ;  /* 0x00000000110e7210 */ /* 0x002fc40007f3e0ff */
[----:B------:R-:W-:Y:S01]  /*27640*/  PRMT R23, R6, 0x7773, RZ ;  /* 0x0000777306177816 */ /* 0x000fe200000000ff */
[----:B------:R-:W1:Y:S01]  /*27650*/  LDCU UR6, c[0x0][0x398] ;  /* 0x00007300ff0677ac */ /* 0x000e620008000800 */
[----:B------:R-:W-:Y:S01]  /*27660*/  PRMT R21, R7, 0x7770, RZ ;  /* 0x0000777007157816 */ /* 0x000fe200000000ff */
[----:B------:R-:W-:Y:S01]  /*27670*/  IMAD.X R15, R18, 0x1, R2, P1 ;  /* 0x00000001120f7824 */ /* 0x000fe200008e0602 */
[----:B------:R-:W-:Y:S01]  /*27680*/  ISETP.LT.AND P3, PT, R27, UR10, !P3 ;  /* 0x0000000a1b007c0c */ /* 0x000fe2000df61270 */
[----:B------:R3:W-:Y:S01]  /*27690*/  @P5 STG.E.U8 desc[UR8][R4.64], R23 ;  /* 0x0000001704005986 */ /* 0x0007e2000c101108 */
[----:B----4-:R-:W-:Y:S01]  /*276a0*/  VIADD R19, R17, UR5 ;  /* 0x0000000511137c36 */ /* 0x010fe20008000000 */
[----:B------:R-:W4:Y:S01]  /*276b0*/  LDCU UR5, c[0x0][0x398] ;  /* 0x00007300ff0577ac */ /* 0x000f220008000800 */
[----:B------:R-:W-:Y:S01]  /*276c0*/  VIADD R6, R29, 0x79 ;  /* 0x000000791d067836 */ /* 0x000fe20000000000 */
[----:B------:R1:W-:Y:S01]  /*276d0*/  @P6 STG.E.U8 desc[UR8][R14.64], R21 ;  /* 0x000000150e006986 */ /* 0x0003e2000c101108 */
[----:B------:R-:W-:Y:S01]  /*276e0*/  IADD3 R12, P6, PT, R17, R28, RZ ;  /* 0x0000001c110c7210 */ /* 0x000fe20007fde0ff */
[----:B------:R-:W2:Y:S01]  /*276f0*/  LDCU UR10, c[0x0][0x398] ;  /* 0x00007300ff0a77ac */ /* 0x000ea20008000800 */
[----:B0-----:R-:W-:-:S02]  /*27700*/  ISETP.LT.AND P5, PT, R26, UR7, !P2 ;  /* 0x000000071a007c0c */ /* 0x001fc4000d7a1270 */
[----:B------:R-:W-:Y:S01]  /*27710*/  ISETP.GE.AND P1, PT, R6, UR17, PT ;  /* 0x0000001106007c0c */ /* 0x000fe2000bf26270 */
[----:B------:R-:W-:Y:S01]  /*27720*/  IMAD.X R13, R18, 0x1, R3, P6 ;  /* 0x00000001120d7824 */ /* 0x000fe200030e0603 */
[----:B------:R-:W-:Y:S01]  /*27730*/  SHF.R.S32.HI R6, RZ, 0x1f, R19 ;  /* 0x0000001fff067819 */ /* 0x000fe20000011413 */
[----:B------:R-:W0:Y:S01]  /*27740*/  LDCU UR7, c[0x0][0x398] ;  /* 0x00007300ff0777ac */ /* 0x000e220008000800 */
[----:B---3--:R-:W-:Y:S02]  /*27750*/  IADD3 R4, P6, PT, R19, R0, RZ ;  /* 0x0000000013047210 */ /* 0x008fe40007fde0ff */
[----:B------:R-:W-:Y:S01]  /*27760*/  PRMT R23, R7, 0x7771, RZ ;  /* 0x0000777107177816 */ /* 0x000fe200000000ff */
[----:B-1----:R-:W-:Y:S01]  /*27770*/  VIADD R14, R29, 0x7a ;  /* 0x0000007a1d0e7836 */ /* 0x002fe20000000000 */
[----:B------:R-:W-:Y:S01]  /*27780*/  PRMT R21, R7, 0x7772, RZ ;  /* 0x0000777207157816 */ /* 0x000fe200000000ff */
[----:B------:R-:W-:Y:S01]  /*27790*/  IMAD.X R5, R6, 0x1, R2, P6 ;  /* 0x0000000106057824 */ /* 0x000fe200030e0602 */
[----:B------:R-:W1:Y:S01]  /*277a0*/  LDCU UR11, c[0x0][0x398] ;  /* 0x00007300ff0b77ac */ /* 0x000e620008000800 */
[----:B------:R3:W-:Y:S01]  /*277b0*/  @P3 STG.E.U8 desc[UR8][R12.64], R23 ;  /* 0x000000170c003986 */ /* 0x0007e2000c101108 */
[----:B------:R-:W-:Y:S01]  /*277c0*/  ISETP.GE.AND P3, PT, R14, UR15, PT ;  /* 0x0000000f0e007c0c */ /* 0x000fe2000bf66270 */
[C---:B------:R-:W-:Y:S01]  /*277d0*/  VIADD R17, R19.reuse, UR4 ;  /* 0x0000000413117c36 */ /* 0x040fe20008000000 */
[----:B------:R-:W-:Y:S01]  /*277e0*/  IADD3 R14, P6, PT, R19, R28, RZ ;  /* 0x0000001c130e7210 */ /* 0x000fe20007fde0ff */
[----:B------:R-:W1:Y:S01]  /*277f0*/  LDCU UR4, c[0x0][0x3b8] ;  /* 0x00007700ff0477ac */ /* 0x000e620008000800 */
[----:B------:R0:W-:Y:S01]  /*27800*/  @P5 STG.E.U8 desc[UR8][R4.64], R21 ;  /* 0x0000001504005986 */ /* 0x0001e2000c101108 */
[----:B------:R-:W-:-:S02]  /*27810*/  ISETP.LT.AND P2, PT, R27, UR6, !P2 ;  /* 0x000000061b007c0c */ /* 0x000fc4000d741270 */
[----:B----4-:R-:W-:Y:S01]  /*27820*/  ISETP.LT.AND P5, PT, R26, UR5, !P4 ;  /* 0x000000051a007c0c */ /* 0x010fe2000e7a1270 */
[----:B------:R-:W4:Y:S01]  /*27830*/  LDCU UR6, c[0x0][0x398] ;  /* 0x00007300ff0677ac */ /* 0x000f220008000800 */
[----:B------:R-:W-:Y:S01]  /*27840*/  IMAD.X R15, R6, 0x1, R3, P6 ;  /* 0x00000001060f7824 */ /* 0x000fe200030e0603 */
[----:B------:R-:W-:Y:S02]  /*27850*/  SHF.R.S32.HI R16, RZ, 0x1f, R17 ;  /* 0x0000001fff107819 */ /* 0x000fe40000011411 */
[----:B------:R-:W-:Y:S01]  /*27860*/  IADD3 R6, P6, PT, R17, R0, RZ ;  /* 0x0000000011067210 */ /* 0x000fe20007fde0ff */
[----:B------:R-:W4:Y:S01]  /*27870*/  LDCU UR5, c[0x0][0x3b8] ;  /* 0x00007700ff0577ac */ /* 0x000f220008000800 */
[----:B---3--:R-:W-:Y:S02]  /*27880*/  PRMT R13, R7, 0x7773, RZ ;  /* 0x00007773070d7816 */ /* 0x008fe400000000ff */
[----:B--2---:R-:W-:Y:S01]  /*27890*/  PRMT R19, R8, 0x7770, RZ ;  /* 0x0000777008137816 */ /* 0x004fe200000000ff */
[----:B------:R-:W-:-:S02]  /*278a0*/  IMAD.X R7, R16, 0x1, R2, P6 ;  /* 0x0000000110077824 */ /* 0x000fc400030e0602 */
[----:B------:R2:W-:Y:S01]  /*278b0*/  @P2 STG.E.U8 desc[UR8][R14.64], R13 ;  /* 0x0000000d0e002986 */ /* 0x0005e2000c101108 */
[----:B0-----:R-:W-:Y:S01]  /*278c0*/  ISETP.LT.AND P4, PT, R27, UR7, !P4 ;  /* 0x000000071b007c0c */ /* 0x001fe2000e781270 */
[----:B------:R-:W-:Y:S01]  /*278d0*/  VIADD R12, R29, 0x7b ;  /* 0x0000007b1d0c7836 */ /* 0x000fe20000000000 */
[----:B------:R-:W0:Y:S01]  /*278e0*/  LDCU UR7, c[0x0][0x398] ;  /* 0x00007300ff0777ac */ /* 0x000e220008000800 */
[----:B------:R3:W-:Y:S01]  /*278f0*/  @P5 STG.E.U8 desc[UR8][R6.64], R19 ;  /* 0x0000001306005986 */ /* 0x0007e2000c101108 */
[C---:B------:R-:W-:Y:S01]  /*27900*/  IADD3 R4, P5, PT, R17.reuse, R28, RZ ;  /* 0x0000001c11047210 */ /* 0x040fe20007fbe0ff */
[----:B-1----:R-:W-:Y:S01]  /*27910*/  VIADD R17, R17, UR4 ;  /* 0x0000000411117c36 */ /* 0x002fe20008000000 */
[----:B----4-:R-:W-:Y:S01]  /*27920*/  ISETP.LT.AND P2, PT, R26, UR6, !P1 ;  /* 0x000000061a007c0c */ /* 0x010fe2000cf41270 */
[----:B------:R-:W1:Y:S02]  /*27930*/  LDCU UR6, c[0x0][0x398] ;  /* 0x00007300ff0677ac */ /* 0x000e640008000800 */
[----:B------:R-:W-:Y:S01]  /*27940*/  IMAD.X R5, R16, 0x1, R3, P5 ;  /* 0x0000000110057824 */ /* 0x000fe200028e0603 */
[----:B------:R-:W-:Y:S01]  /*27950*/  ISETP.GE.AND P5, PT, R12, UR19, PT ;  /* 0x000000130c007c0c */ /* 0x000fe2000bfa6270 */
[----:B------:R-:W4:Y:S01]  /*27960*/  LDCU UR4, c[0x0][0x3b8] ;  /* 0x00007700ff0477ac */ /* 0x000f220008000800 */
[----:B--2---:R-:W-:-:S02]  /*27970*/  SHF.R.S32.HI R15, RZ, 0x1f, R17 ;  /* 0x0000001fff0f7819 */ /* 0x004fc40000011411 */
[----:B------:R-:W-:Y:S01]  /*27980*/  IADD3 R12, P6, PT, R17, R0, RZ ;  /* 0x00000000110c7210 */ /* 0x000fe20007fde0ff */
[----:B---3--:R-:W-:Y:S01]  /*27990*/  VIADD R6, R29, 0x7c ;  /* 0x0000007c1d067836 */ /* 0x008fe20000000000 */
[----:B------:R-:W-:-:S03]  /*279a0*/  PRMT R21, R8, 0x7771, RZ ;  /* 0x0000777108157816 */ /* 0x000fc600000000ff */
[----:B------:R-:W-:Y:S01]  /*279b0*/  IMAD.X R13, R15, 0x1, R2, P6 ;  /* 0x000000010f0d7824 */ /* 0x000fe200030e0602 */
[C---:B------:R-:W-:Y:S01]  /*279c0*/  IADD3 R14, P6, PT, R17.reuse, R28, RZ ;  /* 0x0000001c110e7210 */ /* 0x040fe20007fde0ff */
[----:B------:R-:W-:Y:S01]  /*279d0*/  VIADD R17, R17, UR5 ;  /* 0x0000000511117c36 */ /* 0x000fe20008000000 */
[----:B------:R-:W-:Y:S01]  /*279e0*/  PRMT R19, R8, 0x7772, RZ ;  /* 0x0000777208137816 */ /* 0x000fe200000000ff */
[----:B------:R2:W-:Y:S01]  /*279f0*/  @P4 STG.E.U8 desc[UR8][R4.64], R21 ;  /* 0x0000001504004986 */ /* 0x0005e2000c101108 */
[----:B------:R-:W-:Y:S01]  /*27a00*/  ISETP.LT.AND P1, PT, R27, UR10, !P1 ;  /* 0x0000000a1b007c0c */ /* 0x000fe2000cf21270 */
[----:B------:R-:W3:Y:S01]  /*27a10*/  LDCU UR10, c[0x0][0x398] ;  /* 0x00007300ff0a77ac */ /* 0x000ee20008000800 */
[----:B------:R-:W-:Y:S01]  /*27a20*/  ISETP.GE.AND P4, PT, R6, UR23, PT ;  /* 0x0000001706007c0c */ /* 0x000fe2000bf86270 */
[----:B------:R-:W-:Y:S01]  /*27a30*/  IMAD.X R15, R15, 0x1, R3, P6 ;  /* 0x000000010f0f7824 */ /* 0x000fe200030e0603 */
[----:B------:R1:W-:Y:S01]  /*27a40*/  @P2 STG.E.U8 desc[UR8][R12.64], R19 ;  /* 0x000000130c002986 */ /* 0x0003e2000c101108 */
[----:B------:R-:W-:Y:S01]  /*27a50*/  IADD3 R6, P6, PT, R17, R0, RZ ;  /* 0x0000000011067210 */ /* 0x000fe20007fde0ff */
[----:B------:R-:W3:Y:S01]  /*27a60*/  LDCU UR5, c[0x0][0x3b8] ;  /* 0x00007700ff0577ac */ /* 0x000ee20008000800 */
[----:B0-----:R-:W-:Y:S01]  /*27a70*/  ISETP.LT.AND P2, PT, R26, UR7, !P3 ;  /* 0x000000071a007c0c */ /* 0x001fe2000df41270 */
[----:B------:R-:W0:Y:S01]  /*27a80*/  LDCU UR7, c[0x0][0x398] ;  /* 0x00007300ff0777ac */ /* 0x000e220008000800 */
[----:B--2---:R-:W-:-:S02]  /*27a90*/  PRMT R5, R8, 0x7773, RZ ;  /* 0x0000777308057816 */ /* 0x004fc400000000ff */
[----:B------:R-:W-:-:S05]  /*27aa0*/  SHF.R.S32.HI R8, RZ, 0x1f, R17 ;  /* 0x0000001fff087819 */ /* 0x000fca0000011411 */
[----:B------:R-:W-:Y:S01]  /*27ab0*/  IMAD.X R7, R8, 0x1, R2, P6 ;  /* 0x0000000108077824 */ /* 0x000fe200030e0602 */
[----:B-1----:R-:W-:Y:S01]  /*27ac0*/  ISETP.LT.AND P6, PT, R27, UR6, !P3 ;  /* 0x000000061b007c0c */ /* 0x002fe2000dfc1270 */
[----:B------:R-:W1:Y:S01]  /*27ad0*/  LDCU UR6, c[0x0][0x398] ;  /* 0x00007300ff0677ac */ /* 0x000e620008000800 */
[----:B------:R-:W-:Y:S01]  /*27ae0*/  PRMT R19, R9, 0x7770, RZ ;  /* 0x0000777009137816 */ /* 0x000fe200000000ff */
[----:B------:R2:W-:Y:S01]  /*27af0*/  @P1 STG.E.U8 desc[UR8][R14.64], R5 ;  /* 0x000000050e001986 */ /* 0x0005e2000c101108 */
[----:B------:R-:W-:-:S03]  /*27b00*/  VIADD R4, R29, 0x7d ;  /* 0x0000007d1d047836 */ /* 0x000fc60000000000 */
[----:B------:R0:W-:Y:S01]  /*27b10*/  @P2 STG.E.U8 desc[UR8][R6.64], R19 ;  /* 0x0000001306002986 */ /* 0x0001e2000c101108 */
[C---:B------:R-:W-:Y:S01]  /*27b20*/  IADD3 R12, P2, PT, R17.reuse, R28, RZ ;  /* 0x0000001c110c7210 */ /* 0x040fe20007f5e0ff */
[----:B----4-:R-:W-:Y:S01]  /*27b30*/  VIADD R17, R17, UR4 ;  /* 0x0000000411117c36 */ /* 0x010fe20008000000 */
[----:B---3--:R-:W-:Y:S01]  /*27b40*/  ISETP.LT.AND P3, PT, R26, UR10, !P5 ;  /* 0x0000000a1a007c0c */ /* 0x008fe2000ef61270 */
[----:B------:R-:W3:Y:S01]  /*27b50*/  LDCU UR10, c[0x0][0x398] ;  /* 0x00007300ff0a77ac */ /* 0x000ee20008000800 */
[----:B------:R-:W-:Y:S01]  /*27b60*/  ISETP.GE.AND P1, PT, R4, UR21, PT ;  /* 0x0000001504007c0c */ /* 0x000fe2000bf26270 */
[----:B------:R-:W-:Y:S01]  /*27b70*/  IMAD.X R13, R8, 0x1, R3, P2 ;  /* 0x00000001080d7824 */ /* 0x000fe200010e0603 */
[----:B------:R-:W-:Y:S01]  /*27b80*/  SHF.R.S32.HI R8, RZ, 0x1f, R17 ;  /* 0x0000001fff087819 */ /* 0x000fe20000011411 */
[----:B------:R-:W4:Y:S01]  /*27b90*/  LDCU UR4, c[0x0][0x3b8] ;  /* 0x00007700ff0477ac */ /* 0x000f220008000800 */
[----:B------:R-:W-:Y:S02]  /*27ba0*/  IADD3 R4, P2, PT, R17, R0, RZ ;  /* 0x0000000011047210 */ /* 0x000fe40007f5e0ff */
[----:B--2---:R-:W-:Y:S01]  /*27bb0*/  PRMT R15, R9, 0x7771, RZ ;  /* 0x00007771090f7816 */ /* 0x004fe200000000ff */
[----:B0-----:R-:W-:Y:S01]  /*27bc0*/  VIADD R6, R29, 0x7e ;  /* 0x0000007e1d067836 */ /* 0x001fe20000000000 */
[----:B-1----:R-:W-:Y:S01]  /*27bd0*/  ISETP.LT.AND P5, PT, R27, UR6, !P5 ;  /* 0x000000061b007c0c */ /* 0x002fe2000efa1270 */
[----:B------:R-:W-:Y:S01]  /*27be0*/  IMAD.X R5, R8, 0x1, R2, P2 ;  /* 0x0000000108057824 */ /* 0x000fe200010e0602 */
[----:B------:R-:W0:Y:S01]  /*27bf0*/  LDCU UR6, c[0x0][0x3b8] ;  /* 0x00007700ff0677ac */ /* 0x000e220008000800 */
[----:B------:R1:W-:Y:S01]  /*27c00*/  @P6 STG.E.U8 desc[UR8][R12.64], R15 ;  /* 0x0000000f0c006986 */ /* 0x0003e2000c101108 */
[----:B------:R-:W-:-:S02]  /*27c10*/  ISETP.GE.AND P2, PT, R6, UR25, PT ;  /* 0x0000001906007c0c */ /* 0x000fc4000bf46270 */
[----:B------:R-:W-:Y:S02]  /*27c20*/  PRMT R19, R9, 0x7772, RZ ;  /* 0x0000777209137816 */ /* 0x000fe400000000ff */
[C---:B------:R-:W-:Y:S01]  /*27c30*/  IADD3 R6, P6, PT, R17.reuse, R28, RZ ;  /* 0x0000001c11067210 */ /* 0x040fe20007fde0ff */
[----:B------:R-:W-:Y:S01]  /*27c40*/  VIADD R17, R17, UR5 ;  /* 0x0000000511117c36 */ /* 0x000fe20008000000 */
[----:B------:R-:W2:Y:S01]  /*27c50*/  LDCU UR5, c[0x0][0x3b8] ;  /* 0x00007700ff0577ac */ /* 0x000ea20008000800 */
[----:B------:R0:W-:Y:S01]  /*27c60*/  @P3 STG.E.U8 desc[UR8][R4.64], R19 ;  /* 0x0000001304003986 */ /* 0x0001e2000c101108 */
[----:B------:R-:W-:Y:S01]  /*27c70*/  ISETP.LT.AND P3, PT, R26, UR7, !P4 ;  /* 0x000000071a007c0c */ /* 0x000fe2000e761270 */
[----:B------:R-:W-:Y:S01]  /*27c80*/  IMAD.X R7, R8, 0x1, R3, P6 ;  /* 0x0000000108077824 */ /* 0x000fe200030e0603 */
[----:B-1----:R-:W-:Y:S01]  /*27c90*/  PRMT R15, R9, 0x7773, RZ ;  /* 0x00007773090f7816 */ /* 0x002fe200000000ff */
[----:B------:R-:W1:Y:S01]  /*27ca0*/  LDCU UR7, c[0x0][0x398] ;  /* 0x00007300ff0777ac */ /* 0x000e620008000800 */
[----:B---3--:R-:W-:-:S02]  /*27cb0*/  ISETP.LT.AND P4, PT, R27, UR10, !P4 ;  /* 0x0000000a1b007c0c */ /* 0x008fc4000e781270 */
[----:B------:R-:W-:Y:S01]  /*27cc0*/  SHF.R.S32.HI R13, RZ, 0x1f, R17 ;  /* 0x0000001fff0d7819 */ /* 0x000fe20000011411 */
[----:B------:R3:W-:Y:S01]  /*27cd0*/  @P5 STG.E.U8 desc[UR8][R6.64], R15 ;  /* 0x0000000f06005986 */ /* 0x0007e2000c101108 */
[C---:B------:R-:W-:Y:S01]  /*27ce0*/  IADD3 R8, P6, PT, R17.reuse, R0, RZ ;  /* 0x0000000011087210 */ /* 0x040fe20007fde0ff */
[----:B------:R-:W1:Y:S01]  /*27cf0*/  LDCU UR10, c[0x0][0x398] ;  /* 0x00007300ff0a77ac */ /* 0x000e620008000800 */
[C---:B------:R-:W-:Y:S01]  /*27d00*/  IADD3 R12, P5, PT, R17.reuse, R28, RZ ;  /* 0x0000001c110c7210 */ /* 0x040fe20007fbe0ff */
[----:B----4-:R-:W-:Y:S01]  /*27d10*/  VIADD R17, R17, UR4 ;  /* 0x0000000411117c36 */ /* 0x010fe20008000000 */
[C---:B------:R-:W-:Y:S01]  /*27d20*/  PRMT R21, R10.reuse, 0x7770, RZ ;  /* 0x000077700a157816 */ /* 0x040fe200000000ff */
[C---:B------:R-:W-:Y:S01]  /*27d30*/  IMAD.X R9, R13.reuse, 0x1, R2, P6 ;  /* 0x000000010d097824 */ /* 0x040fe200030e0602 */
[----:B0-----:R-:W-:Y:S01]  /*27d40*/  PRMT R19, R10, 0x7771, RZ ;  /* 0x000077710a137816 */ /* 0x001fe200000000ff */
[----:B------:R-:W-:Y:S01]  /*27d50*/  IMAD.X R13, R13, 0x1, R3, P5 ;  /* 0x000000010d0d7824 */ /* 0x000fe200028e0603 */
[----:B------:R-:W0:Y:S01]  /*27d60*/  LDCU UR4, c[0x0][0x398] ;  /* 0x00007300ff0477ac */ /* 0x000e220008000800 */
[----:B---3--:R-:W-:Y:S01]  /*27d70*/  VIADD R15, R17, UR6 ;  /* 0x00000006110f7c36 */ /* 0x008fe20008000000 */
[----:B------:R-:W3:Y:S01]  /*27d80*/  LDCU UR6, c[0x0][0x398] ;  /* 0x00007300ff0677ac */ /* 0x000ee20008000800 */
[----:B------:R4:W-:Y:S01]  /*27d90*/  @P3 STG.E.U8 desc[UR8][R8.64], R21 ;  /* 0x0000001508003986 */ /* 0x0009e2000c101108 */
[----:B------:R-:W-:Y:S01]  /*27da0*/  SHF.R.S32.HI R7, RZ, 0x1f, R17 ;  /* 0x0000001fff077819 */ /* 0x000fe20000011411 */
[----:B--2---:R-:W-:Y:S01]  /*27db0*/  VIADD R29, R15, UR5 ;  /* 0x000000050f1d7c36 */ /* 0x004fe20008000000 */
[C---:B------:R-:W-:Y:S01]  /*27dc0*/  IADD3 R4, P3, PT, R17.reuse, R0, RZ ;  /* 0x0000000011047210 */ /* 0x040fe20007f7e0ff */
[----:B------:R2:W-:Y:S01]  /*27dd0*/  @P4 STG.E.U8 desc[UR8][R12.64], R19 ;  /* 0x000000130c004986 */ /* 0x0005e2000c101108 */
[----:B------:R-:W-:-:S02]  /*27de0*/  IADD3 R6, P4, PT, R17, R28, RZ ;  /* 0x0000001c11067210 */ /* 0x000fc40007f9e0ff */
[-C--:B------:R-:W-:Y:S01]  /*27df0*/  IADD3 R14, P5, PT, R29, R0.reuse, RZ ;  /* 0x000000001d0e7210 */ /* 0x080fe20007fbe0ff */
[C---:B------:R-:W-:Y:S02]  /*27e00*/  IMAD.X R5, R7.reuse, 0x1, R2, P3 ;  /* 0x0000000107057824 */ /* 0x040fe400018e0602 */
[----:B------:R-:W-:Y:S01]  /*27e10*/  IMAD.X R7, R7, 0x1, R3, P4 ;  /* 0x0000000107077824 */ /* 0x000fe200020e0603 */
[C---:B----4-:R-:W-:Y:S02]  /*27e20*/  IADD3 R8, P3, PT, R15.reuse, R0, RZ ;  /* 0x000000000f087210 */ /* 0x050fe40007f7e0ff */
[----:B------:R-:W-:Y:S02]  /*27e30*/  SHF.R.S32.HI R0, RZ, 0x1f, R29 ;  /* 0x0000001fff007819 */ /* 0x000fe4000001141d */
[-C--:B--2---:R-:W-:Y:S02]  /*27e40*/  IADD3 R12, P4, PT, R15, R28.reuse, RZ ;  /* 0x0000001c0f0c7210 */ /* 0x084fe40007f9e0ff */
[----:B------:R-:W-:-:S02]  /*27e50*/  IADD3 R28, P6, PT, R29, R28, RZ ;  /* 0x0000001c1d1c7210 */ /* 0x000fc40007fde0ff */
[----:B------:R-:W-:Y:S01]  /*27e60*/  SHF.R.S32.HI R16, RZ, 0x1f, R15 ;  /* 0x0000001fff107819 */ /* 0x000fe2000001140f */
[--C-:B------:R-:W-:Y:S01]  /*27e70*/  IMAD.X R15, R0, 0x1, R2.reuse, P5 ;  /* 0x00000001000f7824 */ /* 0x100fe200028e0602 */
[----:B-1----:R-:W-:Y:S01]  /*27e80*/  ISETP.LT.AND P5, PT, R26, UR7, !P1 ;  /* 0x000000071a007c0c */ /* 0x002fe2000cfa1270 */
[----:B------:R-:W-:Y:S01]  /*27e90*/  IMAD.X R29, R0, 0x1, R3, P6 ;  /* 0x00000001001d7824 */ /* 0x000fe200030e0603 */
[C---:B------:R-:W-:Y:S01]  /*27ea0*/  ISETP.LT.AND P1, PT, R27.reuse, UR10, !P1 ;  /* 0x0000000a1b007c0c */ /* 0x040fe2000cf21270 */
[----:B------:R-:W-:Y:S01]  /*27eb0*/  IMAD.X R9, R16, 0x1, R2, P3 ;  /* 0x0000000110097824 */ /* 0x000fe200018e0602 */
[C---:B0-----:R-:W-:Y:S02]  /*27ec0*/  ISETP.LT.AND P6, PT, R26.reuse, UR4, !P2 ;  /* 0x000000041a007c0c */ /* 0x041fe4000d7c1270 */
[----:B---3--:R-:W-:Y:S02]  /*27ed0*/  ISETP.LT.AND P2, PT, R27, UR6, !P2 ;  /* 0x000000061b007c0c */ /* 0x008fe4000d741270 */
[----:B------:R-:W-:-:S02]  /*27ee0*/  ISETP.LT.AND P3, PT, R26, UR11, !P0 ;  /* 0x0000000b1a007c0c */ /* 0x000fc4000c761270 */
[----:B------:R-:W-:Y:S01]  /*27ef0*/  ISETP.LT.AND P0, PT, R27, UR12, !P0 ;  /* 0x0000000c1b007c0c */ /* 0x000fe2000c701270 */
[----:B------:R-:W-:Y:S01]  /*27f00*/  IMAD.X R13, R16, 0x1, R3, P4 ;  /* 0x00000001100d7824 */ /* 0x000fe200020e0603 */
[C---:B------:R-:W-:Y:S02]  /*27f10*/  PRMT R23, R10.reuse, 0x7772, RZ ;  /* 0x000077720a177816 */ /* 0x040fe400000000ff */
[----:B------:R-:W-:Y:S02]  /*27f20*/  PRMT R21, R10, 0x7773, RZ ;  /* 0x000077730a157816 */ /* 0x000fe400000000ff */
[C---:B------:R-:W-:Y:S02]  /*27f30*/  PRMT R3, R11.reuse, 0x7773, RZ ;  /* 0x000077730b037816 */ /* 0x040fe400000000ff */
[C---:B------:R-:W-:Y:S02]  /*27f40*/  PRMT R17, R11.reuse, 0x7772, RZ ;  /* 0x000077720b117816 */ /* 0x040fe400000000ff */
[----:B------:R-:W-:-:S02]  /*27f50*/  PRMT R19, R11, 0x7771, RZ ;  /* 0x000077710b137816 */ /* 0x000fc400000000ff */
[----:B------:R-:W-:Y:S01]  /*27f60*/  PRMT R11, R11, 0x7770, RZ ;  /* 0x000077700b0b7816 */ /* 0x000fe200000000ff */
[----:B------:R0:W-:Y:S04]  /*27f70*/  @P5 STG.E.U8 desc[UR8][R4.64], R23 ;  /* 0x0000001704005986 */ /* 0x0001e8000c101108 */
[----:B------:R0:W-:Y:S04]  /*27f80*/  @P1 STG.E.U8 desc[UR8][R6.64], R21 ;  /* 0x0000001506001986 */ /* 0x0001e8000c101108 */
[----:B------:R0:W-:Y:S04]  /*27f90*/  @P6 STG.E.U8 desc[UR8][R8.64], R11 ;  /* 0x0000000b08006986 */ /* 0x0001e8000c101108 */
[----:B------:R0:W-:Y:S04]  /*27fa0*/  @P2 STG.E.U8 desc[UR8][R12.64], R19 ;  /* 0x000000130c002986 */ /* 0x0001e8000c101108 */
[----:B------:R0:W-:Y:S01]  /*27fb0*/  @P3 STG.E.U8 desc[UR8][R14.64], R17 ;  /* 0x000000110e003986 */ /* 0x0001e2000c101108 */
[----:B------:R-:W-:Y:S05]  /*27fc0*/  @!P0 EXIT ;  /* 0x000000000000894d */ /* 0x000fea0003800000 */
[----:B------:R-:W-:Y:S01]  /*27fd0*/  STG.E.U8 desc[UR8][R28.64], R3 ;  /* 0x000000031c007986 */ /* 0x000fe2000c101108 */
[----:B------:R-:W-:Y:S05]  /*27fe0*/  EXIT ;  /* 0x000000000000794d */ /* 0x000fea0003800000 */
.L_x_2:
[----:B------:R-:W-:-:S00]  /*27ff0*/  BRA `(.L_x_2) ;  /* 0xfffffffc00fc7947 */ /* 0x000fc0000383ffff */
[----:B------:R-:W-:-:S00]  /*28000*/  NOP ;  /* 0x0000000000007918 */ /* 0x000fc00000000000 */
[----:B------:R-:W-:-:S00]  /*28010*/  NOP ;  /* 0x0000000000007918 */ /* 0x000fc00000000000 */
[----:B------:R-:W-:-:S00]  /*28020*/  NOP ;  /* 0x0000000000007918 */ /* 0x000fc00000000000 */
[----:B------:R-:W-:-:S00]  /*28030*/  NOP ;  /* 0x0000000000007918 */ /* 0x000fc00000000000 */
[----:B------:R-:W-:-:S00]  /*28040*/  NOP ;  /* 0x0000000000007918 */ /* 0x000fc00000000000 */
[----:B------:R-:W-:-:S00]  /*28050*/  NOP ;  /* 0x0000000000007918 */ /* 0x000fc00000000000 */
[----:B------:R-:W-:-:S00]  /*28060*/  NOP ;  /* 0x0000000000007918 */ /* 0x000fc00000000000 */
[----:B------:R-:W-:-:S00]  /*28070*/  NOP ;  /* 0x0000000000007918 */ /* 0x000fc00000000000 */
.L_x_3:


//--------------------- .nv.shared.matmul_kernel  --------------------------
	.section	.nv.shared.matmul_kernel,"aw",@nobits
	.sectionflags	@""
	.align	16
	.zero		1024


//--------------------- .nv.shared.reserved.0     --------------------------
	.section	.nv.shared.reserved.0,"aw",@nobits
	.weak		__nv_reservedSMEM_offset_0_alias
	.size		__nv_reservedSMEM_offset_0_alias, 0, 64
	.other		__nv_reservedSMEM_offset_0_alias,@"STO_CUDA_RESERVED_SHARED STV_DEFAULT"
__nv_reservedSMEM_offset_0_alias:
	.zero		0
	.zero		64


//--------------------- .nv.constant0.matmul_kernel --------------------------
	.section	.nv.constant0.matmul_kernel,"a",@progbits
	.sectionflags	@""
	.align	4
.nv.constant0.matmul_kernel:
	.zero		976


//--------------------- SYMBOLS --------------------------

	.type		.nv.reservedSmem.offset0,@object
	.size		.nv.reservedSmem.offset0,0x4
	.type		.nv.reservedSmem.cap,@object
	.size		.nv.reservedSmem.cap,0x4
